	.target	sm_80

	.elftype	@"ET_EXEC"


//--------------------- .note.nv.tkinfo           --------------------------
	.section	.note.nv.tkinfo,"",@"SHT_NOTE"
	.sectionflags	@"SHF_NOTE_NV_TKINFO"
	.tkinfo
        /*0018*/ 	.word	0x00000002
        /*0030*/ 	.string	""
        /*0030*/ 	.string	"ptxas"
        /*0030*/ 	.string	"Cuda compilation tools, release 13.0, V13.0.88"
        /*0030*/ 	.string	"Build cuda_13.0.r13.0/compiler.36424714_0"
        /*0030*/ 	.string	"-arch sm_80 -m 64 "



//--------------------- .note.nv.cuinfo           --------------------------
	.section	.note.nv.cuinfo,"",@"SHT_NOTE"
	.sectionflags	@"SHF_NOTE_NV_CUINFO"
        /*0018*/ 	.short	0x0002
        /*001a*/ 	.short	0x0050
        /*001c*/ 	.short	0x0082
	.zero		2


//--------------------- .nv.info                  --------------------------
	.section	.nv.info,"",@"SHT_CUDA_INFO"
	.align	4


	//----- nvinfo : EIATTR_REGCOUNT
	.align		4
        /*0000*/ 	.byte	0x04, 0x2f
        /*0002*/ 	.short	(.L_39 - .L_38)
	.align		4
.L_38:
        /*0004*/ 	.word	index@(_ZN2at6native29vectorized_elementwise_kernelILi8EZZZNS0_66_GLOBAL__N__a0cfb035_28_ActivationHardswishKernel_cu_1520ed90_310016hardswish_kernelERNS_14TensorIteratorEENKUlvE_clEvENKUlvE_clEvEUldE_St5arrayIPcLm2EEEEviT0_T1_)
        /*0008*/ 	.word	0x00000004


	//----- nvinfo : EIATTR_FRAME_SIZE
	.align		4
.L_39:
        /*000c*/ 	.byte	0x04, 0x11
        /*000e*/ 	.short	(.L_41 - .L_40)
	.align		4
.L_40:
        /*0010*/ 	.word	index@(_ZN2at6native29vectorized_elementwise_kernelILi8EZZZNS0_66_GLOBAL__N__a0cfb035_28_ActivationHardswishKernel_cu_1520ed90_310016hardswish_kernelERNS_14TensorIteratorEENKUlvE_clEvENKUlvE_clEvEUldE_St5arrayIPcLm2EEEEviT0_T1_)
        /*0014*/ 	.word	0x00000000


	//----- nvinfo : EIATTR_REGCOUNT
	.align		4
.L_41:
        /*0018*/ 	.byte	0x04, 0x2f
        /*001a*/ 	.short	(.L_43 - .L_42)
	.align		4
.L_42:
        /*001c*/ 	.word	index@(_ZN2at6native29vectorized_elementwise_kernelILi4EZZZNS0_66_GLOBAL__N__a0cfb035_28_ActivationHardswishKernel_cu_1520ed90_310016hardswish_kernelERNS_14TensorIteratorEENKUlvE_clEvENKUlvE_clEvEUldE_St5arrayIPcLm2EEEEviT0_T1_)
        /*0020*/ 	.word	0x0000001e


	//----- nvinfo : EIATTR_FRAME_SIZE
	.align		4
.L_43:
        /*0024*/ 	.byte	0x04, 0x11
        /*0026*/ 	.short	(.L_45 - .L_44)
	.align		4
.L_44:
        /*0028*/ 	.word	index@(_ZN2at6native29vectorized_elementwise_kernelILi4EZZZNS0_66_GLOBAL__N__a0cfb035_28_ActivationHardswishKernel_cu_1520ed90_310016hardswish_kernelERNS_14TensorIteratorEENKUlvE_clEvENKUlvE_clEvEUldE_St5arrayIPcLm2EEEEviT0_T1_)
        /*002c*/ 	.word	0x00000000


	//----- nvinfo : EIATTR_REGCOUNT
	.align		4
.L_45:
        /*0030*/ 	.byte	0x04, 0x2f
        /*0032*/ 	.short	(.L_47 - .L_46)
	.align		4
.L_46:
        /*0034*/ 	.word	index@(_ZN2at6native29vectorized_elementwise_kernelILi2EZZZNS0_66_GLOBAL__N__a0cfb035_28_ActivationHardswishKernel_cu_1520ed90_310016hardswish_kernelERNS_14TensorIteratorEENKUlvE_clEvENKUlvE_clEvEUldE_St5arrayIPcLm2EEEEviT0_T1_)
        /*0038*/ 	.word	0x0000001e


	//----- nvinfo : EIATTR_FRAME_SIZE
	.align		4
.L_47:
        /*003c*/ 	.byte	0x04, 0x11
        /*003e*/ 	.short	(.L_49 - .L_48)
	.align		4
.L_48:
        /*0040*/ 	.word	index@(_ZN2at6native29vectorized_elementwise_kernelILi2EZZZNS0_66_GLOBAL__N__a0cfb035_28_ActivationHardswishKernel_cu_1520ed90_310016hardswish_kernelERNS_14TensorIteratorEENKUlvE_clEvENKUlvE_clEvEUldE_St5arrayIPcLm2EEEEviT0_T1_)
        /*0044*/ 	.word	0x00000000


	//----- nvinfo : EIATTR_REGCOUNT
	.align		4
.L_49:
        /*0048*/ 	.byte	0x04, 0x2f
        /*004a*/ 	.short	(.L_51 - .L_50)
	.align		4
.L_50:
        /*004c*/ 	.word	index@(_ZN2at6native27unrolled_elementwise_kernelIZZZNS0_66_GLOBAL__N__a0cfb035_28_ActivationHardswishKernel_cu_1520ed90_310016hardswish_kernelERNS_14TensorIteratorEENKUlvE_clEvENKUlvE_clEvEUldE_St5arrayIPcLm2EELi4E23TrivialOffsetCalculatorILi1EjESC_NS0_6memory15LoadWithoutCastENSD_16StoreWithoutCastEEEviT_T0_T2_T3_T4_T5_)
        /*0050*/ 	.word	0x0000001c


	//----- nvinfo : EIATTR_FRAME_SIZE
	.align		4
.L_51:
        /*0054*/ 	.byte	0x04, 0x11
        /*0056*/ 	.short	(.L_53 - .L_52)
	.align		4
.L_52:
        /*0058*/ 	.word	index@(_ZN2at6native27unrolled_elementwise_kernelIZZZNS0_66_GLOBAL__N__a0cfb035_28_ActivationHardswishKernel_cu_1520ed90_310016hardswish_kernelERNS_14TensorIteratorEENKUlvE_clEvENKUlvE_clEvEUldE_St5arrayIPcLm2EELi4E23TrivialOffsetCalculatorILi1EjESC_NS0_6memory15LoadWithoutCastENSD_16StoreWithoutCastEEEviT_T0_T2_T3_T4_T5_)
        /*005c*/ 	.word	0x00000000


	//----- nvinfo : EIATTR_REGCOUNT
	.align		4
.L_53:
        /*0060*/ 	.byte	0x04, 0x2f
        /*0062*/ 	.short	(.L_55 - .L_54)
	.align		4
.L_54:
        /*0064*/ 	.word	index@(_ZN2at6native18elementwise_kernelILi128ELi2EZNS0_22gpu_kernel_impl_nocastIZZZNS0_66_GLOBAL__N__a0cfb035_28_ActivationHardswishKernel_cu_1520ed90_310016hardswish_kernelERNS_14TensorIteratorEENKUlvE_clEvENKUlvE_clEvEUldE_EEvRNS_18TensorIteratorBaseERKT_EUliE_EEviT1_)
        /*0068*/ 	.word	0x0000000c


	//----- nvinfo : EIATTR_FRAME_SIZE
	.align		4
.L_55:
        /*006c*/ 	.byte	0x04, 0x11
        /*006e*/ 	.short	(.L_57 - .L_56)
	.align		4
.L_56:
        /*0070*/ 	.word	index@(_ZN2at6native18elementwise_kernelILi128ELi2EZNS0_22gpu_kernel_impl_nocastIZZZNS0_66_GLOBAL__N__a0cfb035_28_ActivationHardswishKernel_cu_1520ed90_310016hardswish_kernelERNS_14TensorIteratorEENKUlvE_clEvENKUlvE_clEvEUldE_EEvRNS_18TensorIteratorBaseERKT_EUliE_EEviT1_)
        /*0074*/ 	.word	0x00000000


	//----- nvinfo : EIATTR_REGCOUNT
	.align		4
.L_57:
        /*0078*/ 	.byte	0x04, 0x2f
        /*007a*/ 	.short	(.L_59 - .L_58)
	.align		4
.L_58:
        /*007c*/ 	.word	index@(_ZN2at6native27unrolled_elementwise_kernelIZZZNS0_66_GLOBAL__N__a0cfb035_28_ActivationHardswishKernel_cu_1520ed90_310016hardswish_kernelERNS_14TensorIteratorEENKUlvE_clEvENKUlvE_clEvEUldE_St5arrayIPcLm2EELi4E23TrivialOffsetCalculatorILi1EjESC_NS0_6memory12LoadWithCastILi1EEENSD_13StoreWithCastILi1EEEEEviT_T0_T2_T3_T4_T5_)
        /*0080*/ 	.word	0x00000022


	//----- nvinfo : EIATTR_FRAME_SIZE
	.align		4
.L_59:
        /*0084*/ 	.byte	0x04, 0x11
        /*0086*/ 	.short	(.L_61 - .L_60)
	.align		4
.L_60:
        /*0088*/ 	.word	index@(_ZN2at6native27unrolled_elementwise_kernelIZZZNS0_66_GLOBAL__N__a0cfb035_28_ActivationHardswishKernel_cu_1520ed90_310016hardswish_kernelERNS_14TensorIteratorEENKUlvE_clEvENKUlvE_clEvEUldE_St5arrayIPcLm2EELi4E23TrivialOffsetCalculatorILi1EjESC_NS0_6memory12LoadWithCastILi1EEENSD_13StoreWithCastILi1EEEEEviT_T0_T2_T3_T4_T5_)
        /*008c*/ 	.word	0x00000000


	//----- nvinfo : EIATTR_REGCOUNT
	.align		4
.L_61:
        /*0090*/ 	.byte	0x04, 0x2f
        /*0092*/ 	.short	(.L_63 - .L_62)
	.align		4
.L_62:
        /*0094*/ 	.word	index@(_ZN2at6native18elementwise_kernelILi128ELi4EZNS0_15gpu_kernel_implIZZZNS0_66_GLOBAL__N__a0cfb035_28_ActivationHardswishKernel_cu_1520ed90_310016hardswish_kernelERNS_14TensorIteratorEENKUlvE_clEvENKUlvE_clEvEUldE_EEvRNS_18TensorIteratorBaseERKT_EUliE_EEviT1_)
        /*0098*/ 	.word	0x0000001a


	//----- nvinfo : EIATTR_FRAME_SIZE
	.align		4
.L_63:
        /*009c*/ 	.byte	0x04, 0x11
        /*009e*/ 	.short	(.L_65 - .L_64)
	.align		4
.L_64:
        /*00a0*/ 	.word	index@(_ZN2at6native18elementwise_kernelILi128ELi4EZNS0_15gpu_kernel_implIZZZNS0_66_GLOBAL__N__a0cfb035_28_ActivationHardswishKernel_cu_1520ed90_310016hardswish_kernelERNS_14TensorIteratorEENKUlvE_clEvENKUlvE_clEvEUldE_EEvRNS_18TensorIteratorBaseERKT_EUliE_EEviT1_)
        /*00a4*/ 	.word	0x00000000


	//----- nvinfo : EIATTR_REGCOUNT
	.align		4
.L_65:
        /*00a8*/ 	.byte	0x04, 0x2f
        /*00aa*/ 	.short	(.L_67 - .L_66)
	.align		4
.L_66:
        /*00ac*/ 	.word	index@(_ZN2at6native29vectorized_elementwise_kernelILi8EZZZNS0_66_GLOBAL__N__a0cfb035_28_ActivationHardswishKernel_cu_1520ed90_310016hardswish_kernelERNS_14TensorIteratorEENKUlvE_clEvENKUlvE0_clEvEUlfE_St5arrayIPcLm2EEEEviT0_T1_)
        /*00b0*/ 	.word	0x00000004


	//----- nvinfo : EIATTR_FRAME_SIZE
	.align		4
.L_67:
        /*00b4*/ 	.byte	0x04, 0x11
        /*00b6*/ 	.short	(.L_69 - .L_68)
	.align		4
.L_68:
        /*00b8*/ 	.word	index@(_ZN2at6native29vectorized_elementwise_kernelILi8EZZZNS0_66_GLOBAL__N__a0cfb035_28_ActivationHardswishKernel_cu_1520ed90_310016hardswish_kernelERNS_14TensorIteratorEENKUlvE_clEvENKUlvE0_clEvEUlfE_St5arrayIPcLm2EEEEviT0_T1_)
        /*00bc*/ 	.word	0x00000000


	//----- nvinfo : EIATTR_REGCOUNT
	.align		4
.L_69:
        /*00c0*/ 	.byte	0x04, 0x2f
        /*00c2*/ 	.short	(.L_71 - .L_70)
	.align		4
.L_70:
        /*00c4*/ 	.word	index@(_ZN2at6native29vectorized_elementwise_kernelILi4EZZZNS0_66_GLOBAL__N__a0cfb035_28_ActivationHardswishKernel_cu_1520ed90_310016hardswish_kernelERNS_14TensorIteratorEENKUlvE_clEvENKUlvE0_clEvEUlfE_St5arrayIPcLm2EEEEviT0_T1_)
        /*00c8*/ 	.word	0x00000018


	//----- nvinfo : EIATTR_FRAME_SIZE
	.align		4
.L_71:
        /*00cc*/ 	.byte	0x04, 0x11
        /*00ce*/ 	.short	(.L_73 - .L_72)
	.align		4
.L_72:
        /*00d0*/ 	.word	index@(_ZN2at6native29vectorized_elementwise_kernelILi4EZZZNS0_66_GLOBAL__N__a0cfb035_28_ActivationHardswishKernel_cu_1520ed90_310016hardswish_kernelERNS_14TensorIteratorEENKUlvE_clEvENKUlvE0_clEvEUlfE_St5arrayIPcLm2EEEEviT0_T1_)
        /*00d4*/ 	.word	0x00000000


	//----- nvinfo : EIATTR_REGCOUNT
	.align		4
.L_73:
        /*00d8*/ 	.byte	0x04, 0x2f
        /*00da*/ 	.short	(.L_75 - .L_74)
	.align		4
.L_74:
        /*00dc*/ 	.word	index@(_ZN2at6native29vectorized_elementwise_kernelILi2EZZZNS0_66_GLOBAL__N__a0cfb035_28_ActivationHardswishKernel_cu_1520ed90_310016hardswish_kernelERNS_14TensorIteratorEENKUlvE_clEvENKUlvE0_clEvEUlfE_St5arrayIPcLm2EEEEviT0_T1_)
        /*00e0*/ 	.word	0x00000018


	//----- nvinfo : EIATTR_FRAME_SIZE
	.align		4
.L_75:
        /*00e4*/ 	.byte	0x04, 0x11
        /*00e6*/ 	.short	(.L_77 - .L_76)
	.align		4
.L_76:
        /*00e8*/ 	.word	index@(_ZN2at6native29vectorized_elementwise_kernelILi2EZZZNS0_66_GLOBAL__N__a0cfb035_28_ActivationHardswishKernel_cu_1520ed90_310016hardswish_kernelERNS_14TensorIteratorEENKUlvE_clEvENKUlvE0_clEvEUlfE_St5arrayIPcLm2EEEEviT0_T1_)
        /*00ec*/ 	.word	0x00000000


	//----- nvinfo : EIATTR_REGCOUNT
	.align		4
.L_77:
        /*00f0*/ 	.byte	0x04, 0x2f
        /*00f2*/ 	.short	(.L_79 - .L_78)
	.align		4
.L_78:
        /*00f4*/ 	.word	index@(_ZN2at6native27unrolled_elementwise_kernelIZZZNS0_66_GLOBAL__N__a0cfb035_28_ActivationHardswishKernel_cu_1520ed90_310016hardswish_kernelERNS_14TensorIteratorEENKUlvE_clEvENKUlvE0_clEvEUlfE_St5arrayIPcLm2EELi4E23TrivialOffsetCalculatorILi1EjESC_NS0_6memory15LoadWithoutCastENSD_16StoreWithoutCastEEEviT_T0_T2_T3_T4_T5_)
        /*00f8*/ 	.word	0x00000013


	//----- nvinfo : EIATTR_FRAME_SIZE
	.align		4
.L_79:
        /*00fc*/ 	.byte	0x04, 0x11
        /*00fe*/ 	.short	(.L_81 - .L_80)
	.align		4
.L_80:
        /*0100*/ 	.word	index@(_ZN2at6native27unrolled_elementwise_kernelIZZZNS0_66_GLOBAL__N__a0cfb035_28_ActivationHardswishKernel_cu_1520ed90_310016hardswish_kernelERNS_14TensorIteratorEENKUlvE_clEvENKUlvE0_clEvEUlfE_St5arrayIPcLm2EELi4E23TrivialOffsetCalculatorILi1EjESC_NS0_6memory15LoadWithoutCastENSD_16StoreWithoutCastEEEviT_T0_T2_T3_T4_T5_)
        /*0104*/ 	.word	0x00000000


	//----- nvinfo : EIATTR_REGCOUNT
	.align		4
.L_81:
        /*0108*/ 	.byte	0x04, 0x2f
        /*010a*/ 	.short	(.L_83 - .L_82)
	.align		4
.L_82:
        /*010c*/ 	.word	index@(_ZN2at6native18elementwise_kernelILi128ELi2EZNS0_22gpu_kernel_impl_nocastIZZZNS0_66_GLOBAL__N__a0cfb035_28_ActivationHardswishKernel_cu_1520ed90_310016hardswish_kernelERNS_14TensorIteratorEENKUlvE_clEvENKUlvE0_clEvEUlfE_EEvRNS_18TensorIteratorBaseERKT_EUliE_EEviT1_)
        /*0110*/ 	.word	0x0000000c


	//----- nvinfo : EIATTR_FRAME_SIZE
	.align		4
.L_83:
        /*0114*/ 	.byte	0x04, 0x11
        /*0116*/ 	.short	(.L_85 - .L_84)
	.align		4
.L_84:
        /*0118*/ 	.word	index@(_ZN2at6native18elementwise_kernelILi128ELi2EZNS0_22gpu_kernel_impl_nocastIZZZNS0_66_GLOBAL__N__a0cfb035_28_ActivationHardswishKernel_cu_1520ed90_310016hardswish_kernelERNS_14TensorIteratorEENKUlvE_clEvENKUlvE0_clEvEUlfE_EEvRNS_18TensorIteratorBaseERKT_EUliE_EEviT1_)
        /*011c*/ 	.word	0x00000000


	//----- nvinfo : EIATTR_REGCOUNT
	.align		4
.L_85:
        /*0120*/ 	.byte	0x04, 0x2f
        /*0122*/ 	.short	(.L_87 - .L_86)
	.align		4
.L_86:
        /*0124*/ 	.word	index@(_ZN2at6native27unrolled_elementwise_kernelIZZZNS0_66_GLOBAL__N__a0cfb035_28_ActivationHardswishKernel_cu_1520ed90_310016hardswish_kernelERNS_14TensorIteratorEENKUlvE_clEvENKUlvE0_clEvEUlfE_St5arrayIPcLm2EELi4E23TrivialOffsetCalculatorILi1EjESC_NS0_6memory12LoadWithCastILi1EEENSD_13StoreWithCastILi1EEEEEviT_T0_T2_T3_T4_T5_)
        /*0128*/ 	.word	0x0000001c


	//----- nvinfo : EIATTR_FRAME_SIZE
	.align		4
.L_87:
        /*012c*/ 	.byte	0x04, 0x11
        /*012e*/ 	.short	(.L_89 - .L_88)
	.align		4
.L_88:
        /*0130*/ 	.word	index@(_ZN2at6native27unrolled_elementwise_kernelIZZZNS0_66_GLOBAL__N__a0cfb035_28_ActivationHardswishKernel_cu_1520ed90_310016hardswish_kernelERNS_14TensorIteratorEENKUlvE_clEvENKUlvE0_clEvEUlfE_St5arrayIPcLm2EELi4E23TrivialOffsetCalculatorILi1EjESC_NS0_6memory12LoadWithCastILi1EEENSD_13StoreWithCastILi1EEEEEviT_T0_T2_T3_T4_T5_)
        /*0134*/ 	.word	0x00000000


	//----- nvinfo : EIATTR_REGCOUNT
	.align		4
.L_89:
        /*0138*/ 	.byte	0x04, 0x2f
        /*013a*/ 	.short	(.L_91 - .L_90)
	.align		4
.L_90:
        /*013c*/ 	.word	index@(_ZN2at6native18elementwise_kernelILi128ELi4EZNS0_15gpu_kernel_implIZZZNS0_66_GLOBAL__N__a0cfb035_28_ActivationHardswishKernel_cu_1520ed90_310016hardswish_kernelERNS_14TensorIteratorEENKUlvE_clEvENKUlvE0_clEvEUlfE_EEvRNS_18TensorIteratorBaseERKT_EUliE_EEviT1_)
        /*0140*/ 	.word	0x0000001a


	//----- nvinfo : EIATTR_FRAME_SIZE
	.align		4
.L_91:
        /*0144*/ 	.byte	0x04, 0x11
        /*0146*/ 	.short	(.L_93 - .L_92)
	.align		4
.L_92:
        /*0148*/ 	.word	index@(_ZN2at6native18elementwise_kernelILi128ELi4EZNS0_15gpu_kernel_implIZZZNS0_66_GLOBAL__N__a0cfb035_28_ActivationHardswishKernel_cu_1520ed90_310016hardswish_kernelERNS_14TensorIteratorEENKUlvE_clEvENKUlvE0_clEvEUlfE_EEvRNS_18TensorIteratorBaseERKT_EUliE_EEviT1_)
        /*014c*/ 	.word	0x00000000


	//----- nvinfo : EIATTR_REGCOUNT
	.align		4
.L_93:
        /*0150*/ 	.byte	0x04, 0x2f
        /*0152*/ 	.short	(.L_95 - .L_94)
	.align		4
.L_94:
        /*0154*/ 	.word	index@(_ZN2at6native29vectorized_elementwise_kernelILi8EZZZNS0_66_GLOBAL__N__a0cfb035_28_ActivationHardswishKernel_cu_1520ed90_310016hardswish_kernelERNS_14TensorIteratorEENKUlvE_clEvENKUlvE1_clEvEUlN3c104HalfEE_St5arrayIPcLm2EEEEviT0_T1_)
        /*0158*/ 	.word	0x00000004


	//----- nvinfo : EIATTR_FRAME_SIZE
	.align		4
.L_95:
        /*015c*/ 	.byte	0x04, 0x11
        /*015e*/ 	.short	(.L_97 - .L_96)
	.align		4
.L_96:
        /*0160*/ 	.word	index@(_ZN2at6native29vectorized_elementwise_kernelILi8EZZZNS0_66_GLOBAL__N__a0cfb035_28_ActivationHardswishKernel_cu_1520ed90_310016hardswish_kernelERNS_14TensorIteratorEENKUlvE_clEvENKUlvE1_clEvEUlN3c104HalfEE_St5arrayIPcLm2EEEEviT0_T1_)
        /*0164*/ 	.word	0x00000000


	//----- nvinfo : EIATTR_REGCOUNT
	.align		4
.L_97:
        /*0168*/ 	.byte	0x04, 0x2f
        /*016a*/ 	.short	(.L_99 - .L_98)
	.align		4
.L_98:
        /*016c*/ 	.word	index@(_ZN2at6native29vectorized_elementwise_kernelILi4EZZZNS0_66_GLOBAL__N__a0cfb035_28_ActivationHardswishKernel_cu_1520ed90_310016hardswish_kernelERNS_14TensorIteratorEENKUlvE_clEvENKUlvE1_clEvEUlN3c104HalfEE_St5arrayIPcLm2EEEEviT0_T1_)
        /*0170*/ 	.word	0x0000001a


	//----- nvinfo : EIATTR_FRAME_SIZE
	.align		4
.L_99:
        /*0174*/ 	.byte	0x04, 0x11
        /*0176*/ 	.short	(.L_101 - .L_100)
	.align		4
.L_100:
        /*0178*/ 	.word	index@(_ZN2at6native29vectorized_elementwise_kernelILi4EZZZNS0_66_GLOBAL__N__a0cfb035_28_ActivationHardswishKernel_cu_1520ed90_310016hardswish_kernelERNS_14TensorIteratorEENKUlvE_clEvENKUlvE1_clEvEUlN3c104HalfEE_St5arrayIPcLm2EEEEviT0_T1_)
        /*017c*/ 	.word	0x00000000


	//----- nvinfo : EIATTR_REGCOUNT
	.align		4
.L_101:
        /*0180*/ 	.byte	0x04, 0x2f
        /*0182*/ 	.short	(.L_103 - .L_102)
	.align		4
.L_102:
        /*0184*/ 	.word	index@(_ZN2at6native29vectorized_elementwise_kernelILi2EZZZNS0_66_GLOBAL__N__a0cfb035_28_ActivationHardswishKernel_cu_1520ed90_310016hardswish_kernelERNS_14TensorIteratorEENKUlvE_clEvENKUlvE1_clEvEUlN3c104HalfEE_St5arrayIPcLm2EEEEviT0_T1_)
        /*0188*/ 	.word	0x0000001a


	//----- nvinfo : EIATTR_FRAME_SIZE
	.align		4
.L_103:
        /*018c*/ 	.byte	0x04, 0x11
        /*018e*/ 	.short	(.L_105 - .L_104)
	.align		4
.L_104:
        /*0190*/ 	.word	index@(_ZN2at6native29vectorized_elementwise_kernelILi2EZZZNS0_66_GLOBAL__N__a0cfb035_28_ActivationHardswishKernel_cu_1520ed90_310016hardswish_kernelERNS_14TensorIteratorEENKUlvE_clEvENKUlvE1_clEvEUlN3c104HalfEE_St5arrayIPcLm2EEEEviT0_T1_)
        /*0194*/ 	.word	0x00000000


	//----- nvinfo : EIATTR_REGCOUNT
	.align		4
.L_105:
        /*0198*/ 	.byte	0x04, 0x2f
        /*019a*/ 	.short	(.L_107 - .L_106)
	.align		4
.L_106:
        /*019c*/ 	.word	index@(_ZN2at6native27unrolled_elementwise_kernelIZZZNS0_66_GLOBAL__N__a0cfb035_28_ActivationHardswishKernel_cu_1520ed90_310016hardswish_kernelERNS_14TensorIteratorEENKUlvE_clEvENKUlvE1_clEvEUlN3c104HalfEE_St5arrayIPcLm2EELi4E23TrivialOffsetCalculatorILi1EjESE_NS0_6memory15LoadWithoutCastENSF_16StoreWithoutCastEEEviT_T0_T2_T3_T4_T5_)
        /*01a0*/ 	.word	0x0000001a


	//----- nvinfo : EIATTR_FRAME_SIZE
	.align		4
.L_107:
        /*01a4*/ 	.byte	0x04, 0x11
        /*01a6*/ 	.short	(.L_109 - .L_108)
	.align		4
.L_108:
        /*01a8*/ 	.word	index@(_ZN2at6native27unrolled_elementwise_kernelIZZZNS0_66_GLOBAL__N__a0cfb035_28_ActivationHardswishKernel_cu_1520ed90_310016hardswish_kernelERNS_14TensorIteratorEENKUlvE_clEvENKUlvE1_clEvEUlN3c104HalfEE_St5arrayIPcLm2EELi4E23TrivialOffsetCalculatorILi1EjESE_NS0_6memory15LoadWithoutCastENSF_16StoreWithoutCastEEEviT_T0_T2_T3_T4_T5_)
        /*01ac*/ 	.word	0x00000000


	//----- nvinfo : EIATTR_REGCOUNT
	.align		4
.L_109:
        /*01b0*/ 	.byte	0x04, 0x2f
        /*01b2*/ 	.short	(.L_111 - .L_110)
	.align		4
.L_110:
        /*01b4*/ 	.word	index@(_ZN2at6native18elementwise_kernelILi128ELi4EZNS0_22gpu_kernel_impl_nocastIZZZNS0_66_GLOBAL__N__a0cfb035_28_ActivationHardswishKernel_cu_1520ed90_310016hardswish_kernelERNS_14TensorIteratorEENKUlvE_clEvENKUlvE1_clEvEUlN3c104HalfEE_EEvRNS_18TensorIteratorBaseERKT_EUliE_EEviT1_)
        /*01b8*/ 	.word	0x0000000c


	//----- nvinfo : EIATTR_FRAME_SIZE
	.align		4
.L_111:
        /*01bc*/ 	.byte	0x04, 0x11
        /*01be*/ 	.short	(.L_113 - .L_112)
	.align		4
.L_112:
        /*01c0*/ 	.word	index@(_ZN2at6native18elementwise_kernelILi128ELi4EZNS0_22gpu_kernel_impl_nocastIZZZNS0_66_GLOBAL__N__a0cfb035_28_ActivationHardswishKernel_cu_1520ed90_310016hardswish_kernelERNS_14TensorIteratorEENKUlvE_clEvENKUlvE1_clEvEUlN3c104HalfEE_EEvRNS_18TensorIteratorBaseERKT_EUliE_EEviT1_)
        /*01c4*/ 	.word	0x00000000


	//----- nvinfo : EIATTR_REGCOUNT
	.align		4
.L_113:
        /*01c8*/ 	.byte	0x04, 0x2f
        /*01ca*/ 	.short	(.L_115 - .L_114)
	.align		4
.L_114:
        /*01cc*/ 	.word	index@(_ZN2at6native27unrolled_elementwise_kernelIZZZNS0_66_GLOBAL__N__a0cfb035_28_ActivationHardswishKernel_cu_1520ed90_310016hardswish_kernelERNS_14TensorIteratorEENKUlvE_clEvENKUlvE1_clEvEUlN3c104HalfEE_St5arrayIPcLm2EELi4E23TrivialOffsetCalculatorILi1EjESE_NS0_6memory12LoadWithCastILi1EEENSF_13StoreWithCastILi1EEEEEviT_T0_T2_T3_T4_T5_)
        /*01d0*/ 	.word	0x0000001d


	//----- nvinfo : EIATTR_FRAME_SIZE
	.align		4
.L_115:
        /*01d4*/ 	.byte	0x04, 0x11
        /*01d6*/ 	.short	(.L_117 - .L_116)
	.align		4
.L_116:
        /*01d8*/ 	.word	index@(_ZN2at6native27unrolled_elementwise_kernelIZZZNS0_66_GLOBAL__N__a0cfb035_28_ActivationHardswishKernel_cu_1520ed90_310016hardswish_kernelERNS_14TensorIteratorEENKUlvE_clEvENKUlvE1_clEvEUlN3c104HalfEE_St5arrayIPcLm2EELi4E23TrivialOffsetCalculatorILi1EjESE_NS0_6memory12LoadWithCastILi1EEENSF_13StoreWithCastILi1EEEEEviT_T0_T2_T3_T4_T5_)
        /*01dc*/ 	.word	0x00000000


	//----- nvinfo : EIATTR_REGCOUNT
	.align		4
.L_117:
        /*01e0*/ 	.byte	0x04, 0x2f
        /*01e2*/ 	.short	(.L_119 - .L_118)
	.align		4
.L_118:
        /*01e4*/ 	.word	index@(_ZN2at6native18elementwise_kernelILi128ELi4EZNS0_15gpu_kernel_implIZZZNS0_66_GLOBAL__N__a0cfb035_28_ActivationHardswishKernel_cu_1520ed90_310016hardswish_kernelERNS_14TensorIteratorEENKUlvE_clEvENKUlvE1_clEvEUlN3c104HalfEE_EEvRNS_18TensorIteratorBaseERKT_EUliE_EEviT1_)
        /*01e8*/ 	.word	0x0000001a


	//----- nvinfo : EIATTR_FRAME_SIZE
	.align		4
.L_119:
        /*01ec*/ 	.byte	0x04, 0x11
        /*01ee*/ 	.short	(.L_121 - .L_120)
	.align		4
.L_120:
        /*01f0*/ 	.word	index@(_ZN2at6native18elementwise_kernelILi128ELi4EZNS0_15gpu_kernel_implIZZZNS0_66_GLOBAL__N__a0cfb035_28_ActivationHardswishKernel_cu_1520ed90_310016hardswish_kernelERNS_14TensorIteratorEENKUlvE_clEvENKUlvE1_clEvEUlN3c104HalfEE_EEvRNS_18TensorIteratorBaseERKT_EUliE_EEviT1_)
        /*01f4*/ 	.word	0x00000000


	//----- nvinfo : EIATTR_REGCOUNT
	.align		4
.L_121:
        /*01f8*/ 	.byte	0x04, 0x2f
        /*01fa*/ 	.short	(.L_123 - .L_122)
	.align		4
.L_122:
        /*01fc*/ 	.word	index@(_ZN2at6native29vectorized_elementwise_kernelILi8EZZZNS0_66_GLOBAL__N__a0cfb035_28_ActivationHardswishKernel_cu_1520ed90_310016hardswish_kernelERNS_14TensorIteratorEENKUlvE_clEvENKUlvE2_clEvEUlN3c108BFloat16EE_St5arrayIPcLm2EEEEviT0_T1_)
        /*0200*/ 	.word	0x00000004


	//----- nvinfo : EIATTR_FRAME_SIZE
	.align		4
.L_123:
        /*0204*/ 	.byte	0x04, 0x11
        /*0206*/ 	.short	(.L_125 - .L_124)
	.align		4
.L_124:
        /*0208*/ 	.word	index@(_ZN2at6native29vectorized_elementwise_kernelILi8EZZZNS0_66_GLOBAL__N__a0cfb035_28_ActivationHardswishKernel_cu_1520ed90_310016hardswish_kernelERNS_14TensorIteratorEENKUlvE_clEvENKUlvE2_clEvEUlN3c108BFloat16EE_St5arrayIPcLm2EEEEviT0_T1_)
        /*020c*/ 	.word	0x00000000


	//----- nvinfo : EIATTR_REGCOUNT
	.align		4
.L_125:
        /*0210*/ 	.byte	0x04, 0x2f
        /*0212*/ 	.short	(.L_127 - .L_126)
	.align		4
.L_126:
        /*0214*/ 	.word	index@(_ZN2at6native29vectorized_elementwise_kernelILi4EZZZNS0_66_GLOBAL__N__a0cfb035_28_ActivationHardswishKernel_cu_1520ed90_310016hardswish_kernelERNS_14TensorIteratorEENKUlvE_clEvENKUlvE2_clEvEUlN3c108BFloat16EE_St5arrayIPcLm2EEEEviT0_T1_)
        /*0218*/ 	.word	0x0000001a


	//----- nvinfo : EIATTR_FRAME_SIZE
	.align		4
.L_127:
        /*021c*/ 	.byte	0x04, 0x11
        /*021e*/ 	.short	(.L_129 - .L_128)
	.align		4
.L_128:
        /*0220*/ 	.word	index@(_ZN2at6native29vectorized_elementwise_kernelILi4EZZZNS0_66_GLOBAL__N__a0cfb035_28_ActivationHardswishKernel_cu_1520ed90_310016hardswish_kernelERNS_14TensorIteratorEENKUlvE_clEvENKUlvE2_clEvEUlN3c108BFloat16EE_St5arrayIPcLm2EEEEviT0_T1_)
        /*0224*/ 	.word	0x00000000


	//----- nvinfo : EIATTR_REGCOUNT
	.align		4
.L_129:
        /*0228*/ 	.byte	0x04, 0x2f
        /*022a*/ 	.short	(.L_131 - .L_130)
	.align		4
.L_130:
        /*022c*/ 	.word	index@(_ZN2at6native29vectorized_elementwise_kernelILi2EZZZNS0_66_GLOBAL__N__a0cfb035_28_ActivationHardswishKernel_cu_1520ed90_310016hardswish_kernelERNS_14TensorIteratorEENKUlvE_clEvENKUlvE2_clEvEUlN3c108BFloat16EE_St5arrayIPcLm2EEEEviT0_T1_)
        /*0230*/ 	.word	0x0000001a


	//----- nvinfo : EIATTR_FRAME_SIZE
	.align		4
.L_131:
        /*0234*/ 	.byte	0x04, 0x11
        /*0236*/ 	.short	(.L_133 - .L_132)
	.align		4
.L_132:
        /*0238*/ 	.word	index@(_ZN2at6native29vectorized_elementwise_kernelILi2EZZZNS0_66_GLOBAL__N__a0cfb035_28_ActivationHardswishKernel_cu_1520ed90_310016hardswish_kernelERNS_14TensorIteratorEENKUlvE_clEvENKUlvE2_clEvEUlN3c108BFloat16EE_St5arrayIPcLm2EEEEviT0_T1_)
        /*023c*/ 	.word	0x00000000


	//----- nvinfo : EIATTR_REGCOUNT
	.align		4
.L_133:
        /*0240*/ 	.byte	0x04, 0x2f
        /*0242*/ 	.short	(.L_135 - .L_134)
	.align		4
.L_134:
        /*0244*/ 	.word	index@(_ZN2at6native27unrolled_elementwise_kernelIZZZNS0_66_GLOBAL__N__a0cfb035_28_ActivationHardswishKernel_cu_1520ed90_310016hardswish_kernelERNS_14TensorIteratorEENKUlvE_clEvENKUlvE2_clEvEUlN3c108BFloat16EE_St5arrayIPcLm2EELi4E23TrivialOffsetCalculatorILi1EjESE_NS0_6memory15LoadWithoutCastENSF_16StoreWithoutCastEEEviT_T0_T2_T3_T4_T5_)
        /*0248*/ 	.word	0x0000001a


	//----- nvinfo : EIATTR_FRAME_SIZE
	.align		4
.L_135:
        /*024c*/ 	.byte	0x04, 0x11
        /*024e*/ 	.short	(.L_137 - .L_136)
	.align		4
.L_136:
        /*0250*/ 	.word	index@(_ZN2at6native27unrolled_elementwise_kernelIZZZNS0_66_GLOBAL__N__a0cfb035_28_ActivationHardswishKernel_cu_1520ed90_310016hardswish_kernelERNS_14TensorIteratorEENKUlvE_clEvENKUlvE2_clEvEUlN3c108BFloat16EE_St5arrayIPcLm2EELi4E23TrivialOffsetCalculatorILi1EjESE_NS0_6memory15LoadWithoutCastENSF_16StoreWithoutCastEEEviT_T0_T2_T3_T4_T5_)
        /*0254*/ 	.word	0x00000000


	//----- nvinfo : EIATTR_REGCOUNT
	.align		4
.L_137:
        /*0258*/ 	.byte	0x04, 0x2f
        /*025a*/ 	.short	(.L_139 - .L_138)
	.align		4
.L_138:
        /*025c*/ 	.word	index@(_ZN2at6native18elementwise_kernelILi128ELi4EZNS0_22gpu_kernel_impl_nocastIZZZNS0_66_GLOBAL__N__a0cfb035_28_ActivationHardswishKernel_cu_1520ed90_310016hardswish_kernelERNS_14TensorIteratorEENKUlvE_clEvENKUlvE2_clEvEUlN3c108BFloat16EE_EEvRNS_18TensorIteratorBaseERKT_EUliE_EEviT1_)
        /*0260*/ 	.word	0x0000000c


	//----- nvinfo : EIATTR_FRAME_SIZE
	.align		4
.L_139:
        /*0264*/ 	.byte	0x04, 0x11
        /*0266*/ 	.short	(.L_141 - .L_140)
	.align		4
.L_140:
        /*0268*/ 	.word	index@(_ZN2at6native18elementwise_kernelILi128ELi4EZNS0_22gpu_kernel_impl_nocastIZZZNS0_66_GLOBAL__N__a0cfb035_28_ActivationHardswishKernel_cu_1520ed90_310016hardswish_kernelERNS_14TensorIteratorEENKUlvE_clEvENKUlvE2_clEvEUlN3c108BFloat16EE_EEvRNS_18TensorIteratorBaseERKT_EUliE_EEviT1_)
        /*026c*/ 	.word	0x00000000


	//----- nvinfo : EIATTR_REGCOUNT
	.align		4
.L_141:
        /*0270*/ 	.byte	0x04, 0x2f
        /*0272*/ 	.short	(.L_143 - .L_142)
	.align		4
.L_142:
        /*0274*/ 	.word	index@(_ZN2at6native27unrolled_elementwise_kernelIZZZNS0_66_GLOBAL__N__a0cfb035_28_ActivationHardswishKernel_cu_1520ed90_310016hardswish_kernelERNS_14TensorIteratorEENKUlvE_clEvENKUlvE2_clEvEUlN3c108BFloat16EE_St5arrayIPcLm2EELi4E23TrivialOffsetCalculatorILi1EjESE_NS0_6memory12LoadWithCastILi1EEENSF_13StoreWithCastILi1EEEEEviT_T0_T2_T3_T4_T5_)
        /*0278*/ 	.word	0x0000001d


	//----- nvinfo : EIATTR_FRAME_SIZE
	.align		4
.L_143:
        /*027c*/ 	.byte	0x04, 0x11
        /*027e*/ 	.short	(.L_145 - .L_144)
	.align		4
.L_144:
        /*0280*/ 	.word	index@(_ZN2at6native27unrolled_elementwise_kernelIZZZNS0_66_GLOBAL__N__a0cfb035_28_ActivationHardswishKernel_cu_1520ed90_310016hardswish_kernelERNS_14TensorIteratorEENKUlvE_clEvENKUlvE2_clEvEUlN3c108BFloat16EE_St5arrayIPcLm2EELi4E23TrivialOffsetCalculatorILi1EjESE_NS0_6memory12LoadWithCastILi1EEENSF_13StoreWithCastILi1EEEEEviT_T0_T2_T3_T4_T5_)
        /*0284*/ 	.word	0x00000000


	//----- nvinfo : EIATTR_REGCOUNT
	.align		4
.L_145:
        /*0288*/ 	.byte	0x04, 0x2f
        /*028a*/ 	.short	(.L_147 - .L_146)
	.align		4
.L_146:
        /*028c*/ 	.word	index@(_ZN2at6native18elementwise_kernelILi128ELi4EZNS0_15gpu_kernel_implIZZZNS0_66_GLOBAL__N__a0cfb035_28_ActivationHardswishKernel_cu_1520ed90_310016hardswish_kernelERNS_14TensorIteratorEENKUlvE_clEvENKUlvE2_clEvEUlN3c108BFloat16EE_EEvRNS_18TensorIteratorBaseERKT_EUliE_EEviT1_)
        /*0290*/ 	.word	0x0000001a


	//----- nvinfo : EIATTR_FRAME_SIZE
	.align		4
.L_147:
        /*0294*/ 	.byte	0x04, 0x11
        /*0296*/ 	.short	(.L_149 - .L_148)
	.align		4
.L_148:
        /*0298*/ 	.word	index@(_ZN2at6native18elementwise_kernelILi128ELi4EZNS0_15gpu_kernel_implIZZZNS0_66_GLOBAL__N__a0cfb035_28_ActivationHardswishKernel_cu_1520ed90_310016hardswish_kernelERNS_14TensorIteratorEENKUlvE_clEvENKUlvE2_clEvEUlN3c108BFloat16EE_EEvRNS_18TensorIteratorBaseERKT_EUliE_EEviT1_)
        /*029c*/ 	.word	0x00000000


	//----- nvinfo : EIATTR_REGCOUNT
	.align		4
.L_149:
        /*02a0*/ 	.byte	0x04, 0x2f
        /*02a2*/ 	.short	(.L_151 - .L_150)
	.align		4
.L_150:
        /*02a4*/ 	.word	index@(_ZN2at6native29vectorized_elementwise_kernelILi8EZZZNS0_66_GLOBAL__N__a0cfb035_28_ActivationHardswishKernel_cu_1520ed90_310025hardswish_backward_kernelERNS_14TensorIteratorEENKUlvE_clEvENKUlvE_clEvEUlddE_St5arrayIPcLm3EEEEviT0_T1_)
        /*02a8*/ 	.word	0x00000004


	//----- nvinfo : EIATTR_FRAME_SIZE
	.align		4
.L_151:
        /*02ac*/ 	.byte	0x04, 0x11
        /*02ae*/ 	.short	(.L_153 - .L_152)
	.align		4
.L_152:
        /*02b0*/ 	.word	index@(_ZN2at6native29vectorized_elementwise_kernelILi8EZZZNS0_66_GLOBAL__N__a0cfb035_28_ActivationHardswishKernel_cu_1520ed90_310025hardswish_backward_kernelERNS_14TensorIteratorEENKUlvE_clEvENKUlvE_clEvEUlddE_St5arrayIPcLm3EEEEviT0_T1_)
        /*02b4*/ 	.word	0x00000000


	//----- nvinfo : EIATTR_REGCOUNT
	.align		4
.L_153:
        /*02b8*/ 	.byte	0x04, 0x2f
        /*02ba*/ 	.short	(.L_155 - .L_154)
	.align		4
.L_154:
        /*02bc*/ 	.word	index@(_ZN2at6native29vectorized_elementwise_kernelILi4EZZZNS0_66_GLOBAL__N__a0cfb035_28_ActivationHardswishKernel_cu_1520ed90_310025hardswish_backward_kernelERNS_14TensorIteratorEENKUlvE_clEvENKUlvE_clEvEUlddE_St5arrayIPcLm3EEEEviT0_T1_)
        /*02c0*/ 	.word	0x00000038


	//----- nvinfo : EIATTR_FRAME_SIZE
	.align		4
.L_155:
        /*02c4*/ 	.byte	0x04, 0x11
        /*02c6*/ 	.short	(.L_157 - .L_156)
	.align		4
.L_156:
        /*02c8*/ 	.word	index@($__internal_5_$__cuda_sm20_div_rn_f64_full)
        /*02cc*/ 	.word	0x00000000


	//----- nvinfo : EIATTR_FRAME_SIZE
	.align		4
.L_157:
        /*02d0*/ 	.byte	0x04, 0x11
        /*02d2*/ 	.short	(.L_159 - .L_158)
	.align		4
.L_158:
        /*02d4*/ 	.word	index@(_ZN2at6native29vectorized_elementwise_kernelILi4EZZZNS0_66_GLOBAL__N__a0cfb035_28_ActivationHardswishKernel_cu_1520ed90_310025hardswish_backward_kernelERNS_14TensorIteratorEENKUlvE_clEvENKUlvE_clEvEUlddE_St5arrayIPcLm3EEEEviT0_T1_)
        /*02d8*/ 	.word	0x00000000


	//----- nvinfo : EIATTR_REGCOUNT
	.align		4
.L_159:
        /*02dc*/ 	.byte	0x04, 0x2f
        /*02de*/ 	.short	(.L_161 - .L_160)
	.align		4
.L_160:
        /*02e0*/ 	.word	index@(_ZN2at6native29vectorized_elementwise_kernelILi2EZZZNS0_66_GLOBAL__N__a0cfb035_28_ActivationHardswishKernel_cu_1520ed90_310025hardswish_backward_kernelERNS_14TensorIteratorEENKUlvE_clEvENKUlvE_clEvEUlddE_St5arrayIPcLm3EEEEviT0_T1_)
        /*02e4*/ 	.word	0x00000038


	//----- nvinfo : EIATTR_FRAME_SIZE
	.align		4
.L_161:
        /*02e8*/ 	.byte	0x04, 0x11
        /*02ea*/ 	.short	(.L_163 - .L_162)
	.align		4
.L_162:
        /*02ec*/ 	.word	index@($__internal_4_$__cuda_sm20_div_rn_f64_full)
        /*02f0*/ 	.word	0x00000000


	//----- nvinfo : EIATTR_FRAME_SIZE
	.align		4
.L_163:
        /*02f4*/ 	.byte	0x04, 0x11
        /*02f6*/ 	.short	(.L_165 - .L_164)
	.align		4
.L_164:
        /*02f8*/ 	.word	index@(_ZN2at6native29vectorized_elementwise_kernelILi2EZZZNS0_66_GLOBAL__N__a0cfb035_28_ActivationHardswishKernel_cu_1520ed90_310025hardswish_backward_kernelERNS_14TensorIteratorEENKUlvE_clEvENKUlvE_clEvEUlddE_St5arrayIPcLm3EEEEviT0_T1_)
        /*02fc*/ 	.word	0x00000000


	//----- nvinfo : EIATTR_REGCOUNT
	.align		4
.L_165:
        /*0300*/ 	.byte	0x04, 0x2f
        /*0302*/ 	.short	(.L_167 - .L_166)
	.align		4
.L_166:
        /*0304*/ 	.word	index@(_ZN2at6native27unrolled_elementwise_kernelIZZZNS0_66_GLOBAL__N__a0cfb035_28_ActivationHardswishKernel_cu_1520ed90_310025hardswish_backward_kernelERNS_14TensorIteratorEENKUlvE_clEvENKUlvE_clEvEUlddE_St5arrayIPcLm3EELi4E23TrivialOffsetCalculatorILi2EjESB_ILi1EjENS0_6memory15LoadWithoutCastENSE_16StoreWithoutCastEEEviT_T0_T2_T3_T4_T5_)
        /*0308*/ 	.word	0x0000002a


	//----- nvinfo : EIATTR_FRAME_SIZE
	.align		4
.L_167:
        /*030c*/ 	.byte	0x04, 0x11
        /*030e*/ 	.short	(.L_169 - .L_168)
	.align		4
.L_168:
        /*0310*/ 	.word	index@($__internal_3_$__cuda_sm20_div_rn_f64_full)
        /*0314*/ 	.word	0x00000000


	//----- nvinfo : EIATTR_FRAME_SIZE
	.align		4
.L_169:
        /*0318*/ 	.byte	0x04, 0x11
        /*031a*/ 	.short	(.L_171 - .L_170)
	.align		4
.L_170:
        /*031c*/ 	.word	index@(_ZN2at6native27unrolled_elementwise_kernelIZZZNS0_66_GLOBAL__N__a0cfb035_28_ActivationHardswishKernel_cu_1520ed90_310025hardswish_backward_kernelERNS_14TensorIteratorEENKUlvE_clEvENKUlvE_clEvEUlddE_St5arrayIPcLm3EELi4E23TrivialOffsetCalculatorILi2EjESB_ILi1EjENS0_6memory15LoadWithoutCastENSE_16StoreWithoutCastEEEviT_T0_T2_T3_T4_T5_)
        /*0320*/ 	.word	0x00000000


	//----- nvinfo : EIATTR_REGCOUNT
	.align		4
.L_171:
        /*0324*/ 	.byte	0x04, 0x2f
        /*0326*/ 	.short	(.L_173 - .L_172)
	.align		4
.L_172:
        /*0328*/ 	.word	index@(_ZN2at6native18elementwise_kernelILi128ELi2EZNS0_22gpu_kernel_impl_nocastIZZZNS0_66_GLOBAL__N__a0cfb035_28_ActivationHardswishKernel_cu_1520ed90_310025hardswish_backward_kernelERNS_14TensorIteratorEENKUlvE_clEvENKUlvE_clEvEUlddE_EEvRNS_18TensorIteratorBaseERKT_EUliE_EEviT1_)
        /*032c*/ 	.word	0x0000001d


	//----- nvinfo : EIATTR_FRAME_SIZE
	.align		4
.L_173:
        /*0330*/ 	.byte	0x04, 0x11
        /*0332*/ 	.short	(.L_175 - .L_174)
	.align		4
.L_174:
        /*0334*/ 	.word	index@($__internal_2_$__cuda_sm20_div_rn_f64_full)
        /*0338*/ 	.word	0x00000000


	//----- nvinfo : EIATTR_FRAME_SIZE
	.align		4
.L_175:
        /*033c*/ 	.byte	0x04, 0x11
        /*033e*/ 	.short	(.L_177 - .L_176)
	.align		4
.L_176:
        /*0340*/ 	.word	index@(_ZN2at6native18elementwise_kernelILi128ELi2EZNS0_22gpu_kernel_impl_nocastIZZZNS0_66_GLOBAL__N__a0cfb035_28_ActivationHardswishKernel_cu_1520ed90_310025hardswish_backward_kernelERNS_14TensorIteratorEENKUlvE_clEvENKUlvE_clEvEUlddE_EEvRNS_18TensorIteratorBaseERKT_EUliE_EEviT1_)
        /*0344*/ 	.word	0x00000000


	//----- nvinfo : EIATTR_REGCOUNT
	.align		4
.L_177:
        /*0348*/ 	.byte	0x04, 0x2f
        /*034a*/ 	.short	(.L_179 - .L_178)
	.align		4
.L_178:
        /*034c*/ 	.word	index@(_ZN2at6native27unrolled_elementwise_kernelIZZZNS0_66_GLOBAL__N__a0cfb035_28_ActivationHardswishKernel_cu_1520ed90_310025hardswish_backward_kernelERNS_14TensorIteratorEENKUlvE_clEvENKUlvE_clEvEUlddE_St5arrayIPcLm3EELi4E23TrivialOffsetCalculatorILi2EjESB_ILi1EjENS0_6memory12LoadWithCastILi2EEENSE_13StoreWithCastILi1EEEEEviT_T0_T2_T3_T4_T5_)
        /*0350*/ 	.word	0x00000028


	//----- nvinfo : EIATTR_FRAME_SIZE
	.align		4
.L_179:
        /*0354*/ 	.byte	0x04, 0x11
        /*0356*/ 	.short	(.L_181 - .L_180)
	.align		4
.L_180:
        /*0358*/ 	.word	index@($__internal_1_$__cuda_sm20_div_rn_f64_full)
        /*035c*/ 	.word	0x00000000


	//----- nvinfo : EIATTR_FRAME_SIZE
	.align		4
.L_181:
        /*0360*/ 	.byte	0x04, 0x11
        /*0362*/ 	.short	(.L_183 - .L_182)
	.align		4
.L_182:
        /*0364*/ 	.word	index@(_ZN2at6native27unrolled_elementwise_kernelIZZZNS0_66_GLOBAL__N__a0cfb035_28_ActivationHardswishKernel_cu_1520ed90_310025hardswish_backward_kernelERNS_14TensorIteratorEENKUlvE_clEvENKUlvE_clEvEUlddE_St5arrayIPcLm3EELi4E23TrivialOffsetCalculatorILi2EjESB_ILi1EjENS0_6memory12LoadWithCastILi2EEENSE_13StoreWithCastILi1EEEEEviT_T0_T2_T3_T4_T5_)
        /*0368*/ 	.word	0x00000000


	//----- nvinfo : EIATTR_REGCOUNT
	.align		4
.L_183:
        /*036c*/ 	.byte	0x04, 0x2f
        /*036e*/ 	.short	(.L_185 - .L_184)
	.align		4
.L_184:
        /*0370*/ 	.word	index@(_ZN2at6native18elementwise_kernelILi128ELi4EZNS0_15gpu_kernel_implIZZZNS0_66_GLOBAL__N__a0cfb035_28_ActivationHardswishKernel_cu_1520ed90_310025hardswish_backward_kernelERNS_14TensorIteratorEENKUlvE_clEvENKUlvE_clEvEUlddE_EEvRNS_18TensorIteratorBaseERKT_EUliE_EEviT1_)
        /*0374*/ 	.word	0x00000020


	//----- nvinfo : EIATTR_FRAME_SIZE
	.align		4
.L_185:
        /*0378*/ 	.byte	0x04, 0x11
        /*037a*/ 	.short	(.L_187 - .L_186)
	.align		4
.L_186:
        /*037c*/ 	.word	index@($__internal_0_$__cuda_sm20_div_rn_f64_full)
        /*0380*/ 	.word	0x00000000


	//----- nvinfo : EIATTR_FRAME_SIZE
	.align		4
.L_187:
        /*0384*/ 	.byte	0x04, 0x11
        /*0386*/ 	.short	(.L_189 - .L_188)
	.align		4
.L_188:
        /*0388*/ 	.word	index@(_ZN2at6native18elementwise_kernelILi128ELi4EZNS0_15gpu_kernel_implIZZZNS0_66_GLOBAL__N__a0cfb035_28_ActivationHardswishKernel_cu_1520ed90_310025hardswish_backward_kernelERNS_14TensorIteratorEENKUlvE_clEvENKUlvE_clEvEUlddE_EEvRNS_18TensorIteratorBaseERKT_EUliE_EEviT1_)
        /*038c*/ 	.word	0x00000000


	//----- nvinfo : EIATTR_REGCOUNT
	.align		4
.L_189:
        /*0390*/ 	.byte	0x04, 0x2f
        /*0392*/ 	.short	(.L_191 - .L_190)
	.align		4
.L_190:
        /*0394*/ 	.word	index@(_ZN2at6native29vectorized_elementwise_kernelILi8EZZZNS0_66_GLOBAL__N__a0cfb035_28_ActivationHardswishKernel_cu_1520ed90_310025hardswish_backward_kernelERNS_14TensorIteratorEENKUlvE_clEvENKUlvE0_clEvEUlffE_St5arrayIPcLm3EEEEviT0_T1_)
        /*0398*/ 	.word	0x00000004


	//----- nvinfo : EIATTR_FRAME_SIZE
	.align		4
.L_191:
        /*039c*/ 	.byte	0x04, 0x11
        /*039e*/ 	.short	(.L_193 - .L_192)
	.align		4
.L_192:
        /*03a0*/ 	.word	index@(_ZN2at6native29vectorized_elementwise_kernelILi8EZZZNS0_66_GLOBAL__N__a0cfb035_28_ActivationHardswishKernel_cu_1520ed90_310025hardswish_backward_kernelERNS_14TensorIteratorEENKUlvE_clEvENKUlvE0_clEvEUlffE_St5arrayIPcLm3EEEEviT0_T1_)
        /*03a4*/ 	.word	0x00000000


	//----- nvinfo : EIATTR_REGCOUNT
	.align		4
.L_193:
        /*03a8*/ 	.byte	0x04, 0x2f
        /*03aa*/ 	.short	(.L_195 - .L_194)
	.align		4
.L_194:
        /*03ac*/ 	.word	index@(_ZN2at6native29vectorized_elementwise_kernelILi4EZZZNS0_66_GLOBAL__N__a0cfb035_28_ActivationHardswishKernel_cu_1520ed90_310025hardswish_backward_kernelERNS_14TensorIteratorEENKUlvE_clEvENKUlvE0_clEvEUlffE_St5arrayIPcLm3EEEEviT0_T1_)
        /*03b0*/ 	.word	0x0000001e


	//----- nvinfo : EIATTR_FRAME_SIZE
	.align		4
.L_195:
        /*03b4*/ 	.byte	0x04, 0x11
        /*03b6*/ 	.short	(.L_197 - .L_196)
	.align		4
.L_196:
        /*03b8*/ 	.word	index@(_ZN2at6native29vectorized_elementwise_kernelILi4EZZZNS0_66_GLOBAL__N__a0cfb035_28_ActivationHardswishKernel_cu_1520ed90_310025hardswish_backward_kernelERNS_14TensorIteratorEENKUlvE_clEvENKUlvE0_clEvEUlffE_St5arrayIPcLm3EEEEviT0_T1_)
        /*03bc*/ 	.word	0x00000000


	//----- nvinfo : EIATTR_REGCOUNT
	.align		4
.L_197:
        /*03c0*/ 	.byte	0x04, 0x2f
        /*03c2*/ 	.short	(.L_199 - .L_198)
	.align		4
.L_198:
        /*03c4*/ 	.word	index@(_ZN2at6native29vectorized_elementwise_kernelILi2EZZZNS0_66_GLOBAL__N__a0cfb035_28_ActivationHardswishKernel_cu_1520ed90_310025hardswish_backward_kernelERNS_14TensorIteratorEENKUlvE_clEvENKUlvE0_clEvEUlffE_St5arrayIPcLm3EEEEviT0_T1_)
        /*03c8*/ 	.word	0x0000001d


	//----- nvinfo : EIATTR_FRAME_SIZE
	.align		4
.L_199:
        /*03cc*/ 	.byte	0x04, 0x11
        /*03ce*/ 	.short	(.L_201 - .L_200)
	.align		4
.L_200:
        /*03d0*/ 	.word	index@(_ZN2at6native29vectorized_elementwise_kernelILi2EZZZNS0_66_GLOBAL__N__a0cfb035_28_ActivationHardswishKernel_cu_1520ed90_310025hardswish_backward_kernelERNS_14TensorIteratorEENKUlvE_clEvENKUlvE0_clEvEUlffE_St5arrayIPcLm3EEEEviT0_T1_)
        /*03d4*/ 	.word	0x00000000


	//----- nvinfo : EIATTR_REGCOUNT
	.align		4
.L_201:
        /*03d8*/ 	.byte	0x04, 0x2f
        /*03da*/ 	.short	(.L_203 - .L_202)
	.align		4
.L_202:
        /*03dc*/ 	.word	index@(_ZN2at6native27unrolled_elementwise_kernelIZZZNS0_66_GLOBAL__N__a0cfb035_28_ActivationHardswishKernel_cu_1520ed90_310025hardswish_backward_kernelERNS_14TensorIteratorEENKUlvE_clEvENKUlvE0_clEvEUlffE_St5arrayIPcLm3EELi4E23TrivialOffsetCalculatorILi2EjESB_ILi1EjENS0_6memory15LoadWithoutCastENSE_16StoreWithoutCastEEEviT_T0_T2_T3_T4_T5_)
        /*03e0*/ 	.word	0x0000001e


	//----- nvinfo : EIATTR_FRAME_SIZE
	.align		4
.L_203:
        /*03e4*/ 	.byte	0x04, 0x11
        /*03e6*/ 	.short	(.L_205 - .L_204)
	.align		4
.L_204:
        /*03e8*/ 	.word	index@(_ZN2at6native27unrolled_elementwise_kernelIZZZNS0_66_GLOBAL__N__a0cfb035_28_ActivationHardswishKernel_cu_1520ed90_310025hardswish_backward_kernelERNS_14TensorIteratorEENKUlvE_clEvENKUlvE0_clEvEUlffE_St5arrayIPcLm3EELi4E23TrivialOffsetCalculatorILi2EjESB_ILi1EjENS0_6memory15LoadWithoutCastENSE_16StoreWithoutCastEEEviT_T0_T2_T3_T4_T5_)
        /*03ec*/ 	.word	0x00000000


	//----- nvinfo : EIATTR_REGCOUNT
	.align		4
.L_205:
        /*03f0*/ 	.byte	0x04, 0x2f
        /*03f2*/ 	.short	(.L_207 - .L_206)
	.align		4
.L_206:
        /*03f4*/ 	.word	index@(_ZN2at6native18elementwise_kernelILi128ELi2EZNS0_22gpu_kernel_impl_nocastIZZZNS0_66_GLOBAL__N__a0cfb035_28_ActivationHardswishKernel_cu_1520ed90_310025hardswish_backward_kernelERNS_14TensorIteratorEENKUlvE_clEvENKUlvE0_clEvEUlffE_EEvRNS_18TensorIteratorBaseERKT_EUliE_EEviT1_)
        /*03f8*/ 	.word	0x0000000e


	//----- nvinfo : EIATTR_FRAME_SIZE
	.align		4
.L_207:
        /*03fc*/ 	.byte	0x04, 0x11
        /*03fe*/ 	.short	(.L_209 - .L_208)
	.align		4
.L_208:
        /*0400*/ 	.word	index@(_ZN2at6native18elementwise_kernelILi128ELi2EZNS0_22gpu_kernel_impl_nocastIZZZNS0_66_GLOBAL__N__a0cfb035_28_ActivationHardswishKernel_cu_1520ed90_310025hardswish_backward_kernelERNS_14TensorIteratorEENKUlvE_clEvENKUlvE0_clEvEUlffE_EEvRNS_18TensorIteratorBaseERKT_EUliE_EEviT1_)
        /*0404*/ 	.word	0x00000000


	//----- nvinfo : EIATTR_REGCOUNT
	.align		4
.L_209:
        /*0408*/ 	.byte	0x04, 0x2f
        /*040a*/ 	.short	(.L_211 - .L_210)
	.align		4
.L_210:
        /*040c*/ 	.word	index@(_ZN2at6native27unrolled_elementwise_kernelIZZZNS0_66_GLOBAL__N__a0cfb035_28_ActivationHardswishKernel_cu_1520ed90_310025hardswish_backward_kernelERNS_14TensorIteratorEENKUlvE_clEvENKUlvE0_clEvEUlffE_St5arrayIPcLm3EELi4E23TrivialOffsetCalculatorILi2EjESB_ILi1EjENS0_6memory12LoadWithCastILi2EEENSE_13StoreWithCastILi1EEEEEviT_T0_T2_T3_T4_T5_)
        /*0410*/ 	.word	0x00000020


	//----- nvinfo : EIATTR_FRAME_SIZE
	.align		4
.L_211:
        /*0414*/ 	.byte	0x04, 0x11
        /*0416*/ 	.short	(.L_213 - .L_212)
	.align		4
.L_212:
        /*0418*/ 	.word	index@(_ZN2at6native27unrolled_elementwise_kernelIZZZNS0_66_GLOBAL__N__a0cfb035_28_ActivationHardswishKernel_cu_1520ed90_310025hardswish_backward_kernelERNS_14TensorIteratorEENKUlvE_clEvENKUlvE0_clEvEUlffE_St5arrayIPcLm3EELi4E23TrivialOffsetCalculatorILi2EjESB_ILi1EjENS0_6memory12LoadWithCastILi2EEENSE_13StoreWithCastILi1EEEEEviT_T0_T2_T3_T4_T5_)
        /*041c*/ 	.word	0x00000000


	//----- nvinfo : EIATTR_REGCOUNT
	.align		4
.L_213:
        /*0420*/ 	.byte	0x04, 0x2f
        /*0422*/ 	.short	(.L_215 - .L_214)
	.align		4
.L_214:
        /*0424*/ 	.word	index@(_ZN2at6native18elementwise_kernelILi128ELi4EZNS0_15gpu_kernel_implIZZZNS0_66_GLOBAL__N__a0cfb035_28_ActivationHardswishKernel_cu_1520ed90_310025hardswish_backward_kernelERNS_14TensorIteratorEENKUlvE_clEvENKUlvE0_clEvEUlffE_EEvRNS_18TensorIteratorBaseERKT_EUliE_EEviT1_)
        /*0428*/ 	.word	0x0000001a


	//----- nvinfo : EIATTR_FRAME_SIZE
	.align		4
.L_215:
        /*042c*/ 	.byte	0x04, 0x11
        /*042e*/ 	.short	(.L_217 - .L_216)
	.align		4
.L_216:
        /*0430*/ 	.word	index@(_ZN2at6native18elementwise_kernelILi128ELi4EZNS0_15gpu_kernel_implIZZZNS0_66_GLOBAL__N__a0cfb035_28_ActivationHardswishKernel_cu_1520ed90_310025hardswish_backward_kernelERNS_14TensorIteratorEENKUlvE_clEvENKUlvE0_clEvEUlffE_EEvRNS_18TensorIteratorBaseERKT_EUliE_EEviT1_)
        /*0434*/ 	.word	0x00000000


	//----- nvinfo : EIATTR_REGCOUNT
	.align		4
.L_217:
        /*0438*/ 	.byte	0x04, 0x2f
        /*043a*/ 	.short	(.L_219 - .L_218)
	.align		4
.L_218:
        /*043c*/ 	.word	index@(_ZN2at6native29vectorized_elementwise_kernelILi8EZZZNS0_66_GLOBAL__N__a0cfb035_28_ActivationHardswishKernel_cu_1520ed90_310025hardswish_backward_kernelERNS_14TensorIteratorEENKUlvE_clEvENKUlvE1_clEvEUlN3c104HalfES8_E_St5arrayIPcLm3EEEEviT0_T1_)
        /*0440*/ 	.word	0x00000004


	//----- nvinfo : EIATTR_FRAME_SIZE
	.align		4
.L_219:
        /*0444*/ 	.byte	0x04, 0x11
        /*0446*/ 	.short	(.L_221 - .L_220)
	.align		4
.L_220:
        /*0448*/ 	.word	index@(_ZN2at6native29vectorized_elementwise_kernelILi8EZZZNS0_66_GLOBAL__N__a0cfb035_28_ActivationHardswishKernel_cu_1520ed90_310025hardswish_backward_kernelERNS_14TensorIteratorEENKUlvE_clEvENKUlvE1_clEvEUlN3c104HalfES8_E_St5arrayIPcLm3EEEEviT0_T1_)
        /*044c*/ 	.word	0x00000000


	//----- nvinfo : EIATTR_REGCOUNT
	.align		4
.L_221:
        /*0450*/ 	.byte	0x04, 0x2f
        /*0452*/ 	.short	(.L_223 - .L_222)
	.align		4
.L_222:
        /*0454*/ 	.word	index@(_ZN2at6native29vectorized_elementwise_kernelILi4EZZZNS0_66_GLOBAL__N__a0cfb035_28_ActivationHardswishKernel_cu_1520ed90_310025hardswish_backward_kernelERNS_14TensorIteratorEENKUlvE_clEvENKUlvE1_clEvEUlN3c104HalfES8_E_St5arrayIPcLm3EEEEviT0_T1_)
        /*0458*/ 	.word	0x00000020


	//----- nvinfo : EIATTR_FRAME_SIZE
	.align		4
.L_223:
        /*045c*/ 	.byte	0x04, 0x11
        /*045e*/ 	.short	(.L_225 - .L_224)
	.align		4
.L_224:
        /*0460*/ 	.word	index@(_ZN2at6native29vectorized_elementwise_kernelILi4EZZZNS0_66_GLOBAL__N__a0cfb035_28_ActivationHardswishKernel_cu_1520ed90_310025hardswish_backward_kernelERNS_14TensorIteratorEENKUlvE_clEvENKUlvE1_clEvEUlN3c104HalfES8_E_St5arrayIPcLm3EEEEviT0_T1_)
        /*0464*/ 	.word	0x00000000


	//----- nvinfo : EIATTR_REGCOUNT
	.align		4
.L_225:
        /*0468*/ 	.byte	0x04, 0x2f
        /*046a*/ 	.short	(.L_227 - .L_226)
	.align		4
.L_226:
        /*046c*/ 	.word	index@(_ZN2at6native29vectorized_elementwise_kernelILi2EZZZNS0_66_GLOBAL__N__a0cfb035_28_ActivationHardswishKernel_cu_1520ed90_310025hardswish_backward_kernelERNS_14TensorIteratorEENKUlvE_clEvENKUlvE1_clEvEUlN3c104HalfES8_E_St5arrayIPcLm3EEEEviT0_T1_)
        /*0470*/ 	.word	0x00000020


	//----- nvinfo : EIATTR_FRAME_SIZE
	.align		4
.L_227:
        /*0474*/ 	.byte	0x04, 0x11
        /*0476*/ 	.short	(.L_229 - .L_228)
	.align		4
.L_228:
        /*0478*/ 	.word	index@(_ZN2at6native29vectorized_elementwise_kernelILi2EZZZNS0_66_GLOBAL__N__a0cfb035_28_ActivationHardswishKernel_cu_1520ed90_310025hardswish_backward_kernelERNS_14TensorIteratorEENKUlvE_clEvENKUlvE1_clEvEUlN3c104HalfES8_E_St5arrayIPcLm3EEEEviT0_T1_)
        /*047c*/ 	.word	0x00000000


	//----- nvinfo : EIATTR_REGCOUNT
	.align		4
.L_229:
        /*0480*/ 	.byte	0x04, 0x2f
        /*0482*/ 	.short	(.L_231 - .L_230)
	.align		4
.L_230:
        /*0484*/ 	.word	index@(_ZN2at6native27unrolled_elementwise_kernelIZZZNS0_66_GLOBAL__N__a0cfb035_28_ActivationHardswishKernel_cu_1520ed90_310025hardswish_backward_kernelERNS_14TensorIteratorEENKUlvE_clEvENKUlvE1_clEvEUlN3c104HalfES8_E_St5arrayIPcLm3EELi4E23TrivialOffsetCalculatorILi2EjESD_ILi1EjENS0_6memory15LoadWithoutCastENSG_16StoreWithoutCastEEEviT_T0_T2_T3_T4_T5_)
        /*0488*/ 	.word	0x0000001e


	//----- nvinfo : EIATTR_FRAME_SIZE
	.align		4
.L_231:
        /*048c*/ 	.byte	0x04, 0x11
        /*048e*/ 	.short	(.L_233 - .L_232)
	.align		4
.L_232:
        /*0490*/ 	.word	index@(_ZN2at6native27unrolled_elementwise_kernelIZZZNS0_66_GLOBAL__N__a0cfb035_28_ActivationHardswishKernel_cu_1520ed90_310025hardswish_backward_kernelERNS_14TensorIteratorEENKUlvE_clEvENKUlvE1_clEvEUlN3c104HalfES8_E_St5arrayIPcLm3EELi4E23TrivialOffsetCalculatorILi2EjESD_ILi1EjENS0_6memory15LoadWithoutCastENSG_16StoreWithoutCastEEEviT_T0_T2_T3_T4_T5_)
        /*0494*/ 	.word	0x00000000


	//----- nvinfo : EIATTR_REGCOUNT
	.align		4
.L_233:
        /*0498*/ 	.byte	0x04, 0x2f
        /*049a*/ 	.short	(.L_235 - .L_234)
	.align		4
.L_234:
        /*049c*/ 	.word	index@(_ZN2at6native18elementwise_kernelILi128ELi4EZNS0_22gpu_kernel_impl_nocastIZZZNS0_66_GLOBAL__N__a0cfb035_28_ActivationHardswishKernel_cu_1520ed90_310025hardswish_backward_kernelERNS_14TensorIteratorEENKUlvE_clEvENKUlvE1_clEvEUlN3c104HalfES9_E_EEvRNS_18TensorIteratorBaseERKT_EUliE_EEviT1_)
        /*04a0*/ 	.word	0x0000000c


	//----- nvinfo : EIATTR_FRAME_SIZE
	.align		4
.L_235:
        /*04a4*/ 	.byte	0x04, 0x11
        /*04a6*/ 	.short	(.L_237 - .L_236)
	.align		4
.L_236:
        /*04a8*/ 	.word	index@(_ZN2at6native18elementwise_kernelILi128ELi4EZNS0_22gpu_kernel_impl_nocastIZZZNS0_66_GLOBAL__N__a0cfb035_28_ActivationHardswishKernel_cu_1520ed90_310025hardswish_backward_kernelERNS_14TensorIteratorEENKUlvE_clEvENKUlvE1_clEvEUlN3c104HalfES9_E_EEvRNS_18TensorIteratorBaseERKT_EUliE_EEviT1_)
        /*04ac*/ 	.word	0x00000000


	//----- nvinfo : EIATTR_REGCOUNT
	.align		4
.L_237:
        /*04b0*/ 	.byte	0x04, 0x2f
        /*04b2*/ 	.short	(.L_239 - .L_238)
	.align		4
.L_238:
        /*04b4*/ 	.word	index@(_ZN2at6native27unrolled_elementwise_kernelIZZZNS0_66_GLOBAL__N__a0cfb035_28_ActivationHardswishKernel_cu_1520ed90_310025hardswish_backward_kernelERNS_14TensorIteratorEENKUlvE_clEvENKUlvE1_clEvEUlN3c104HalfES8_E_St5arrayIPcLm3EELi4E23TrivialOffsetCalculatorILi2EjESD_ILi1EjENS0_6memory12LoadWithCastILi2EEENSG_13StoreWithCastILi1EEEEEviT_T0_T2_T3_T4_T5_)
        /*04b8*/ 	.word	0x00000020


	//----- nvinfo : EIATTR_FRAME_SIZE
	.align		4
.L_239:
        /*04bc*/ 	.byte	0x04, 0x11
        /*04be*/ 	.short	(.L_241 - .L_240)
	.align		4
.L_240:
        /*04c0*/ 	.word	index@(_ZN2at6native27unrolled_elementwise_kernelIZZZNS0_66_GLOBAL__N__a0cfb035_28_ActivationHardswishKernel_cu_1520ed90_310025hardswish_backward_kernelERNS_14TensorIteratorEENKUlvE_clEvENKUlvE1_clEvEUlN3c104HalfES8_E_St5arrayIPcLm3EELi4E23TrivialOffsetCalculatorILi2EjESD_ILi1EjENS0_6memory12LoadWithCastILi2EEENSG_13StoreWithCastILi1EEEEEviT_T0_T2_T3_T4_T5_)
        /*04c4*/ 	.word	0x00000000


	//----- nvinfo : EIATTR_REGCOUNT
	.align		4
.L_241:
        /*04c8*/ 	.byte	0x04, 0x2f
        /*04ca*/ 	.short	(.L_243 - .L_242)
	.align		4
.L_242:
        /*04cc*/ 	.word	index@(_ZN2at6native18elementwise_kernelILi128ELi4EZNS0_15gpu_kernel_implIZZZNS0_66_GLOBAL__N__a0cfb035_28_ActivationHardswishKernel_cu_1520ed90_310025hardswish_backward_kernelERNS_14TensorIteratorEENKUlvE_clEvENKUlvE1_clEvEUlN3c104HalfES9_E_EEvRNS_18TensorIteratorBaseERKT_EUliE_EEviT1_)
        /*04d0*/ 	.word	0x0000001a


	//----- nvinfo : EIATTR_FRAME_SIZE
	.align		4
.L_243:
        /*04d4*/ 	.byte	0x04, 0x11
        /*04d6*/ 	.short	(.L_245 - .L_244)
	.align		4
.L_244:
        /*04d8*/ 	.word	index@(_ZN2at6native18elementwise_kernelILi128ELi4EZNS0_15gpu_kernel_implIZZZNS0_66_GLOBAL__N__a0cfb035_28_ActivationHardswishKernel_cu_1520ed90_310025hardswish_backward_kernelERNS_14TensorIteratorEENKUlvE_clEvENKUlvE1_clEvEUlN3c104HalfES9_E_EEvRNS_18TensorIteratorBaseERKT_EUliE_EEviT1_)
        /*04dc*/ 	.word	0x00000000


	//----- nvinfo : EIATTR_REGCOUNT
	.align		4
.L_245:
        /*04e0*/ 	.byte	0x04, 0x2f
        /*04e2*/ 	.short	(.L_247 - .L_246)
	.align		4
.L_246:
        /*04e4*/ 	.word	index@(_ZN2at6native29vectorized_elementwise_kernelILi8EZZZNS0_66_GLOBAL__N__a0cfb035_28_ActivationHardswishKernel_cu_1520ed90_310025hardswish_backward_kernelERNS_14TensorIteratorEENKUlvE_clEvENKUlvE2_clEvEUlN3c108BFloat16ES8_E_St5arrayIPcLm3EEEEviT0_T1_)
        /*04e8*/ 	.word	0x00000004


	//----- nvinfo : EIATTR_FRAME_SIZE
	.align		4
.L_247:
        /*04ec*/ 	.byte	0x04, 0x11
        /*04ee*/ 	.short	(.L_249 - .L_248)
	.align		4
.L_248:
        /*04f0*/ 	.word	index@(_ZN2at6native29vectorized_elementwise_kernelILi8EZZZNS0_66_GLOBAL__N__a0cfb035_28_ActivationHardswishKernel_cu_1520ed90_310025hardswish_backward_kernelERNS_14TensorIteratorEENKUlvE_clEvENKUlvE2_clEvEUlN3c108BFloat16ES8_E_St5arrayIPcLm3EEEEviT0_T1_)
        /*04f4*/ 	.word	0x00000000


	//----- nvinfo : EIATTR_REGCOUNT
	.align		4
.L_249:
        /*04f8*/ 	.byte	0x04, 0x2f
        /*04fa*/ 	.short	(.L_251 - .L_250)
	.align		4
.L_250:
        /*04fc*/ 	.word	index@(_ZN2at6native29vectorized_elementwise_kernelILi4EZZZNS0_66_GLOBAL__N__a0cfb035_28_ActivationHardswishKernel_cu_1520ed90_310025hardswish_backward_kernelERNS_14TensorIteratorEENKUlvE_clEvENKUlvE2_clEvEUlN3c108BFloat16ES8_E_St5arrayIPcLm3EEEEviT0_T1_)
        /*0500*/ 	.word	0x00000020


	//----- nvinfo : EIATTR_FRAME_SIZE
	.align		4
.L_251:
        /*0504*/ 	.byte	0x04, 0x11
        /*0506*/ 	.short	(.L_253 - .L_252)
	.align		4
.L_252:
        /*0508*/ 	.word	index@(_ZN2at6native29vectorized_elementwise_kernelILi4EZZZNS0_66_GLOBAL__N__a0cfb035_28_ActivationHardswishKernel_cu_1520ed90_310025hardswish_backward_kernelERNS_14TensorIteratorEENKUlvE_clEvENKUlvE2_clEvEUlN3c108BFloat16ES8_E_St5arrayIPcLm3EEEEviT0_T1_)
        /*050c*/ 	.word	0x00000000


	//----- nvinfo : EIATTR_REGCOUNT
	.align		4
.L_253:
        /*0510*/ 	.byte	0x04, 0x2f
        /*0512*/ 	.short	(.L_255 - .L_254)
	.align		4
.L_254:
        /*0514*/ 	.word	index@(_ZN2at6native29vectorized_elementwise_kernelILi2EZZZNS0_66_GLOBAL__N__a0cfb035_28_ActivationHardswishKernel_cu_1520ed90_310025hardswish_backward_kernelERNS_14TensorIteratorEENKUlvE_clEvENKUlvE2_clEvEUlN3c108BFloat16ES8_E_St5arrayIPcLm3EEEEviT0_T1_)
        /*0518*/ 	.word	0x00000020


	//----- nvinfo : EIATTR_FRAME_SIZE
	.align		4
.L_255:
        /*051c*/ 	.byte	0x04, 0x11
        /*051e*/ 	.short	(.L_257 - .L_256)
	.align		4
.L_256:
        /*0520*/ 	.word	index@(_ZN2at6native29vectorized_elementwise_kernelILi2EZZZNS0_66_GLOBAL__N__a0cfb035_28_ActivationHardswishKernel_cu_1520ed90_310025hardswish_backward_kernelERNS_14TensorIteratorEENKUlvE_clEvENKUlvE2_clEvEUlN3c108BFloat16ES8_E_St5arrayIPcLm3EEEEviT0_T1_)
        /*0524*/ 	.word	0x00000000


	//----- nvinfo : EIATTR_REGCOUNT
	.align		4
.L_257:
        /*0528*/ 	.byte	0x04, 0x2f
        /*052a*/ 	.short	(.L_259 - .L_258)
	.align		4
.L_258:
        /*052c*/ 	.word	index@(_ZN2at6native27unrolled_elementwise_kernelIZZZNS0_66_GLOBAL__N__a0cfb035_28_ActivationHardswishKernel_cu_1520ed90_310025hardswish_backward_kernelERNS_14TensorIteratorEENKUlvE_clEvENKUlvE2_clEvEUlN3c108BFloat16ES8_E_St5arrayIPcLm3EELi4E23TrivialOffsetCalculatorILi2EjESD_ILi1EjENS0_6memory15LoadWithoutCastENSG_16StoreWithoutCastEEEviT_T0_T2_T3_T4_T5_)
        /*0530*/ 	.word	0x0000001e


	//----- nvinfo : EIATTR_FRAME_SIZE
	.align		4
.L_259:
        /*0534*/ 	.byte	0x04, 0x11
        /*0536*/ 	.short	(.L_261 - .L_260)
	.align		4
.L_260:
        /*0538*/ 	.word	index@(_ZN2at6native27unrolled_elementwise_kernelIZZZNS0_66_GLOBAL__N__a0cfb035_28_ActivationHardswishKernel_cu_1520ed90_310025hardswish_backward_kernelERNS_14TensorIteratorEENKUlvE_clEvENKUlvE2_clEvEUlN3c108BFloat16ES8_E_St5arrayIPcLm3EELi4E23TrivialOffsetCalculatorILi2EjESD_ILi1EjENS0_6memory15LoadWithoutCastENSG_16StoreWithoutCastEEEviT_T0_T2_T3_T4_T5_)
        /*053c*/ 	.word	0x00000000


	//----- nvinfo : EIATTR_REGCOUNT
	.align		4
.L_261:
        /*0540*/ 	.byte	0x04, 0x2f
        /*0542*/ 	.short	(.L_263 - .L_262)
	.align		4
.L_262:
        /*0544*/ 	.word	index@(_ZN2at6native18elementwise_kernelILi128ELi4EZNS0_22gpu_kernel_impl_nocastIZZZNS0_66_GLOBAL__N__a0cfb035_28_ActivationHardswishKernel_cu_1520ed90_310025hardswish_backward_kernelERNS_14TensorIteratorEENKUlvE_clEvENKUlvE2_clEvEUlN3c108BFloat16ES9_E_EEvRNS_18TensorIteratorBaseERKT_EUliE_EEviT1_)
        /*0548*/ 	.word	0x0000000c


	//----- nvinfo : EIATTR_FRAME_SIZE
	.align		4
.L_263:
        /*054c*/ 	.byte	0x04, 0x11
        /*054e*/ 	.short	(.L_265 - .L_264)
	.align		4
.L_264:
        /*0550*/ 	.word	index@(_ZN2at6native18elementwise_kernelILi128ELi4EZNS0_22gpu_kernel_impl_nocastIZZZNS0_66_GLOBAL__N__a0cfb035_28_ActivationHardswishKernel_cu_1520ed90_310025hardswish_backward_kernelERNS_14TensorIteratorEENKUlvE_clEvENKUlvE2_clEvEUlN3c108BFloat16ES9_E_EEvRNS_18TensorIteratorBaseERKT_EUliE_EEviT1_)
        /*0554*/ 	.word	0x00000000


	//----- nvinfo : EIATTR_REGCOUNT
	.align		4
.L_265:
        /*0558*/ 	.byte	0x04, 0x2f
        /*055a*/ 	.short	(.L_267 - .L_266)
	.align		4
.L_266:
        /*055c*/ 	.word	index@(_ZN2at6native27unrolled_elementwise_kernelIZZZNS0_66_GLOBAL__N__a0cfb035_28_ActivationHardswishKernel_cu_1520ed90_310025hardswish_backward_kernelERNS_14TensorIteratorEENKUlvE_clEvENKUlvE2_clEvEUlN3c108BFloat16ES8_E_St5arrayIPcLm3EELi4E23TrivialOffsetCalculatorILi2EjESD_ILi1EjENS0_6memory12LoadWithCastILi2EEENSG_13StoreWithCastILi1EEEEEviT_T0_T2_T3_T4_T5_)
        /*0560*/ 	.word	0x00000020


	//----- nvinfo : EIATTR_FRAME_SIZE
	.align		4
.L_267:
        /*0564*/ 	.byte	0x04, 0x11
        /*0566*/ 	.short	(.L_269 - .L_268)
	.align		4
.L_268:
        /*0568*/ 	.word	index@(_ZN2at6native27unrolled_elementwise_kernelIZZZNS0_66_GLOBAL__N__a0cfb035_28_ActivationHardswishKernel_cu_1520ed90_310025hardswish_backward_kernelERNS_14TensorIteratorEENKUlvE_clEvENKUlvE2_clEvEUlN3c108BFloat16ES8_E_St5arrayIPcLm3EELi4E23TrivialOffsetCalculatorILi2EjESD_ILi1EjENS0_6memory12LoadWithCastILi2EEENSG_13StoreWithCastILi1EEEEEviT_T0_T2_T3_T4_T5_)
        /*056c*/ 	.word	0x00000000


	//----- nvinfo : EIATTR_REGCOUNT
	.align		4
.L_269:
        /*0570*/ 	.byte	0x04, 0x2f
        /*0572*/ 	.short	(.L_271 - .L_270)
	.align		4
.L_270:
        /*0574*/ 	.word	index@(_ZN2at6native18elementwise_kernelILi128ELi4EZNS0_15gpu_kernel_implIZZZNS0_66_GLOBAL__N__a0cfb035_28_ActivationHardswishKernel_cu_1520ed90_310025hardswish_backward_kernelERNS_14TensorIteratorEENKUlvE_clEvENKUlvE2_clEvEUlN3c108BFloat16ES9_E_EEvRNS_18TensorIteratorBaseERKT_EUliE_EEviT1_)
        /*0578*/ 	.word	0x0000001a


	//----- nvinfo : EIATTR_FRAME_SIZE
	.align		4
.L_271:
        /*057c*/ 	.byte	0x04, 0x11
        /*057e*/ 	.short	(.L_273 - .L_272)
	.align		4
.L_272:
        /*0580*/ 	.word	index@(_ZN2at6native18elementwise_kernelILi128ELi4EZNS0_15gpu_kernel_implIZZZNS0_66_GLOBAL__N__a0cfb035_28_ActivationHardswishKernel_cu_1520ed90_310025hardswish_backward_kernelERNS_14TensorIteratorEENKUlvE_clEvENKUlvE2_clEvEUlN3c108BFloat16ES9_E_EEvRNS_18TensorIteratorBaseERKT_EUliE_EEviT1_)
        /*0584*/ 	.word	0x00000000


	//----- nvinfo : EIATTR_MIN_STACK_SIZE
	.align		4
.L_273:
        /*0588*/ 	.byte	0x04, 0x12
        /*058a*/ 	.short	(.L_275 - .L_274)
	.align		4
.L_274:
        /*058c*/ 	.word	index@(_ZN2at6native18elementwise_kernelILi128ELi4EZNS0_15gpu_kernel_implIZZZNS0_66_GLOBAL__N__a0cfb035_28_ActivationHardswishKernel_cu_1520ed90_310025hardswish_backward_kernelERNS_14TensorIteratorEENKUlvE_clEvENKUlvE2_clEvEUlN3c108BFloat16ES9_E_EEvRNS_18TensorIteratorBaseERKT_EUliE_EEviT1_)
        /*0590*/ 	.word	0x00000000


	//----- nvinfo : EIATTR_MIN_STACK_SIZE
	.align		4
.L_275:
        /*0594*/ 	.byte	0x04, 0x12
        /*0596*/ 	.short	(.L_277 - .L_276)
	.align		4
.L_276:
        /*0598*/ 	.word	index@(_ZN2at6native27unrolled_elementwise_kernelIZZZNS0_66_GLOBAL__N__a0cfb035_28_ActivationHardswishKernel_cu_1520ed90_310025hardswish_backward_kernelERNS_14TensorIteratorEENKUlvE_clEvENKUlvE2_clEvEUlN3c108BFloat16ES8_E_St5arrayIPcLm3EELi4E23TrivialOffsetCalculatorILi2EjESD_ILi1EjENS0_6memory12LoadWithCastILi2EEENSG_13StoreWithCastILi1EEEEEviT_T0_T2_T3_T4_T5_)
        /*059c*/ 	.word	0x00000000


	//----- nvinfo : EIATTR_MIN_STACK_SIZE
	.align		4
.L_277:
        /*05a0*/ 	.byte	0x04, 0x12
        /*05a2*/ 	.short	(.L_279 - .L_278)
	.align		4
.L_278:
        /*05a4*/ 	.word	index@(_ZN2at6native18elementwise_kernelILi128ELi4EZNS0_22gpu_kernel_impl_nocastIZZZNS0_66_GLOBAL__N__a0cfb035_28_ActivationHardswishKernel_cu_1520ed90_310025hardswish_backward_kernelERNS_14TensorIteratorEENKUlvE_clEvENKUlvE2_clEvEUlN3c108BFloat16ES9_E_EEvRNS_18TensorIteratorBaseERKT_EUliE_EEviT1_)
        /*05a8*/ 	.word	0x00000000


	//----- nvinfo : EIATTR_MIN_STACK_SIZE
	.align		4
.L_279:
        /*05ac*/ 	.byte	0x04, 0x12
        /*05ae*/ 	.short	(.L_281 - .L_280)
	.align		4
.L_280:
        /*05b0*/ 	.word	index@(_ZN2at6native27unrolled_elementwise_kernelIZZZNS0_66_GLOBAL__N__a0cfb035_28_ActivationHardswishKernel_cu_1520ed90_310025hardswish_backward_kernelERNS_14TensorIteratorEENKUlvE_clEvENKUlvE2_clEvEUlN3c108BFloat16ES8_E_St5arrayIPcLm3EELi4E23TrivialOffsetCalculatorILi2EjESD_ILi1EjENS0_6memory15LoadWithoutCastENSG_16StoreWithoutCastEEEviT_T0_T2_T3_T4_T5_)
        /*05b4*/ 	.word	0x00000000


	//----- nvinfo : EIATTR_MIN_STACK_SIZE
	.align		4
.L_281:
        /*05b8*/ 	.byte	0x04, 0x12
        /*05ba*/ 	.short	(.L_283 - .L_282)
	.align		4
.L_282:
        /*05bc*/ 	.word	index@(_ZN2at6native29vectorized_elementwise_kernelILi2EZZZNS0_66_GLOBAL__N__a0cfb035_28_ActivationHardswishKernel_cu_1520ed90_310025hardswish_backward_kernelERNS_14TensorIteratorEENKUlvE_clEvENKUlvE2_clEvEUlN3c108BFloat16ES8_E_St5arrayIPcLm3EEEEviT0_T1_)
        /*05c0*/ 	.word	0x00000000


	//----- nvinfo : EIATTR_MIN_STACK_SIZE
	.align		4
.L_283:
        /*05c4*/ 	.byte	0x04, 0x12
        /*05c6*/ 	.short	(.L_285 - .L_284)
	.align		4
.L_284:
        /*05c8*/ 	.word	index@(_ZN2at6native29vectorized_elementwise_kernelILi4EZZZNS0_66_GLOBAL__N__a0cfb035_28_ActivationHardswishKernel_cu_1520ed90_310025hardswish_backward_kernelERNS_14TensorIteratorEENKUlvE_clEvENKUlvE2_clEvEUlN3c108BFloat16ES8_E_St5arrayIPcLm3EEEEviT0_T1_)
        /*05cc*/ 	.word	0x00000000


	//----- nvinfo : EIATTR_MIN_STACK_SIZE
	.align		4
.L_285:
        /*05d0*/ 	.byte	0x04, 0x12
        /*05d2*/ 	.short	(.L_287 - .L_286)
	.align		4
.L_286:
        /*05d4*/ 	.word	index@(_ZN2at6native29vectorized_elementwise_kernelILi8EZZZNS0_66_GLOBAL__N__a0cfb035_28_ActivationHardswishKernel_cu_1520ed90_310025hardswish_backward_kernelERNS_14TensorIteratorEENKUlvE_clEvENKUlvE2_clEvEUlN3c108BFloat16ES8_E_St5arrayIPcLm3EEEEviT0_T1_)
        /*05d8*/ 	.word	0x00000000


	//----- nvinfo : EIATTR_MIN_STACK_SIZE
	.align		4
.L_287:
        /*05dc*/ 	.byte	0x04, 0x12
        /*05de*/ 	.short	(.L_289 - .L_288)
	.align		4
.L_288:
        /*05e0*/ 	.word	index@(_ZN2at6native18elementwise_kernelILi128ELi4EZNS0_15gpu_kernel_implIZZZNS0_66_GLOBAL__N__a0cfb035_28_ActivationHardswishKernel_cu_1520ed90_310025hardswish_backward_kernelERNS_14TensorIteratorEENKUlvE_clEvENKUlvE1_clEvEUlN3c104HalfES9_E_EEvRNS_18TensorIteratorBaseERKT_EUliE_EEviT1_)
        /*05e4*/ 	.word	0x00000000


	//----- nvinfo : EIATTR_MIN_STACK_SIZE
	.align		4
.L_289:
        /*05e8*/ 	.byte	0x04, 0x12
        /*05ea*/ 	.short	(.L_291 - .L_290)
	.align		4
.L_290:
        /*05ec*/ 	.word	index@(_ZN2at6native27unrolled_elementwise_kernelIZZZNS0_66_GLOBAL__N__a0cfb035_28_ActivationHardswishKernel_cu_1520ed90_310025hardswish_backward_kernelERNS_14TensorIteratorEENKUlvE_clEvENKUlvE1_clEvEUlN3c104HalfES8_E_St5arrayIPcLm3EELi4E23TrivialOffsetCalculatorILi2EjESD_ILi1EjENS0_6memory12LoadWithCastILi2EEENSG_13StoreWithCastILi1EEEEEviT_T0_T2_T3_T4_T5_)
        /*05f0*/ 	.word	0x00000000


	//----- nvinfo : EIATTR_MIN_STACK_SIZE
	.align		4
.L_291:
        /*05f4*/ 	.byte	0x04, 0x12
        /*05f6*/ 	.short	(.L_293 - .L_292)
	.align		4
.L_292:
        /*05f8*/ 	.word	index@(_ZN2at6native18elementwise_kernelILi128ELi4EZNS0_22gpu_kernel_impl_nocastIZZZNS0_66_GLOBAL__N__a0cfb035_28_ActivationHardswishKernel_cu_1520ed90_310025hardswish_backward_kernelERNS_14TensorIteratorEENKUlvE_clEvENKUlvE1_clEvEUlN3c104HalfES9_E_EEvRNS_18TensorIteratorBaseERKT_EUliE_EEviT1_)
        /*05fc*/ 	.word	0x00000000


	//----- nvinfo : EIATTR_MIN_STACK_SIZE
	.align		4
.L_293:
        /*0600*/ 	.byte	0x04, 0x12
        /*0602*/ 	.short	(.L_295 - .L_294)
	.align		4
.L_294:
        /*0604*/ 	.word	index@(_ZN2at6native27unrolled_elementwise_kernelIZZZNS0_66_GLOBAL__N__a0cfb035_28_ActivationHardswishKernel_cu_1520ed90_310025hardswish_backward_kernelERNS_14TensorIteratorEENKUlvE_clEvENKUlvE1_clEvEUlN3c104HalfES8_E_St5arrayIPcLm3EELi4E23TrivialOffsetCalculatorILi2EjESD_ILi1EjENS0_6memory15LoadWithoutCastENSG_16StoreWithoutCastEEEviT_T0_T2_T3_T4_T5_)
        /*0608*/ 	.word	0x00000000


	//----- nvinfo : EIATTR_MIN_STACK_SIZE
	.align		4
.L_295:
        /*060c*/ 	.byte	0x04, 0x12
        /*060e*/ 	.short	(.L_297 - .L_296)
	.align		4
.L_296:
        /*0610*/ 	.word	index@(_ZN2at6native29vectorized_elementwise_kernelILi2EZZZNS0_66_GLOBAL__N__a0cfb035_28_ActivationHardswishKernel_cu_1520ed90_310025hardswish_backward_kernelERNS_14TensorIteratorEENKUlvE_clEvENKUlvE1_clEvEUlN3c104HalfES8_E_St5arrayIPcLm3EEEEviT0_T1_)
        /*0614*/ 	.word	0x00000000


	//----- nvinfo : EIATTR_MIN_STACK_SIZE
	.align		4
.L_297:
        /*0618*/ 	.byte	0x04, 0x12
        /*061a*/ 	.short	(.L_299 - .L_298)
	.align		4
.L_298:
        /*061c*/ 	.word	index@(_ZN2at6native29vectorized_elementwise_kernelILi4EZZZNS0_66_GLOBAL__N__a0cfb035_28_ActivationHardswishKernel_cu_1520ed90_310025hardswish_backward_kernelERNS_14TensorIteratorEENKUlvE_clEvENKUlvE1_clEvEUlN3c104HalfES8_E_St5arrayIPcLm3EEEEviT0_T1_)
        /*0620*/ 	.word	0x00000000


	//----- nvinfo : EIATTR_MIN_STACK_SIZE
	.align		4
.L_299:
        /*0624*/ 	.byte	0x04, 0x12
        /*0626*/ 	.short	(.L_301 - .L_300)
	.align		4
.L_300:
        /*0628*/ 	.word	index@(_ZN2at6native29vectorized_elementwise_kernelILi8EZZZNS0_66_GLOBAL__N__a0cfb035_28_ActivationHardswishKernel_cu_1520ed90_310025hardswish_backward_kernelERNS_14TensorIteratorEENKUlvE_clEvENKUlvE1_clEvEUlN3c104HalfES8_E_St5arrayIPcLm3EEEEviT0_T1_)
        /*062c*/ 	.word	0x00000000


	//----- nvinfo : EIATTR_MIN_STACK_SIZE
	.align		4
.L_301:
        /*0630*/ 	.byte	0x04, 0x12
        /*0632*/ 	.short	(.L_303 - .L_302)
	.align		4
.L_302:
        /*0634*/ 	.word	index@(_ZN2at6native18elementwise_kernelILi128ELi4EZNS0_15gpu_kernel_implIZZZNS0_66_GLOBAL__N__a0cfb035_28_ActivationHardswishKernel_cu_1520ed90_310025hardswish_backward_kernelERNS_14TensorIteratorEENKUlvE_clEvENKUlvE0_clEvEUlffE_EEvRNS_18TensorIteratorBaseERKT_EUliE_EEviT1_)
        /*0638*/ 	.word	0x00000000


	//----- nvinfo : EIATTR_MIN_STACK_SIZE
	.align		4
.L_303:
        /*063c*/ 	.byte	0x04, 0x12
        /*063e*/ 	.short	(.L_305 - .L_304)
	.align		4
.L_304:
        /*0640*/ 	.word	index@(_ZN2at6native27unrolled_elementwise_kernelIZZZNS0_66_GLOBAL__N__a0cfb035_28_ActivationHardswishKernel_cu_1520ed90_310025hardswish_backward_kernelERNS_14TensorIteratorEENKUlvE_clEvENKUlvE0_clEvEUlffE_St5arrayIPcLm3EELi4E23TrivialOffsetCalculatorILi2EjESB_ILi1EjENS0_6memory12LoadWithCastILi2EEENSE_13StoreWithCastILi1EEEEEviT_T0_T2_T3_T4_T5_)
        /*0644*/ 	.word	0x00000000


	//----- nvinfo : EIATTR_MIN_STACK_SIZE
	.align		4
.L_305:
        /*0648*/ 	.byte	0x04, 0x12
        /*064a*/ 	.short	(.L_307 - .L_306)
	.align		4
.L_306:
        /*064c*/ 	.word	index@(_ZN2at6native18elementwise_kernelILi128ELi2EZNS0_22gpu_kernel_impl_nocastIZZZNS0_66_GLOBAL__N__a0cfb035_28_ActivationHardswishKernel_cu_1520ed90_310025hardswish_backward_kernelERNS_14TensorIteratorEENKUlvE_clEvENKUlvE0_clEvEUlffE_EEvRNS_18TensorIteratorBaseERKT_EUliE_EEviT1_)
        /*0650*/ 	.word	0x00000000


	//----- nvinfo : EIATTR_MIN_STACK_SIZE
	.align		4
.L_307:
        /*0654*/ 	.byte	0x04, 0x12
        /*0656*/ 	.short	(.L_309 - .L_308)
	.align		4
.L_308:
        /*0658*/ 	.word	index@(_ZN2at6native27unrolled_elementwise_kernelIZZZNS0_66_GLOBAL__N__a0cfb035_28_ActivationHardswishKernel_cu_1520ed90_310025hardswish_backward_kernelERNS_14TensorIteratorEENKUlvE_clEvENKUlvE0_clEvEUlffE_St5arrayIPcLm3EELi4E23TrivialOffsetCalculatorILi2EjESB_ILi1EjENS0_6memory15LoadWithoutCastENSE_16StoreWithoutCastEEEviT_T0_T2_T3_T4_T5_)
        /*065c*/ 	.word	0x00000000


	//----- nvinfo : EIATTR_MIN_STACK_SIZE
	.align		4
.L_309:
        /*0660*/ 	.byte	0x04, 0x12
        /*0662*/ 	.short	(.L_311 - .L_310)
	.align		4
.L_310:
        /*0664*/ 	.word	index@(_ZN2at6native29vectorized_elementwise_kernelILi2EZZZNS0_66_GLOBAL__N__a0cfb035_28_ActivationHardswishKernel_cu_1520ed90_310025hardswish_backward_kernelERNS_14TensorIteratorEENKUlvE_clEvENKUlvE0_clEvEUlffE_St5arrayIPcLm3EEEEviT0_T1_)
        /*0668*/ 	.word	0x00000000


	//----- nvinfo : EIATTR_MIN_STACK_SIZE
	.align		4
.L_311:
        /*066c*/ 	.byte	0x04, 0x12
        /*066e*/ 	.short	(.L_313 - .L_312)
	.align		4
.L_312:
        /*0670*/ 	.word	index@(_ZN2at6native29vectorized_elementwise_kernelILi4EZZZNS0_66_GLOBAL__N__a0cfb035_28_ActivationHardswishKernel_cu_1520ed90_310025hardswish_backward_kernelERNS_14TensorIteratorEENKUlvE_clEvENKUlvE0_clEvEUlffE_St5arrayIPcLm3EEEEviT0_T1_)
        /*0674*/ 	.word	0x00000000


	//----- nvinfo : EIATTR_MIN_STACK_SIZE
	.align		4
.L_313:
        /*0678*/ 	.byte	0x04, 0x12
        /*067a*/ 	.short	(.L_315 - .L_314)
	.align		4
.L_314:
        /*067c*/ 	.word	index@(_ZN2at6native29vectorized_elementwise_kernelILi8EZZZNS0_66_GLOBAL__N__a0cfb035_28_ActivationHardswishKernel_cu_1520ed90_310025hardswish_backward_kernelERNS_14TensorIteratorEENKUlvE_clEvENKUlvE0_clEvEUlffE_St5arrayIPcLm3EEEEviT0_T1_)
        /*0680*/ 	.word	0x00000000


	//----- nvinfo : EIATTR_MIN_STACK_SIZE
	.align		4
.L_315:
        /*0684*/ 	.byte	0x04, 0x12
        /*0686*/ 	.short	(.L_317 - .L_316)
	.align		4
.L_316:
        /*0688*/ 	.word	index@(_ZN2at6native18elementwise_kernelILi128ELi4EZNS0_15gpu_kernel_implIZZZNS0_66_GLOBAL__N__a0cfb035_28_ActivationHardswishKernel_cu_1520ed90_310025hardswish_backward_kernelERNS_14TensorIteratorEENKUlvE_clEvENKUlvE_clEvEUlddE_EEvRNS_18TensorIteratorBaseERKT_EUliE_EEviT1_)
        /*068c*/ 	.word	0x00000000


	//----- nvinfo : EIATTR_MIN_STACK_SIZE
	.align		4
.L_317:
        /*0690*/ 	.byte	0x04, 0x12
        /*0692*/ 	.short	(.L_319 - .L_318)
	.align		4
.L_318:
        /*0694*/ 	.word	index@(_ZN2at6native27unrolled_elementwise_kernelIZZZNS0_66_GLOBAL__N__a0cfb035_28_ActivationHardswishKernel_cu_1520ed90_310025hardswish_backward_kernelERNS_14TensorIteratorEENKUlvE_clEvENKUlvE_clEvEUlddE_St5arrayIPcLm3EELi4E23TrivialOffsetCalculatorILi2EjESB_ILi1EjENS0_6memory12LoadWithCastILi2EEENSE_13StoreWithCastILi1EEEEEviT_T0_T2_T3_T4_T5_)
        /*0698*/ 	.word	0x00000000


	//----- nvinfo : EIATTR_MIN_STACK_SIZE
	.align		4
.L_319:
        /*069c*/ 	.byte	0x04, 0x12
        /*069e*/ 	.short	(.L_321 - .L_320)
	.align		4
.L_320:
        /*06a0*/ 	.word	index@(_ZN2at6native18elementwise_kernelILi128ELi2EZNS0_22gpu_kernel_impl_nocastIZZZNS0_66_GLOBAL__N__a0cfb035_28_ActivationHardswishKernel_cu_1520ed90_310025hardswish_backward_kernelERNS_14TensorIteratorEENKUlvE_clEvENKUlvE_clEvEUlddE_EEvRNS_18TensorIteratorBaseERKT_EUliE_EEviT1_)
        /*06a4*/ 	.word	0x00000000


	//----- nvinfo : EIATTR_MIN_STACK_SIZE
	.align		4
.L_321:
        /*06a8*/ 	.byte	0x04, 0x12
        /*06aa*/ 	.short	(.L_323 - .L_322)
	.align		4
.L_322:
        /*06ac*/ 	.word	index@(_ZN2at6native27unrolled_elementwise_kernelIZZZNS0_66_GLOBAL__N__a0cfb035_28_ActivationHardswishKernel_cu_1520ed90_310025hardswish_backward_kernelERNS_14TensorIteratorEENKUlvE_clEvENKUlvE_clEvEUlddE_St5arrayIPcLm3EELi4E23TrivialOffsetCalculatorILi2EjESB_ILi1EjENS0_6memory15LoadWithoutCastENSE_16StoreWithoutCastEEEviT_T0_T2_T3_T4_T5_)
        /*06b0*/ 	.word	0x00000000


	//----- nvinfo : EIATTR_MIN_STACK_SIZE
	.align		4
.L_323:
        /*06b4*/ 	.byte	0x04, 0x12
        /*06b6*/ 	.short	(.L_325 - .L_324)
	.align		4
.L_324:
        /*06b8*/ 	.word	index@(_ZN2at6native29vectorized_elementwise_kernelILi2EZZZNS0_66_GLOBAL__N__a0cfb035_28_ActivationHardswishKernel_cu_1520ed90_310025hardswish_backward_kernelERNS_14TensorIteratorEENKUlvE_clEvENKUlvE_clEvEUlddE_St5arrayIPcLm3EEEEviT0_T1_)
        /*06bc*/ 	.word	0x00000000


	//----- nvinfo : EIATTR_MIN_STACK_SIZE
	.align		4
.L_325:
        /*06c0*/ 	.byte	0x04, 0x12
        /*06c2*/ 	.short	(.L_327 - .L_326)
	.align		4
.L_326:
        /*06c4*/ 	.word	index@(_ZN2at6native29vectorized_elementwise_kernelILi4EZZZNS0_66_GLOBAL__N__a0cfb035_28_ActivationHardswishKernel_cu_1520ed90_310025hardswish_backward_kernelERNS_14TensorIteratorEENKUlvE_clEvENKUlvE_clEvEUlddE_St5arrayIPcLm3EEEEviT0_T1_)
        /*06c8*/ 	.word	0x00000000


	//----- nvinfo : EIATTR_MIN_STACK_SIZE
	.align		4
.L_327:
        /*06cc*/ 	.byte	0x04, 0x12
        /*06ce*/ 	.short	(.L_329 - .L_328)
	.align		4
.L_328:
        /*06d0*/ 	.word	index@(_ZN2at6native29vectorized_elementwise_kernelILi8EZZZNS0_66_GLOBAL__N__a0cfb035_28_ActivationHardswishKernel_cu_1520ed90_310025hardswish_backward_kernelERNS_14TensorIteratorEENKUlvE_clEvENKUlvE_clEvEUlddE_St5arrayIPcLm3EEEEviT0_T1_)
        /*06d4*/ 	.word	0x00000000


	//----- nvinfo : EIATTR_MIN_STACK_SIZE
	.align		4
.L_329:
        /*06d8*/ 	.byte	0x04, 0x12
        /*06da*/ 	.short	(.L_331 - .L_330)
	.align		4
.L_330:
        /*06dc*/ 	.word	index@(_ZN2at6native18elementwise_kernelILi128ELi4EZNS0_15gpu_kernel_implIZZZNS0_66_GLOBAL__N__a0cfb035_28_ActivationHardswishKernel_cu_1520ed90_310016hardswish_kernelERNS_14TensorIteratorEENKUlvE_clEvENKUlvE2_clEvEUlN3c108BFloat16EE_EEvRNS_18TensorIteratorBaseERKT_EUliE_EEviT1_)
        /*06e0*/ 	.word	0x00000000


	//----- nvinfo : EIATTR_MIN_STACK_SIZE
	.align		4
.L_331:
        /*06e4*/ 	.byte	0x04, 0x12
        /*06e6*/ 	.short	(.L_333 - .L_332)
	.align		4
.L_332:
        /*06e8*/ 	.word	index@(_ZN2at6native27unrolled_elementwise_kernelIZZZNS0_66_GLOBAL__N__a0cfb035_28_ActivationHardswishKernel_cu_1520ed90_310016hardswish_kernelERNS_14TensorIteratorEENKUlvE_clEvENKUlvE2_clEvEUlN3c108BFloat16EE_St5arrayIPcLm2EELi4E23TrivialOffsetCalculatorILi1EjESE_NS0_6memory12LoadWithCastILi1EEENSF_13StoreWithCastILi1EEEEEviT_T0_T2_T3_T4_T5_)
        /*06ec*/ 	.word	0x00000000


	//----- nvinfo : EIATTR_MIN_STACK_SIZE
	.align		4
.L_333:
        /*06f0*/ 	.byte	0x04, 0x12
        /*06f2*/ 	.short	(.L_335 - .L_334)
	.align		4
.L_334:
        /*06f4*/ 	.word	index@(_ZN2at6native18elementwise_kernelILi128ELi4EZNS0_22gpu_kernel_impl_nocastIZZZNS0_66_GLOBAL__N__a0cfb035_28_ActivationHardswishKernel_cu_1520ed90_310016hardswish_kernelERNS_14TensorIteratorEENKUlvE_clEvENKUlvE2_clEvEUlN3c108BFloat16EE_EEvRNS_18TensorIteratorBaseERKT_EUliE_EEviT1_)
        /*06f8*/ 	.word	0x00000000


	//----- nvinfo : EIATTR_MIN_STACK_SIZE
	.align		4
.L_335:
        /*06fc*/ 	.byte	0x04, 0x12
        /*06fe*/ 	.short	(.L_337 - .L_336)
	.align		4
.L_336:
        /*0700*/ 	.word	index@(_ZN2at6native27unrolled_elementwise_kernelIZZZNS0_66_GLOBAL__N__a0cfb035_28_ActivationHardswishKernel_cu_1520ed90_310016hardswish_kernelERNS_14TensorIteratorEENKUlvE_clEvENKUlvE2_clEvEUlN3c108BFloat16EE_St5arrayIPcLm2EELi4E23TrivialOffsetCalculatorILi1EjESE_NS0_6memory15LoadWithoutCastENSF_16StoreWithoutCastEEEviT_T0_T2_T3_T4_T5_)
        /*0704*/ 	.word	0x00000000


	//----- nvinfo : EIATTR_MIN_STACK_SIZE
	.align		4
.L_337:
        /*0708*/ 	.byte	0x04, 0x12
        /*070a*/ 	.short	(.L_339 - .L_338)
	.align		4
.L_338:
        /*070c*/ 	.word	index@(_ZN2at6native29vectorized_elementwise_kernelILi2EZZZNS0_66_GLOBAL__N__a0cfb035_28_ActivationHardswishKernel_cu_1520ed90_310016hardswish_kernelERNS_14TensorIteratorEENKUlvE_clEvENKUlvE2_clEvEUlN3c108BFloat16EE_St5arrayIPcLm2EEEEviT0_T1_)
        /*0710*/ 	.word	0x00000000


	//----- nvinfo : EIATTR_MIN_STACK_SIZE
	.align		4
.L_339:
        /*0714*/ 	.byte	0x04, 0x12
        /*0716*/ 	.short	(.L_341 - .L_340)
	.align		4
.L_340:
        /*0718*/ 	.word	index@(_ZN2at6native29vectorized_elementwise_kernelILi4EZZZNS0_66_GLOBAL__N__a0cfb035_28_ActivationHardswishKernel_cu_1520ed90_310016hardswish_kernelERNS_14TensorIteratorEENKUlvE_clEvENKUlvE2_clEvEUlN3c108BFloat16EE_St5arrayIPcLm2EEEEviT0_T1_)
        /*071c*/ 	.word	0x00000000


	//----- nvinfo : EIATTR_MIN_STACK_SIZE
	.align		4
.L_341:
        /*0720*/ 	.byte	0x04, 0x12
        /*0722*/ 	.short	(.L_343 - .L_342)
	.align		4
.L_342:
        /*0724*/ 	.word	index@(_ZN2at6native29vectorized_elementwise_kernelILi8EZZZNS0_66_GLOBAL__N__a0cfb035_28_ActivationHardswishKernel_cu_1520ed90_310016hardswish_kernelERNS_14TensorIteratorEENKUlvE_clEvENKUlvE2_clEvEUlN3c108BFloat16EE_St5arrayIPcLm2EEEEviT0_T1_)
        /*0728*/ 	.word	0x00000000


	//----- nvinfo : EIATTR_MIN_STACK_SIZE
	.align		4
.L_343:
        /*072c*/ 	.byte	0x04, 0x12
        /*072e*/ 	.short	(.L_345 - .L_344)
	.align		4
.L_344:
        /*0730*/ 	.word	index@(_ZN2at6native18elementwise_kernelILi128ELi4EZNS0_15gpu_kernel_implIZZZNS0_66_GLOBAL__N__a0cfb035_28_ActivationHardswishKernel_cu_1520ed90_310016hardswish_kernelERNS_14TensorIteratorEENKUlvE_clEvENKUlvE1_clEvEUlN3c104HalfEE_EEvRNS_18TensorIteratorBaseERKT_EUliE_EEviT1_)
        /*0734*/ 	.word	0x00000000


	//----- nvinfo : EIATTR_MIN_STACK_SIZE
	.align		4
.L_345:
        /*0738*/ 	.byte	0x04, 0x12
        /*073a*/ 	.short	(.L_347 - .L_346)
	.align		4
.L_346:
        /*073c*/ 	.word	index@(_ZN2at6native27unrolled_elementwise_kernelIZZZNS0_66_GLOBAL__N__a0cfb035_28_ActivationHardswishKernel_cu_1520ed90_310016hardswish_kernelERNS_14TensorIteratorEENKUlvE_clEvENKUlvE1_clEvEUlN3c104HalfEE_St5arrayIPcLm2EELi4E23TrivialOffsetCalculatorILi1EjESE_NS0_6memory12LoadWithCastILi1EEENSF_13StoreWithCastILi1EEEEEviT_T0_T2_T3_T4_T5_)
        /*0740*/ 	.word	0x00000000


	//----- nvinfo : EIATTR_MIN_STACK_SIZE
	.align		4
.L_347:
        /*0744*/ 	.byte	0x04, 0x12
        /*0746*/ 	.short	(.L_349 - .L_348)
	.align		4
.L_348:
        /*0748*/ 	.word	index@(_ZN2at6native18elementwise_kernelILi128ELi4EZNS0_22gpu_kernel_impl_nocastIZZZNS0_66_GLOBAL__N__a0cfb035_28_ActivationHardswishKernel_cu_1520ed90_310016hardswish_kernelERNS_14TensorIteratorEENKUlvE_clEvENKUlvE1_clEvEUlN3c104HalfEE_EEvRNS_18TensorIteratorBaseERKT_EUliE_EEviT1_)
        /*074c*/ 	.word	0x00000000


	//----- nvinfo : EIATTR_MIN_STACK_SIZE
	.align		4
.L_349:
        /*0750*/ 	.byte	0x04, 0x12
        /*0752*/ 	.short	(.L_351 - .L_350)
	.align		4
.L_350:
        /*0754*/ 	.word	index@(_ZN2at6native27unrolled_elementwise_kernelIZZZNS0_66_GLOBAL__N__a0cfb035_28_ActivationHardswishKernel_cu_1520ed90_310016hardswish_kernelERNS_14TensorIteratorEENKUlvE_clEvENKUlvE1_clEvEUlN3c104HalfEE_St5arrayIPcLm2EELi4E23TrivialOffsetCalculatorILi1EjESE_NS0_6memory15LoadWithoutCastENSF_16StoreWithoutCastEEEviT_T0_T2_T3_T4_T5_)
        /*0758*/ 	.word	0x00000000


	//----- nvinfo : EIATTR_MIN_STACK_SIZE
	.align		4
.L_351:
        /*075c*/ 	.byte	0x04, 0x12
        /*075e*/ 	.short	(.L_353 - .L_352)
	.align		4
.L_352:
        /*0760*/ 	.word	index@(_ZN2at6native29vectorized_elementwise_kernelILi2EZZZNS0_66_GLOBAL__N__a0cfb035_28_ActivationHardswishKernel_cu_1520ed90_310016hardswish_kernelERNS_14TensorIteratorEENKUlvE_clEvENKUlvE1_clEvEUlN3c104HalfEE_St5arrayIPcLm2EEEEviT0_T1_)
        /*0764*/ 	.word	0x00000000


	//----- nvinfo : EIATTR_MIN_STACK_SIZE
	.align		4
.L_353:
        /*0768*/ 	.byte	0x04, 0x12
        /*076a*/ 	.short	(.L_355 - .L_354)
	.align		4
.L_354:
        /*076c*/ 	.word	index@(_ZN2at6native29vectorized_elementwise_kernelILi4EZZZNS0_66_GLOBAL__N__a0cfb035_28_ActivationHardswishKernel_cu_1520ed90_310016hardswish_kernelERNS_14TensorIteratorEENKUlvE_clEvENKUlvE1_clEvEUlN3c104HalfEE_St5arrayIPcLm2EEEEviT0_T1_)
        /*0770*/ 	.word	0x00000000


	//----- nvinfo : EIATTR_MIN_STACK_SIZE
	.align		4
.L_355:
        /*0774*/ 	.byte	0x04, 0x12
        /*0776*/ 	.short	(.L_357 - .L_356)
	.align		4
.L_356:
        /*0778*/ 	.word	index@(_ZN2at6native29vectorized_elementwise_kernelILi8EZZZNS0_66_GLOBAL__N__a0cfb035_28_ActivationHardswishKernel_cu_1520ed90_310016hardswish_kernelERNS_14TensorIteratorEENKUlvE_clEvENKUlvE1_clEvEUlN3c104HalfEE_St5arrayIPcLm2EEEEviT0_T1_)
        /*077c*/ 	.word	0x00000000


	//----- nvinfo : EIATTR_MIN_STACK_SIZE
	.align		4
.L_357:
        /*0780*/ 	.byte	0x04, 0x12
        /*0782*/ 	.short	(.L_359 - .L_358)
	.align		4
.L_358:
        /*0784*/ 	.word	index@(_ZN2at6native18elementwise_kernelILi128ELi4EZNS0_15gpu_kernel_implIZZZNS0_66_GLOBAL__N__a0cfb035_28_ActivationHardswishKernel_cu_1520ed90_310016hardswish_kernelERNS_14TensorIteratorEENKUlvE_clEvENKUlvE0_clEvEUlfE_EEvRNS_18TensorIteratorBaseERKT_EUliE_EEviT1_)
        /*0788*/ 	.word	0x00000000


	//----- nvinfo : EIATTR_MIN_STACK_SIZE
	.align		4
.L_359:
        /*078c*/ 	.byte	0x04, 0x12
        /*078e*/ 	.short	(.L_361 - .L_360)
	.align		4
.L_360:
        /*0790*/ 	.word	index@(_ZN2at6native27unrolled_elementwise_kernelIZZZNS0_66_GLOBAL__N__a0cfb035_28_ActivationHardswishKernel_cu_1520ed90_310016hardswish_kernelERNS_14TensorIteratorEENKUlvE_clEvENKUlvE0_clEvEUlfE_St5arrayIPcLm2EELi4E23TrivialOffsetCalculatorILi1EjESC_NS0_6memory12LoadWithCastILi1EEENSD_13StoreWithCastILi1EEEEEviT_T0_T2_T3_T4_T5_)
        /*0794*/ 	.word	0x00000000


	//----- nvinfo : EIATTR_MIN_STACK_SIZE
	.align		4
.L_361:
        /*0798*/ 	.byte	0x04, 0x12
        /*079a*/ 	.short	(.L_363 - .L_362)
	.align		4
.L_362:
        /*079c*/ 	.word	index@(_ZN2at6native18elementwise_kernelILi128ELi2EZNS0_22gpu_kernel_impl_nocastIZZZNS0_66_GLOBAL__N__a0cfb035_28_ActivationHardswishKernel_cu_1520ed90_310016hardswish_kernelERNS_14TensorIteratorEENKUlvE_clEvENKUlvE0_clEvEUlfE_EEvRNS_18TensorIteratorBaseERKT_EUliE_EEviT1_)
        /*07a0*/ 	.word	0x00000000


	//----- nvinfo : EIATTR_MIN_STACK_SIZE
	.align		4
.L_363:
        /*07a4*/ 	.byte	0x04, 0x12
        /*07a6*/ 	.short	(.L_365 - .L_364)
	.align		4
.L_364:
        /*07a8*/ 	.word	index@(_ZN2at6native27unrolled_elementwise_kernelIZZZNS0_66_GLOBAL__N__a0cfb035_28_ActivationHardswishKernel_cu_1520ed90_310016hardswish_kernelERNS_14TensorIteratorEENKUlvE_clEvENKUlvE0_clEvEUlfE_St5arrayIPcLm2EELi4E23TrivialOffsetCalculatorILi1EjESC_NS0_6memory15LoadWithoutCastENSD_16StoreWithoutCastEEEviT_T0_T2_T3_T4_T5_)
        /*07ac*/ 	.word	0x00000000


	//----- nvinfo : EIATTR_MIN_STACK_SIZE
	.align		4
.L_365:
        /*07b0*/ 	.byte	0x04, 0x12
        /*07b2*/ 	.short	(.L_367 - .L_366)
	.align		4
.L_366:
        /*07b4*/ 	.word	index@(_ZN2at6native29vectorized_elementwise_kernelILi2EZZZNS0_66_GLOBAL__N__a0cfb035_28_ActivationHardswishKernel_cu_1520ed90_310016hardswish_kernelERNS_14TensorIteratorEENKUlvE_clEvENKUlvE0_clEvEUlfE_St5arrayIPcLm2EEEEviT0_T1_)
        /*07b8*/ 	.word	0x00000000


	//----- nvinfo : EIATTR_MIN_STACK_SIZE
	.align		4
.L_367:
        /*07bc*/ 	.byte	0x04, 0x12
        /*07be*/ 	.short	(.L_369 - .L_368)
	.align		4
.L_368:
        /*07c0*/ 	.word	index@(_ZN2at6native29vectorized_elementwise_kernelILi4EZZZNS0_66_GLOBAL__N__a0cfb035_28_ActivationHardswishKernel_cu_1520ed90_310016hardswish_kernelERNS_14TensorIteratorEENKUlvE_clEvENKUlvE0_clEvEUlfE_St5arrayIPcLm2EEEEviT0_T1_)
        /*07c4*/ 	.word	0x00000000


	//----- nvinfo : EIATTR_MIN_STACK_SIZE
	.align		4
.L_369:
        /*07c8*/ 	.byte	0x04, 0x12
        /*07ca*/ 	.short	(.L_371 - .L_370)
	.align		4
.L_370:
        /*07cc*/ 	.word	index@(_ZN2at6native29vectorized_elementwise_kernelILi8EZZZNS0_66_GLOBAL__N__a0cfb035_28_ActivationHardswishKernel_cu_1520ed90_310016hardswish_kernelERNS_14TensorIteratorEENKUlvE_clEvENKUlvE0_clEvEUlfE_St5arrayIPcLm2EEEEviT0_T1_)
        /*07d0*/ 	.word	0x00000000


	//----- nvinfo : EIATTR_MIN_STACK_SIZE
	.align		4
.L_371:
        /*07d4*/ 	.byte	0x04, 0x12
        /*07d6*/ 	.short	(.L_373 - .L_372)
	.align		4
.L_372:
        /*07d8*/ 	.word	index@(_ZN2at6native18elementwise_kernelILi128ELi4EZNS0_15gpu_kernel_implIZZZNS0_66_GLOBAL__N__a0cfb035_28_ActivationHardswishKernel_cu_1520ed90_310016hardswish_kernelERNS_14TensorIteratorEENKUlvE_clEvENKUlvE_clEvEUldE_EEvRNS_18TensorIteratorBaseERKT_EUliE_EEviT1_)
        /*07dc*/ 	.word	0x00000000


	//----- nvinfo : EIATTR_MIN_STACK_SIZE
	.align		4
.L_373:
        /*07e0*/ 	.byte	0x04, 0x12
        /*07e2*/ 	.short	(.L_375 - .L_374)
	.align		4
.L_374:
        /*07e4*/ 	.word	index@(_ZN2at6native27unrolled_elementwise_kernelIZZZNS0_66_GLOBAL__N__a0cfb035_28_ActivationHardswishKernel_cu_1520ed90_310016hardswish_kernelERNS_14TensorIteratorEENKUlvE_clEvENKUlvE_clEvEUldE_St5arrayIPcLm2EELi4E23TrivialOffsetCalculatorILi1EjESC_NS0_6memory12LoadWithCastILi1EEENSD_13StoreWithCastILi1EEEEEviT_T0_T2_T3_T4_T5_)
        /*07e8*/ 	.word	0x00000000


	//----- nvinfo : EIATTR_MIN_STACK_SIZE
	.align		4
.L_375:
        /*07ec*/ 	.byte	0x04, 0x12
        /*07ee*/ 	.short	(.L_377 - .L_376)
	.align		4
.L_376:
        /*07f0*/ 	.word	index@(_ZN2at6native18elementwise_kernelILi128ELi2EZNS0_22gpu_kernel_impl_nocastIZZZNS0_66_GLOBAL__N__a0cfb035_28_ActivationHardswishKernel_cu_1520ed90_310016hardswish_kernelERNS_14TensorIteratorEENKUlvE_clEvENKUlvE_clEvEUldE_EEvRNS_18TensorIteratorBaseERKT_EUliE_EEviT1_)
        /*07f4*/ 	.word	0x00000000


	//----- nvinfo : EIATTR_MIN_STACK_SIZE
	.align		4
.L_377:
        /*07f8*/ 	.byte	0x04, 0x12
        /*07fa*/ 	.short	(.L_379 - .L_378)
	.align		4
.L_378:
        /*07fc*/ 	.word	index@(_ZN2at6native27unrolled_elementwise_kernelIZZZNS0_66_GLOBAL__N__a0cfb035_28_ActivationHardswishKernel_cu_1520ed90_310016hardswish_kernelERNS_14TensorIteratorEENKUlvE_clEvENKUlvE_clEvEUldE_St5arrayIPcLm2EELi4E23TrivialOffsetCalculatorILi1EjESC_NS0_6memory15LoadWithoutCastENSD_16StoreWithoutCastEEEviT_T0_T2_T3_T4_T5_)
        /*0800*/ 	.word	0x00000000


	//----- nvinfo : EIATTR_MIN_STACK_SIZE
	.align		4
.L_379:
        /*0804*/ 	.byte	0x04, 0x12
        /*0806*/ 	.short	(.L_381 - .L_380)
	.align		4
.L_380:
        /*0808*/ 	.word	index@(_ZN2at6native29vectorized_elementwise_kernelILi2EZZZNS0_66_GLOBAL__N__a0cfb035_28_ActivationHardswishKernel_cu_1520ed90_310016hardswish_kernelERNS_14TensorIteratorEENKUlvE_clEvENKUlvE_clEvEUldE_St5arrayIPcLm2EEEEviT0_T1_)
        /*080c*/ 	.word	0x00000000


	//----- nvinfo : EIATTR_MIN_STACK_SIZE
	.align		4
.L_381:
        /*0810*/ 	.byte	0x04, 0x12
        /*0812*/ 	.short	(.L_383 - .L_382)
	.align		4
.L_382:
        /*0814*/ 	.word	index@(_ZN2at6native29vectorized_elementwise_kernelILi4EZZZNS0_66_GLOBAL__N__a0cfb035_28_ActivationHardswishKernel_cu_1520ed90_310016hardswish_kernelERNS_14TensorIteratorEENKUlvE_clEvENKUlvE_clEvEUldE_St5arrayIPcLm2EEEEviT0_T1_)
        /*0818*/ 	.word	0x00000000


	//----- nvinfo : EIATTR_MIN_STACK_SIZE
	.align		4
.L_383:
        /*081c*/ 	.byte	0x04, 0x12
        /*081e*/ 	.short	(.L_385 - .L_384)
	.align		4
.L_384:
        /*0820*/ 	.word	index@(_ZN2at6native29vectorized_elementwise_kernelILi8EZZZNS0_66_GLOBAL__N__a0cfb035_28_ActivationHardswishKernel_cu_1520ed90_310016hardswish_kernelERNS_14TensorIteratorEENKUlvE_clEvENKUlvE_clEvEUldE_St5arrayIPcLm2EEEEviT0_T1_)
        /*0824*/ 	.word	0x00000000
.L_385:


//--------------------- .nv.info._ZN2at6native18elementwise_kernelILi128ELi4EZNS0_15gpu_kernel_implIZZZNS0_66_GLOBAL__N__a0cfb035_28_ActivationHardswishKernel_cu_1520ed90_310025hardswish_backward_kernelERNS_14TensorIteratorEENKUlvE_clEvENKUlvE2_clEvEUlN3c108BFloat16ES9_E_EEvRNS_18TensorIteratorBaseERKT_EUliE_EEviT1_ --------------------------
	.section	.nv.info._ZN2at6native18elementwise_kernelILi128ELi4EZNS0_15gpu_kernel_implIZZZNS0_66_GLOBAL__N__a0cfb035_28_ActivationHardswishKernel_cu_1520ed90_310025hardswish_backward_kernelERNS_14TensorIteratorEENKUlvE_clEvENKUlvE2_clEvEUlN3c108BFloat16ES9_E_EEvRNS_18TensorIteratorBaseERKT_EUliE_EEviT1_,"",@"SHT_CUDA_INFO"
	.sectionflags	@""
	.align	4


	//----- nvinfo : EIATTR_CUDA_API_VERSION
	.align		4
        /*0000*/ 	.byte	0x04, 0x37
        /*0002*/ 	.short	(.L_387 - .L_386)
.L_386:
        /*0004*/ 	.word	0x00000082


	//----- nvinfo : EIATTR_SW2861232_WAR
	.align		4
.L_387:
        /*0008*/ 	.byte	0x01, 0x35
	.zero		2


	//----- nvinfo : EIATTR_PARAM_CBANK
	.align		4
        /*000c*/ 	.byte	0x04, 0x0a
        /*000e*/ 	.short	(.L_389 - .L_388)
	.align		4
.L_388:
        /*0010*/ 	.word	index@(.nv.constant0._ZN2at6native18elementwise_kernelILi128ELi4EZNS0_15gpu_kernel_implIZZZNS0_66_GLOBAL__N__a0cfb035_28_ActivationHardswishKernel_cu_1520ed90_310025hardswish_backward_kernelERNS_14TensorIteratorEENKUlvE_clEvENKUlvE2_clEvEUlN3c108BFloat16ES9_E_EEvRNS_18TensorIteratorBaseERKT_EUliE_EEviT1_)
        /*0014*/ 	.short	0x0160
        /*0016*/ 	.short	0x02a8


	//----- nvinfo : EIATTR_CBANK_PARAM_SIZE
	.align		4
.L_389:
        /*0018*/ 	.byte	0x03, 0x19
        /*001a*/ 	.short	0x02a8


	//----- nvinfo : EIATTR_KPARAM_INFO
	.align		4
        /*001c*/ 	.byte	0x04, 0x17
        /*001e*/ 	.short	(.L_391 - .L_390)
.L_390:
        /*0020*/ 	.word	0x00000000
        /*0024*/ 	.short	0x0001
        /*0026*/ 	.short	0x0008
        /*0028*/ 	.byte	0x00, 0xf0, 0x81, 0x0a


	//----- nvinfo : EIATTR_KPARAM_INFO
	.align		4
.L_391:
        /*002c*/ 	.byte	0x04, 0x17
        /*002e*/ 	.short	(.L_393 - .L_392)
.L_392:
        /*0030*/ 	.word	0x00000000
        /*0034*/ 	.short	0x0000
        /*0036*/ 	.short	0x0000
        /*0038*/ 	.byte	0x00, 0xf0, 0x11, 0x00


	//----- nvinfo : EIATTR_MAXREG_COUNT
	.align		4
.L_393:
        /*003c*/ 	.byte	0x03, 0x1b
        /*003e*/ 	.short	0x0080


	//----- nvinfo : EIATTR_EXTERNS
	.align		4
        /*0040*/ 	.byte	0x04, 0x0f
        /*0042*/ 	.short	(.L_395 - .L_394)


	//   ....[0]....
	.align		4
.L_394:
        /*0044*/ 	.word	index@(__assertfail)


	//----- nvinfo : EIATTR_MERCURY_ISA_VERSION
	.align		4
.L_395:
        /*0048*/ 	.byte	0x03, 0x5f
        /*004a*/ 	.short	0x0000


	//----- nvinfo : EIATTR_SYSCALL_OFFSETS
	.align		4
        /*004c*/ 	.byte	0x04, 0x46
        /*004e*/ 	.short	(.L_397 - .L_396)


	//   ....[0]....
.L_396:
        /*0050*/ 	.word	0x00002050


	//   ....[1]....
        /*0054*/ 	.word	0x00003000


	//   ....[2]....
        /*0058*/ 	.word	0x00004060


	//   ....[3]....
        /*005c*/ 	.word	0x00006120


	//   ....[4]....
        /*0060*/ 	.word	0x000070d0


	//   ....[5]....
        /*0064*/ 	.word	0x00008130


	//   ....[6]....
        /*0068*/ 	.word	0x0000a1c0


	//   ....[7]....
        /*006c*/ 	.word	0x0000b170


	//   ....[8]....
        /*0070*/ 	.word	0x0000c1d0


	//   ....[9]....
        /*0074*/ 	.word	0x0000e270


	//   ....[10]....
        /*0078*/ 	.word	0x0000f220


	//   ....[11]....
        /*007c*/ 	.word	0x00010280


	//----- nvinfo : EIATTR_EXIT_INSTR_OFFSETS
	.align		4
.L_397:
        /*0080*/ 	.byte	0x04, 0x1c
        /*0082*/ 	.short	(.L_399 - .L_398)


	//   ....[0]....
.L_398:
        /*0084*/ 	.word	0x0000c290


	//   ....[1]....
        /*0088*/ 	.word	0x0000f480


	//   ....[2]....
        /*008c*/ 	.word	0x0000f4c0


	//   ....[3]....
        /*0090*/ 	.word	0x0000f560


	//   ....[4]....
        /*0094*/ 	.word	0x0000f5a0


	//   ....[5]....
        /*0098*/ 	.word	0x0000f5e0


	//   ....[6]....
        /*009c*/ 	.word	0x0000f670


	//   ....[7]....
        /*00a0*/ 	.word	0x0000f6b0


	//   ....[8]....
        /*00a4*/ 	.word	0x0000f750


	//   ....[9]....
        /*00a8*/ 	.word	0x0000f7a0


	//   ....[10]....
        /*00ac*/ 	.word	0x0000f7f0


	//   ....[11]....
        /*00b0*/ 	.word	0x0000f8c0


	//   ....[12]....
        /*00b4*/ 	.word	0x0000f920


	//   ....[13]....
        /*00b8*/ 	.word	0x0000fab0


	//   ....[14]....
        /*00bc*/ 	.word	0x0000fc10


	//   ....[15]....
        /*00c0*/ 	.word	0x0000fc30


	//   ....[16]....
        /*00c4*/ 	.word	0x0000fcf0


	//   ....[17]....
        /*00c8*/ 	.word	0x0000fe70


	//   ....[18]....
        /*00cc*/ 	.word	0x0000fff0


	//   ....[19]....
        /*00d0*/ 	.word	0x00010150


	//   ....[20]....
        /*00d4*/ 	.word	0x00010290


	//   ....[21]....
        /*00d8*/ 	.word	0x000102d0


	//   ....[22]....
        /*00dc*/ 	.word	0x00010310


	//----- nvinfo : EIATTR_MAX_THREADS
	.align		4
.L_399:
        /*00e0*/ 	.byte	0x04, 0x05
        /*00e2*/ 	.short	(.L_401 - .L_400)
.L_400:
        /*00e4*/ 	.word	0x00000080
        /*00e8*/ 	.word	0x00000001
        /*00ec*/ 	.word	0x00000001


	//----- nvinfo : EIATTR_CRS_STACK_SIZE
	.align		4
.L_401:
        /*00f0*/ 	.byte	0x04, 0x1e
        /*00f2*/ 	.short	(.L_403 - .L_402)
.L_402:
        /*00f4*/ 	.word	0x00000000
.L_403:


//--------------------- .nv.info._ZN2at6native27unrolled_elementwise_kernelIZZZNS0_66_GLOBAL__N__a0cfb035_28_ActivationHardswishKernel_cu_1520ed90_310025hardswish_backward_kernelERNS_14TensorIteratorEENKUlvE_clEvENKUlvE2_clEvEUlN3c108BFloat16ES8_E_St5arrayIPcLm3EELi4E23TrivialOffsetCalculatorILi2EjESD_ILi1EjENS0_6memory12LoadWithCastILi2EEENSG_13StoreWithCastILi1EEEEEviT_T0_T2_T3_T4_T5_ --------------------------
	.section	.nv.info._ZN2at6native27unrolled_elementwise_kernelIZZZNS0_66_GLOBAL__N__a0cfb035_28_ActivationHardswishKernel_cu_1520ed90_310025hardswish_backward_kernelERNS_14TensorIteratorEENKUlvE_clEvENKUlvE2_clEvEUlN3c108BFloat16ES8_E_St5arrayIPcLm3EELi4E23TrivialOffsetCalculatorILi2EjESD_ILi1EjENS0_6memory12LoadWithCastILi2EEENSG_13StoreWithCastILi1EEEEEviT_T0_T2_T3_T4_T5_,"",@"SHT_CUDA_INFO"
	.sectionflags	@""
	.align	4


	//----- nvinfo : EIATTR_CUDA_API_VERSION
	.align		4
        /*0000*/ 	.byte	0x04, 0x37
        /*0002*/ 	.short	(.L_405 - .L_404)
.L_404:
        /*0004*/ 	.word	0x00000082


	//----- nvinfo : EIATTR_SW2861232_WAR
	.align		4
.L_405:
        /*0008*/ 	.byte	0x01, 0x35
	.zero		2


	//----- nvinfo : EIATTR_PARAM_CBANK
	.align		4
        /*000c*/ 	.byte	0x04, 0x0a
        /*000e*/ 	.short	(.L_407 - .L_406)
	.align		4
.L_406:
        /*0010*/ 	.word	index@(.nv.constant0._ZN2at6native27unrolled_elementwise_kernelIZZZNS0_66_GLOBAL__N__a0cfb035_28_ActivationHardswishKernel_cu_1520ed90_310025hardswish_backward_kernelERNS_14TensorIteratorEENKUlvE_clEvENKUlvE2_clEvEUlN3c108BFloat16ES8_E_St5arrayIPcLm3EELi4E23TrivialOffsetCalculatorILi2EjESD_ILi1EjENS0_6memory12LoadWithCastILi2EEENSG_13StoreWithCastILi1EEEEEviT_T0_T2_T3_T4_T5_)
        /*0014*/ 	.short	0x0160
        /*0016*/ 	.short	0x0050


	//----- nvinfo : EIATTR_CBANK_PARAM_SIZE
	.align		4
.L_407:
        /*0018*/ 	.byte	0x03, 0x19
        /*001a*/ 	.short	0x0050


	//----- nvinfo : EIATTR_KPARAM_INFO
	.align		4
        /*001c*/ 	.byte	0x04, 0x17
        /*001e*/ 	.short	(.L_409 - .L_408)
.L_408:
        /*0020*/ 	.word	0x00000000
        /*0024*/ 	.short	0x0006
        /*0026*/ 	.short	0x0048
        /*0028*/ 	.byte	0x00, 0xf0, 0x21, 0x00


	//----- nvinfo : EIATTR_KPARAM_INFO
	.align		4
.L_409:
        /*002c*/ 	.byte	0x04, 0x17
        /*002e*/ 	.short	(.L_411 - .L_410)
.L_410:
        /*0030*/ 	.word	0x00000000
        /*0034*/ 	.short	0x0005
        /*0036*/ 	.short	0x003c
        /*0038*/ 	.byte	0x00, 0xf0, 0x31, 0x00


	//----- nvinfo : EIATTR_KPARAM_INFO
	.align		4
.L_411:
        /*003c*/ 	.byte	0x04, 0x17
        /*003e*/ 	.short	(.L_413 - .L_412)
.L_412:
        /*0040*/ 	.word	0x00000000
        /*0044*/ 	.short	0x0004
        /*0046*/ 	.short	0x0039
        /*0048*/ 	.byte	0x00, 0xf0, 0x05, 0x00


	//----- nvinfo : EIATTR_KPARAM_INFO
	.align		4
.L_413:
        /*004c*/ 	.byte	0x04, 0x17
        /*004e*/ 	.short	(.L_415 - .L_414)
.L_414:
        /*0050*/ 	.word	0x00000000
        /*0054*/ 	.short	0x0003
        /*0056*/ 	.short	0x0038
        /*0058*/ 	.byte	0x00, 0xf0, 0x05, 0x00


	//----- nvinfo : EIATTR_KPARAM_INFO
	.align		4
.L_415:
        /*005c*/ 	.byte	0x04, 0x17
        /*005e*/ 	.short	(.L_417 - .L_416)
.L_416:
        /*0060*/ 	.word	0x00000000
        /*0064*/ 	.short	0x0002
        /*0066*/ 	.short	0x0020
        /*0068*/ 	.byte	0x00, 0xf0, 0x61, 0x00


	//----- nvinfo : EIATTR_KPARAM_INFO
	.align		4
.L_417:
        /*006c*/ 	.byte	0x04, 0x17
        /*006e*/ 	.short	(.L_419 - .L_418)
.L_418:
        /*0070*/ 	.word	0x00000000
        /*0074*/ 	.short	0x0001
        /*0076*/ 	.short	0x0008
        /*0078*/ 	.byte	0x00, 0xf0, 0x61, 0x00


	//----- nvinfo : EIATTR_KPARAM_INFO
	.align		4
.L_419:
        /*007c*/ 	.byte	0x04, 0x17
        /*007e*/ 	.short	(.L_421 - .L_420)
.L_420:
        /*0080*/ 	.word	0x00000000
        /*0084*/ 	.short	0x0000
        /*0086*/ 	.short	0x0000
        /*0088*/ 	.byte	0x00, 0xf0, 0x11, 0x00


	//----- nvinfo : EIATTR_MAXREG_COUNT
	.align		4
.L_421:
        /*008c*/ 	.byte	0x03, 0x1b
        /*008e*/ 	.short	0x00ff


	//----- nvinfo : EIATTR_EXTERNS
	.align		4
        /*0090*/ 	.byte	0x04, 0x0f
        /*0092*/ 	.short	(.L_423 - .L_422)


	//   ....[0]....
	.align		4
.L_422:
        /*0094*/ 	.word	index@(__assertfail)


	//----- nvinfo : EIATTR_MERCURY_ISA_VERSION
	.align		4
.L_423:
        /*0098*/ 	.byte	0x03, 0x5f
        /*009a*/ 	.short	0x0000


	//----- nvinfo : EIATTR_SYSCALL_OFFSETS
	.align		4
        /*009c*/ 	.byte	0x04, 0x46
        /*009e*/ 	.short	(.L_425 - .L_424)


	//   ....[0]....
.L_424:
        /*00a0*/ 	.word	0x000010b0


	//   ....[1]....
        /*00a4*/ 	.word	0x00002130


	//   ....[2]....
        /*00a8*/ 	.word	0x00003230


	//   ....[3]....
        /*00ac*/ 	.word	0x000042b0


	//   ....[4]....
        /*00b0*/ 	.word	0x000053c0


	//   ....[5]....
        /*00b4*/ 	.word	0x00006430


	//   ....[6]....
        /*00b8*/ 	.word	0x00007520


	//   ....[7]....
        /*00bc*/ 	.word	0x000084c0


	//   ....[8]....
        /*00c0*/ 	.word	0x000099f0


	//   ....[9]....
        /*00c4*/ 	.word	0x0000aa20


	//   ....[10]....
        /*00c8*/ 	.word	0x0000ba10


	//   ....[11]....
        /*00cc*/ 	.word	0x0000ca00


	//----- nvinfo : EIATTR_EXIT_INSTR_OFFSETS
	.align		4
.L_425:
        /*00d0*/ 	.byte	0x04, 0x1c
        /*00d2*/ 	.short	(.L_427 - .L_426)


	//   ....[0]....
.L_426:
        /*00d4*/ 	.word	0x0000bad0


	//   ....[1]....
        /*00d8*/ 	.word	0x0000bc00


	//   ....[2]....
        /*00dc*/ 	.word	0x0000bc40


	//   ....[3]....
        /*00e0*/ 	.word	0x0000bce0


	//   ....[4]....
        /*00e4*/ 	.word	0x0000bd20


	//   ....[5]....
        /*00e8*/ 	.word	0x0000bd60


	//   ....[6]....
        /*00ec*/ 	.word	0x0000bdf0


	//   ....[7]....
        /*00f0*/ 	.word	0x0000be30


	//   ....[8]....
        /*00f4*/ 	.word	0x0000bed0


	//   ....[9]....
        /*00f8*/ 	.word	0x0000bf20


	//   ....[10]....
        /*00fc*/ 	.word	0x0000bf70


	//   ....[11]....
        /*0100*/ 	.word	0x0000c040


	//   ....[12]....
        /*0104*/ 	.word	0x0000c0a0


	//   ....[13]....
        /*0108*/ 	.word	0x0000c230


	//   ....[14]....
        /*010c*/ 	.word	0x0000c390


	//   ....[15]....
        /*0110*/ 	.word	0x0000c3b0


	//   ....[16]....
        /*0114*/ 	.word	0x0000c470


	//   ....[17]....
        /*0118*/ 	.word	0x0000c5f0


	//   ....[18]....
        /*011c*/ 	.word	0x0000c770


	//   ....[19]....
        /*0120*/ 	.word	0x0000c8d0


	//   ....[20]....
        /*0124*/ 	.word	0x0000ca10


	//   ....[21]....
        /*0128*/ 	.word	0x0000ca50


	//   ....[22]....
        /*012c*/ 	.word	0x0000ca90


	//----- nvinfo : EIATTR_MAX_THREADS
	.align		4
.L_427:
        /*0130*/ 	.byte	0x04, 0x05
        /*0132*/ 	.short	(.L_429 - .L_428)
.L_428:
        /*0134*/ 	.word	0x00000080
        /*0138*/ 	.word	0x00000001
        /*013c*/ 	.word	0x00000001


	//----- nvinfo : EIATTR_CRS_STACK_SIZE
	.align		4
.L_429:
        /*0140*/ 	.byte	0x04, 0x1e
        /*0142*/ 	.short	(.L_431 - .L_430)
.L_430:
        /*0144*/ 	.word	0x00000000
.L_431:


//--------------------- .nv.info._ZN2at6native18elementwise_kernelILi128ELi4EZNS0_22gpu_kernel_impl_nocastIZZZNS0_66_GLOBAL__N__a0cfb035_28_ActivationHardswishKernel_cu_1520ed90_310025hardswish_backward_kernelERNS_14TensorIteratorEENKUlvE_clEvENKUlvE2_clEvEUlN3c108BFloat16ES9_E_EEvRNS_18TensorIteratorBaseERKT_EUliE_EEviT1_ --------------------------
	.section	.nv.info._ZN2at6native18elementwise_kernelILi128ELi4EZNS0_22gpu_kernel_impl_nocastIZZZNS0_66_GLOBAL__N__a0cfb035_28_ActivationHardswishKernel_cu_1520ed90_310025hardswish_backward_kernelERNS_14TensorIteratorEENKUlvE_clEvENKUlvE2_clEvEUlN3c108BFloat16ES9_E_EEvRNS_18TensorIteratorBaseERKT_EUliE_EEviT1_,"",@"SHT_CUDA_INFO"
	.sectionflags	@""
	.align	4


	//----- nvinfo : EIATTR_CUDA_API_VERSION
	.align		4
        /*0000*/ 	.byte	0x04, 0x37
        /*0002*/ 	.short	(.L_433 - .L_432)
.L_432:
        /*0004*/ 	.word	0x00000082


	//----- nvinfo : EIATTR_SW2861232_WAR
	.align		4
.L_433:
        /*0008*/ 	.byte	0x01, 0x35
	.zero		2


	//----- nvinfo : EIATTR_PARAM_CBANK
	.align		4
        /*000c*/ 	.byte	0x04, 0x0a
        /*000e*/ 	.short	(.L_435 - .L_434)
	.align		4
.L_434:
        /*0010*/ 	.word	index@(.nv.constant0._ZN2at6native18elementwise_kernelILi128ELi4EZNS0_22gpu_kernel_impl_nocastIZZZNS0_66_GLOBAL__N__a0cfb035_28_ActivationHardswishKernel_cu_1520ed90_310025hardswish_backward_kernelERNS_14TensorIteratorEENKUlvE_clEvENKUlvE2_clEvEUlN3c108BFloat16ES9_E_EEvRNS_18TensorIteratorBaseERKT_EUliE_EEviT1_)
        /*0014*/ 	.short	0x0160
        /*0016*/ 	.short	0x02a0


	//----- nvinfo : EIATTR_CBANK_PARAM_SIZE
	.align		4
.L_435:
        /*0018*/ 	.byte	0x03, 0x19
        /*001a*/ 	.short	0x02a0


	//----- nvinfo : EIATTR_KPARAM_INFO
	.align		4
        /*001c*/ 	.byte	0x04, 0x17
        /*001e*/ 	.short	(.L_437 - .L_436)
.L_436:
        /*0020*/ 	.word	0x00000000
        /*0024*/ 	.short	0x0001
        /*0026*/ 	.short	0x0008
        /*0028*/ 	.byte	0x00, 0xf0, 0x61, 0x0a


	//----- nvinfo : EIATTR_KPARAM_INFO
	.align		4
.L_437:
        /*002c*/ 	.byte	0x04, 0x17
        /*002e*/ 	.short	(.L_439 - .L_438)
.L_438:
        /*0030*/ 	.word	0x00000000
        /*0034*/ 	.short	0x0000
        /*0036*/ 	.short	0x0000
        /*0038*/ 	.byte	0x00, 0xf0, 0x11, 0x00


	//----- nvinfo : EIATTR_MAXREG_COUNT
	.align		4
.L_439:
        /*003c*/ 	.byte	0x03, 0x1b
        /*003e*/ 	.short	0x0080


	//----- nvinfo : EIATTR_MERCURY_ISA_VERSION
	.align		4
        /*0040*/ 	.byte	0x03, 0x5f
        /*0042*/ 	.short	0x0000


	//----- nvinfo : EIATTR_EXIT_INSTR_OFFSETS
	.align		4
        /*0044*/ 	.byte	0x04, 0x1c
        /*0046*/ 	.short	(.L_441 - .L_440)


	//   ....[0]....
.L_440:
        /*0048*/ 	.word	0x000034c0


	//   ....[1]....
        /*004c*/ 	.word	0x00004600


	//----- nvinfo : EIATTR_MAX_THREADS
	.align		4
.L_441:
        /*0050*/ 	.byte	0x04, 0x05
        /*0052*/ 	.short	(.L_443 - .L_442)
.L_442:
        /*0054*/ 	.word	0x00000080
        /*0058*/ 	.word	0x00000001
        /*005c*/ 	.word	0x00000001


	//----- nvinfo : EIATTR_CRS_STACK_SIZE
	.align		4
.L_443:
        /*0060*/ 	.byte	0x04, 0x1e
        /*0062*/ 	.short	(.L_445 - .L_444)
.L_444:
        /*0064*/ 	.word	0x00000000
.L_445:


//--------------------- .nv.info._ZN2at6native27unrolled_elementwise_kernelIZZZNS0_66_GLOBAL__N__a0cfb035_28_ActivationHardswishKernel_cu_1520ed90_310025hardswish_backward_kernelERNS_14TensorIteratorEENKUlvE_clEvENKUlvE2_clEvEUlN3c108BFloat16ES8_E_St5arrayIPcLm3EELi4E23TrivialOffsetCalculatorILi2EjESD_ILi1EjENS0_6memory15LoadWithoutCastENSG_16StoreWithoutCastEEEviT_T0_T2_T3_T4_T5_ --------------------------
	.section	.nv.info._ZN2at6native27unrolled_elementwise_kernelIZZZNS0_66_GLOBAL__N__a0cfb035_28_ActivationHardswishKernel_cu_1520ed90_310025hardswish_backward_kernelERNS_14TensorIteratorEENKUlvE_clEvENKUlvE2_clEvEUlN3c108BFloat16ES8_E_St5arrayIPcLm3EELi4E23TrivialOffsetCalculatorILi2EjESD_ILi1EjENS0_6memory15LoadWithoutCastENSG_16StoreWithoutCastEEEviT_T0_T2_T3_T4_T5_,"",@"SHT_CUDA_INFO"
	.sectionflags	@""
	.align	4


	//----- nvinfo : EIATTR_CUDA_API_VERSION
	.align		4
        /*0000*/ 	.byte	0x04, 0x37
        /*0002*/ 	.short	(.L_447 - .L_446)
.L_446:
        /*0004*/ 	.word	0x00000082


	//----- nvinfo : EIATTR_SW2861232_WAR
	.align		4
.L_447:
        /*0008*/ 	.byte	0x01, 0x35
	.zero		2


	//----- nvinfo : EIATTR_PARAM_CBANK
	.align		4
        /*000c*/ 	.byte	0x04, 0x0a
        /*000e*/ 	.short	(.L_449 - .L_448)
	.align		4
.L_448:
        /*0010*/ 	.word	index@(.nv.constant0._ZN2at6native27unrolled_elementwise_kernelIZZZNS0_66_GLOBAL__N__a0cfb035_28_ActivationHardswishKernel_cu_1520ed90_310025hardswish_backward_kernelERNS_14TensorIteratorEENKUlvE_clEvENKUlvE2_clEvEUlN3c108BFloat16ES8_E_St5arrayIPcLm3EELi4E23TrivialOffsetCalculatorILi2EjESD_ILi1EjENS0_6memory15LoadWithoutCastENSG_16StoreWithoutCastEEEviT_T0_T2_T3_T4_T5_)
        /*0014*/ 	.short	0x0160
        /*0016*/ 	.short	0x003c


	//----- nvinfo : EIATTR_CBANK_PARAM_SIZE
	.align		4
.L_449:
        /*0018*/ 	.byte	0x03, 0x19
        /*001a*/ 	.short	0x003c


	//----- nvinfo : EIATTR_KPARAM_INFO
	.align		4
        /*001c*/ 	.byte	0x04, 0x17
        /*001e*/ 	.short	(.L_451 - .L_450)
.L_450:
        /*0020*/ 	.word	0x00000000
        /*0024*/ 	.short	0x0006
        /*0026*/ 	.short	0x003b
        /*0028*/ 	.byte	0x00, 0xf0, 0x05, 0x00


	//----- nvinfo : EIATTR_KPARAM_INFO
	.align		4
.L_451:
        /*002c*/ 	.byte	0x04, 0x17
        /*002e*/ 	.short	(.L_453 - .L_452)
.L_452:
        /*0030*/ 	.word	0x00000000
        /*0034*/ 	.short	0x0005
        /*0036*/ 	.short	0x003a
        /*0038*/ 	.byte	0x00, 0xf0, 0x05, 0x00


	//----- nvinfo : EIATTR_KPARAM_INFO
	.align		4
.L_453:
        /*003c*/ 	.byte	0x04, 0x17
        /*003e*/ 	.short	(.L_455 - .L_454)
.L_454:
        /*0040*/ 	.word	0x00000000
        /*0044*/ 	.short	0x0004
        /*0046*/ 	.short	0x0039
        /*0048*/ 	.byte	0x00, 0xf0, 0x05, 0x00


	//----- nvinfo : EIATTR_KPARAM_INFO
	.align		4
.L_455:
        /*004c*/ 	.byte	0x04, 0x17
        /*004e*/ 	.short	(.L_457 - .L_456)
.L_456:
        /*0050*/ 	.word	0x00000000
        /*0054*/ 	.short	0x0003
        /*0056*/ 	.short	0x0038
        /*0058*/ 	.byte	0x00, 0xf0, 0x05, 0x00


	//----- nvinfo : EIATTR_KPARAM_INFO
	.align		4
.L_457:
        /*005c*/ 	.byte	0x04, 0x17
        /*005e*/ 	.short	(.L_459 - .L_458)
.L_458:
        /*0060*/ 	.word	0x00000000
        /*0064*/ 	.short	0x0002
        /*0066*/ 	.short	0x0020
        /*0068*/ 	.byte	0x00, 0xf0, 0x61, 0x00


	//----- nvinfo : EIATTR_KPARAM_INFO
	.align		4
.L_459:
        /*006c*/ 	.byte	0x04, 0x17
        /*006e*/ 	.short	(.L_461 - .L_460)
.L_460:
        /*0070*/ 	.word	0x00000000
        /*0074*/ 	.short	0x0001
        /*0076*/ 	.short	0x0008
        /*0078*/ 	.byte	0x00, 0xf0, 0x61, 0x00


	//----- nvinfo : EIATTR_KPARAM_INFO
	.align		4
.L_461:
        /*007c*/ 	.byte	0x04, 0x17
        /*007e*/ 	.short	(.L_463 - .L_462)
.L_462:
        /*0080*/ 	.word	0x00000000
        /*0084*/ 	.short	0x0000
        /*0086*/ 	.short	0x0000
        /*0088*/ 	.byte	0x00, 0xf0, 0x11, 0x00


	//----- nvinfo : EIATTR_MAXREG_COUNT
	.align		4
.L_463:
        /*008c*/ 	.byte	0x03, 0x1b
        /*008e*/ 	.short	0x00ff


	//----- nvinfo : EIATTR_MERCURY_ISA_VERSION
	.align		4
        /*0090*/ 	.byte	0x03, 0x5f
        /*0092*/ 	.short	0x0000


	//----- nvinfo : EIATTR_EXIT_INSTR_OFFSETS
	.align		4
        /*0094*/ 	.byte	0x04, 0x1c
        /*0096*/ 	.short	(.L_465 - .L_464)


	//   ....[0]....
.L_464:
        /*0098*/ 	.word	0x00000820


	//   ....[1]....
        /*009c*/ 	.word	0x00000870


	//----- nvinfo : EIATTR_MAX_THREADS
	.align		4
.L_465:
        /*00a0*/ 	.byte	0x04, 0x05
        /*00a2*/ 	.short	(.L_467 - .L_466)
.L_466:
        /*00a4*/ 	.word	0x00000080
        /*00a8*/ 	.word	0x00000001
        /*00ac*/ 	.word	0x00000001


	//----- nvinfo : EIATTR_CRS_STACK_SIZE
	.align		4
.L_467:
        /*00b0*/ 	.byte	0x04, 0x1e
        /*00b2*/ 	.short	(.L_469 - .L_468)
.L_468:
        /*00b4*/ 	.word	0x00000000
.L_469:


//--------------------- .nv.info._ZN2at6native29vectorized_elementwise_kernelILi2EZZZNS0_66_GLOBAL__N__a0cfb035_28_ActivationHardswishKernel_cu_1520ed90_310025hardswish_backward_kernelERNS_14TensorIteratorEENKUlvE_clEvENKUlvE2_clEvEUlN3c108BFloat16ES8_E_St5arrayIPcLm3EEEEviT0_T1_ --------------------------
	.section	.nv.info._ZN2at6native29vectorized_elementwise_kernelILi2EZZZNS0_66_GLOBAL__N__a0cfb035_28_ActivationHardswishKernel_cu_1520ed90_310025hardswish_backward_kernelERNS_14TensorIteratorEENKUlvE_clEvENKUlvE2_clEvEUlN3c108BFloat16ES8_E_St5arrayIPcLm3EEEEviT0_T1_,"",@"SHT_CUDA_INFO"
	.sectionflags	@""
	.align	4


	//----- nvinfo : EIATTR_CUDA_API_VERSION
	.align		4
        /*0000*/ 	.byte	0x04, 0x37
        /*0002*/ 	.short	(.L_471 - .L_470)
.L_470:
        /*0004*/ 	.word	0x00000082


	//----- nvinfo : EIATTR_SW2861232_WAR
	.align		4
.L_471:
        /*0008*/ 	.byte	0x01, 0x35
	.zero		2


	//----- nvinfo : EIATTR_PARAM_CBANK
	.align		4
        /*000c*/ 	.byte	0x04, 0x0a
        /*000e*/ 	.short	(.L_473 - .L_472)
	.align		4
.L_472:
        /*0010*/ 	.word	index@(.nv.constant0._ZN2at6native29vectorized_elementwise_kernelILi2EZZZNS0_66_GLOBAL__N__a0cfb035_28_ActivationHardswishKernel_cu_1520ed90_310025hardswish_backward_kernelERNS_14TensorIteratorEENKUlvE_clEvENKUlvE2_clEvEUlN3c108BFloat16ES8_E_St5arrayIPcLm3EEEEviT0_T1_)
        /*0014*/ 	.short	0x0160
        /*0016*/ 	.short	0x0038


	//----- nvinfo : EIATTR_CBANK_PARAM_SIZE
	.align		4
.L_473:
        /*0018*/ 	.byte	0x03, 0x19
        /*001a*/ 	.short	0x0038


	//----- nvinfo : EIATTR_KPARAM_INFO
	.align		4
        /*001c*/ 	.byte	0x04, 0x17
        /*001e*/ 	.short	(.L_475 - .L_474)
.L_474:
        /*0020*/ 	.word	0x00000000
        /*0024*/ 	.short	0x0002
        /*0026*/ 	.short	0x0020
        /*0028*/ 	.byte	0x00, 0xf0, 0x61, 0x00


	//----- nvinfo : EIATTR_KPARAM_INFO
	.align		4
.L_475:
        /*002c*/ 	.byte	0x04, 0x17
        /*002e*/ 	.short	(.L_477 - .L_476)
.L_476:
        /*0030*/ 	.word	0x00000000
        /*0034*/ 	.short	0x0001
        /*0036*/ 	.short	0x0008
        /*0038*/ 	.byte	0x00, 0xf0, 0x61, 0x00


	//----- nvinfo : EIATTR_KPARAM_INFO
	.align		4
.L_477:
        /*003c*/ 	.byte	0x04, 0x17
        /*003e*/ 	.short	(.L_479 - .L_478)
.L_478:
        /*0040*/ 	.word	0x00000000
        /*0044*/ 	.short	0x0000
        /*0046*/ 	.short	0x0000
        /*0048*/ 	.byte	0x00, 0xf0, 0x11, 0x00


	//----- nvinfo : EIATTR_MAXREG_COUNT
	.align		4
.L_479:
        /*004c*/ 	.byte	0x03, 0x1b
        /*004e*/ 	.short	0x00ff


	//----- nvinfo : EIATTR_MERCURY_ISA_VERSION
	.align		4
        /*0050*/ 	.byte	0x03, 0x5f
        /*0052*/ 	.short	0x0000


	//----- nvinfo : EIATTR_EXIT_INSTR_OFFSETS
	.align		4
        /*0054*/ 	.byte	0x04, 0x1c
        /*0056*/ 	.short	(.L_481 - .L_480)


	//   ....[0]....
.L_480:
        /*0058*/ 	.word	0x00000870


	//   ....[1]....
        /*005c*/ 	.word	0x000018c0


	//   ....[2]....
        /*0060*/ 	.word	0x00001910


	//----- nvinfo : EIATTR_MAX_THREADS
	.align		4
.L_481:
        /*0064*/ 	.byte	0x04, 0x05
        /*0066*/ 	.short	(.L_483 - .L_482)
.L_482:
        /*0068*/ 	.word	0x00000080
        /*006c*/ 	.word	0x00000001
        /*0070*/ 	.word	0x00000001


	//----- nvinfo : EIATTR_CRS_STACK_SIZE
	.align		4
.L_483:
        /*0074*/ 	.byte	0x04, 0x1e
        /*0076*/ 	.short	(.L_485 - .L_484)
.L_484:
        /*0078*/ 	.word	0x00000000
.L_485:


//--------------------- .nv.info._ZN2at6native29vectorized_elementwise_kernelILi4EZZZNS0_66_GLOBAL__N__a0cfb035_28_ActivationHardswishKernel_cu_1520ed90_310025hardswish_backward_kernelERNS_14TensorIteratorEENKUlvE_clEvENKUlvE2_clEvEUlN3c108BFloat16ES8_E_St5arrayIPcLm3EEEEviT0_T1_ --------------------------
	.section	.nv.info._ZN2at6native29vectorized_elementwise_kernelILi4EZZZNS0_66_GLOBAL__N__a0cfb035_28_ActivationHardswishKernel_cu_1520ed90_310025hardswish_backward_kernelERNS_14TensorIteratorEENKUlvE_clEvENKUlvE2_clEvEUlN3c108BFloat16ES8_E_St5arrayIPcLm3EEEEviT0_T1_,"",@"SHT_CUDA_INFO"
	.sectionflags	@""
	.align	4


	//----- nvinfo : EIATTR_CUDA_API_VERSION
	.align		4
        /*0000*/ 	.byte	0x04, 0x37
        /*0002*/ 	.short	(.L_487 - .L_486)
.L_486:
        /*0004*/ 	.word	0x00000082


	//----- nvinfo : EIATTR_SW2861232_WAR
	.align		4
.L_487:
        /*0008*/ 	.byte	0x01, 0x35
	.zero		2


	//----- nvinfo : EIATTR_PARAM_CBANK
	.align		4
        /*000c*/ 	.byte	0x04, 0x0a
        /*000e*/ 	.short	(.L_489 - .L_488)
	.align		4
.L_488:
        /*0010*/ 	.word	index@(.nv.constant0._ZN2at6native29vectorized_elementwise_kernelILi4EZZZNS0_66_GLOBAL__N__a0cfb035_28_ActivationHardswishKernel_cu_1520ed90_310025hardswish_backward_kernelERNS_14TensorIteratorEENKUlvE_clEvENKUlvE2_clEvEUlN3c108BFloat16ES8_E_St5arrayIPcLm3EEEEviT0_T1_)
        /*0014*/ 	.short	0x0160
        /*0016*/ 	.short	0x0038


	//----- nvinfo : EIATTR_CBANK_PARAM_SIZE
	.align		4
.L_489:
        /*0018*/ 	.byte	0x03, 0x19
        /*001a*/ 	.short	0x0038


	//----- nvinfo : EIATTR_KPARAM_INFO
	.align		4
        /*001c*/ 	.byte	0x04, 0x17
        /*001e*/ 	.short	(.L_491 - .L_490)
.L_490:
        /*0020*/ 	.word	0x00000000
        /*0024*/ 	.short	0x0002
        /*0026*/ 	.short	0x0020
        /*0028*/ 	.byte	0x00, 0xf0, 0x61, 0x00


	//----- nvinfo : EIATTR_KPARAM_INFO
	.align		4
.L_491:
        /*002c*/ 	.byte	0x04, 0x17
        /*002e*/ 	.short	(.L_493 - .L_492)
.L_492:
        /*0030*/ 	.word	0x00000000
        /*0034*/ 	.short	0x0001
        /*0036*/ 	.short	0x0008
        /*0038*/ 	.byte	0x00, 0xf0, 0x61, 0x00


	//----- nvinfo : EIATTR_KPARAM_INFO
	.align		4
.L_493:
        /*003c*/ 	.byte	0x04, 0x17
        /*003e*/ 	.short	(.L_495 - .L_494)
.L_494:
        /*0040*/ 	.word	0x00000000
        /*0044*/ 	.short	0x0000
        /*0046*/ 	.short	0x0000
        /*0048*/ 	.byte	0x00, 0xf0, 0x11, 0x00


	//----- nvinfo : EIATTR_MAXREG_COUNT
	.align		4
.L_495:
        /*004c*/ 	.byte	0x03, 0x1b
        /*004e*/ 	.short	0x00ff


	//----- nvinfo : EIATTR_MERCURY_ISA_VERSION
	.align		4
        /*0050*/ 	.byte	0x03, 0x5f
        /*0052*/ 	.short	0x0000


	//----- nvinfo : EIATTR_EXIT_INSTR_OFFSETS
	.align		4
        /*0054*/ 	.byte	0x04, 0x1c
        /*0056*/ 	.short	(.L_497 - .L_496)


	//   ....[0]....
.L_496:
        /*0058*/ 	.word	0x00000810


	//   ....[1]....
        /*005c*/ 	.word	0x00001860


	//   ....[2]....
        /*0060*/ 	.word	0x000018b0


	//----- nvinfo : EIATTR_MAX_THREADS
	.align		4
.L_497:
        /*0064*/ 	.byte	0x04, 0x05
        /*0066*/ 	.short	(.L_499 - .L_498)
.L_498:
        /*0068*/ 	.word	0x00000080
        /*006c*/ 	.word	0x00000001
        /*0070*/ 	.word	0x00000001


	//----- nvinfo : EIATTR_CRS_STACK_SIZE
	.align		4
.L_499:
        /*0074*/ 	.byte	0x04, 0x1e
        /*0076*/ 	.short	(.L_501 - .L_500)
.L_500:
        /*0078*/ 	.word	0x00000000
.L_501:


//--------------------- .nv.info._ZN2at6native29vectorized_elementwise_kernelILi8EZZZNS0_66_GLOBAL__N__a0cfb035_28_ActivationHardswishKernel_cu_1520ed90_310025hardswish_backward_kernelERNS_14TensorIteratorEENKUlvE_clEvENKUlvE2_clEvEUlN3c108BFloat16ES8_E_St5arrayIPcLm3EEEEviT0_T1_ --------------------------
	.section	.nv.info._ZN2at6native29vectorized_elementwise_kernelILi8EZZZNS0_66_GLOBAL__N__a0cfb035_28_ActivationHardswishKernel_cu_1520ed90_310025hardswish_backward_kernelERNS_14TensorIteratorEENKUlvE_clEvENKUlvE2_clEvEUlN3c108BFloat16ES8_E_St5arrayIPcLm3EEEEviT0_T1_,"",@"SHT_CUDA_INFO"
	.sectionflags	@""
	.align	4


	//----- nvinfo : EIATTR_CUDA_API_VERSION
	.align		4
        /*0000*/ 	.byte	0x04, 0x37
        /*0002*/ 	.short	(.L_503 - .L_502)
.L_502:
        /*0004*/ 	.word	0x00000082


	//----- nvinfo : EIATTR_SW2861232_WAR
	.align		4
.L_503:
        /*0008*/ 	.byte	0x01, 0x35
	.zero		2


	//----- nvinfo : EIATTR_PARAM_CBANK
	.align		4
        /*000c*/ 	.byte	0x04, 0x0a
        /*000e*/ 	.short	(.L_505 - .L_504)
	.align		4
.L_504:
        /*0010*/ 	.word	index@(.nv.constant0._ZN2at6native29vectorized_elementwise_kernelILi8EZZZNS0_66_GLOBAL__N__a0cfb035_28_ActivationHardswishKernel_cu_1520ed90_310025hardswish_backward_kernelERNS_14TensorIteratorEENKUlvE_clEvENKUlvE2_clEvEUlN3c108BFloat16ES8_E_St5arrayIPcLm3EEEEviT0_T1_)
        /*0014*/ 	.short	0x0160
        /*0016*/ 	.short	0x0038


	//----- nvinfo : EIATTR_CBANK_PARAM_SIZE
	.align		4
.L_505:
        /*0018*/ 	.byte	0x03, 0x19
        /*001a*/ 	.short	0x0038


	//----- nvinfo : EIATTR_KPARAM_INFO
	.align		4
        /*001c*/ 	.byte	0x04, 0x17
        /*001e*/ 	.short	(.L_507 - .L_506)
.L_506:
        /*0020*/ 	.word	0x00000000
        /*0024*/ 	.short	0x0002
        /*0026*/ 	.short	0x0020
        /*0028*/ 	.byte	0x00, 0xf0, 0x61, 0x00


	//----- nvinfo : EIATTR_KPARAM_INFO
	.align		4
.L_507:
        /*002c*/ 	.byte	0x04, 0x17
        /*002e*/ 	.short	(.L_509 - .L_508)
.L_508:
        /*0030*/ 	.word	0x00000000
        /*0034*/ 	.short	0x0001
        /*0036*/ 	.short	0x0008
        /*0038*/ 	.byte	0x00, 0xf0, 0x61, 0x00


	//----- nvinfo : EIATTR_KPARAM_INFO
	.align		4
.L_509:
        /*003c*/ 	.byte	0x04, 0x17
        /*003e*/ 	.short	(.L_511 - .L_510)
.L_510:
        /*0040*/ 	.word	0x00000000
        /*0044*/ 	.short	0x0000
        /*0046*/ 	.short	0x0000
        /*0048*/ 	.byte	0x00, 0xf0, 0x11, 0x00


	//----- nvinfo : EIATTR_MAXREG_COUNT
	.align		4
.L_511:
        /*004c*/ 	.byte	0x03, 0x1b
        /*004e*/ 	.short	0x00ff


	//----- nvinfo : EIATTR_MERCURY_ISA_VERSION
	.align		4
        /*0050*/ 	.byte	0x03, 0x5f
        /*0052*/ 	.short	0x0000


	//----- nvinfo : EIATTR_EXIT_INSTR_OFFSETS
	.align		4
        /*0054*/ 	.byte	0x04, 0x1c
        /*0056*/ 	.short	(.L_513 - .L_512)


	//   ....[0]....
.L_512:
        /*0058*/ 	.word	0x00000010


	//----- nvinfo : EIATTR_MAX_THREADS
	.align		4
.L_513:
        /*005c*/ 	.byte	0x04, 0x05
        /*005e*/ 	.short	(.L_515 - .L_514)
.L_514:
        /*0060*/ 	.word	0x00000080
        /*0064*/ 	.word	0x00000001
        /*0068*/ 	.word	0x00000001
.L_515:


//--------------------- .nv.info._ZN2at6native18elementwise_kernelILi128ELi4EZNS0_15gpu_kernel_implIZZZNS0_66_GLOBAL__N__a0cfb035_28_ActivationHardswishKernel_cu_1520ed90_310025hardswish_backward_kernelERNS_14TensorIteratorEENKUlvE_clEvENKUlvE1_clEvEUlN3c104HalfES9_E_EEvRNS_18TensorIteratorBaseERKT_EUliE_EEviT1_ --------------------------
	.section	.nv.info._ZN2at6native18elementwise_kernelILi128ELi4EZNS0_15gpu_kernel_implIZZZNS0_66_GLOBAL__N__a0cfb035_28_ActivationHardswishKernel_cu_1520ed90_310025hardswish_backward_kernelERNS_14TensorIteratorEENKUlvE_clEvENKUlvE1_clEvEUlN3c104HalfES9_E_EEvRNS_18TensorIteratorBaseERKT_EUliE_EEviT1_,"",@"SHT_CUDA_INFO"
	.sectionflags	@""
	.align	4


	//----- nvinfo : EIATTR_CUDA_API_VERSION
	.align		4
        /*0000*/ 	.byte	0x04, 0x37
        /*0002*/ 	.short	(.L_517 - .L_516)
.L_516:
        /*0004*/ 	.word	0x00000082


	//----- nvinfo : EIATTR_SW2861232_WAR
	.align		4
.L_517:
        /*0008*/ 	.byte	0x01, 0x35
	.zero		2


	//----- nvinfo : EIATTR_PARAM_CBANK
	.align		4
        /*000c*/ 	.byte	0x04, 0x0a
        /*000e*/ 	.short	(.L_519 - .L_518)
	.align		4
.L_518:
        /*0010*/ 	.word	index@(.nv.constant0._ZN2at6native18elementwise_kernelILi128ELi4EZNS0_15gpu_kernel_implIZZZNS0_66_GLOBAL__N__a0cfb035_28_ActivationHardswishKernel_cu_1520ed90_310025hardswish_backward_kernelERNS_14TensorIteratorEENKUlvE_clEvENKUlvE1_clEvEUlN3c104HalfES9_E_EEvRNS_18TensorIteratorBaseERKT_EUliE_EEviT1_)
        /*0014*/ 	.short	0x0160
        /*0016*/ 	.short	0x02a8


	//----- nvinfo : EIATTR_CBANK_PARAM_SIZE
	.align		4
.L_519:
        /*0018*/ 	.byte	0x03, 0x19
        /*001a*/ 	.short	0x02a8


	//----- nvinfo : EIATTR_KPARAM_INFO
	.align		4
        /*001c*/ 	.byte	0x04, 0x17
        /*001e*/ 	.short	(.L_521 - .L_520)
.L_520:
        /*0020*/ 	.word	0x00000000
        /*0024*/ 	.short	0x0001
        /*0026*/ 	.short	0x0008
        /*0028*/ 	.byte	0x00, 0xf0, 0x81, 0x0a


	//----- nvinfo : EIATTR_KPARAM_INFO
	.align		4
.L_521:
        /*002c*/ 	.byte	0x04, 0x17
        /*002e*/ 	.short	(.L_523 - .L_522)
.L_522:
        /*0030*/ 	.word	0x00000000
        /*0034*/ 	.short	0x0000
        /*0036*/ 	.short	0x0000
        /*0038*/ 	.byte	0x00, 0xf0, 0x11, 0x00


	//----- nvinfo : EIATTR_MAXREG_COUNT
	.align		4
.L_523:
        /*003c*/ 	.byte	0x03, 0x1b
        /*003e*/ 	.short	0x0080


	//----- nvinfo : EIATTR_EXTERNS
	.align		4
        /*0040*/ 	.byte	0x04, 0x0f
        /*0042*/ 	.short	(.L_525 - .L_524)


	//   ....[0]....
	.align		4
.L_524:
        /*0044*/ 	.word	index@(__assertfail)


	//----- nvinfo : EIATTR_MERCURY_ISA_VERSION
	.align		4
.L_525:
        /*0048*/ 	.byte	0x03, 0x5f
        /*004a*/ 	.short	0x0000


	//----- nvinfo : EIATTR_SYSCALL_OFFSETS
	.align		4
        /*004c*/ 	.byte	0x04, 0x46
        /*004e*/ 	.short	(.L_527 - .L_526)


	//   ....[0]....
.L_526:
        /*0050*/ 	.word	0x00002020


	//   ....[1]....
        /*0054*/ 	.word	0x00002fb0


	//   ....[2]....
        /*0058*/ 	.word	0x00004010


	//   ....[3]....
        /*005c*/ 	.word	0x000060a0


	//   ....[4]....
        /*0060*/ 	.word	0x00007030


	//   ....[5]....
        /*0064*/ 	.word	0x00008090


	//   ....[6]....
        /*0068*/ 	.word	0x0000a0f0


	//   ....[7]....
        /*006c*/ 	.word	0x0000b080


	//   ....[8]....
        /*0070*/ 	.word	0x0000c0e0


	//   ....[9]....
        /*0074*/ 	.word	0x0000e150


	//   ....[10]....
        /*0078*/ 	.word	0x0000f0e0


	//   ....[11]....
        /*007c*/ 	.word	0x00010140


	//----- nvinfo : EIATTR_EXIT_INSTR_OFFSETS
	.align		4
.L_527:
        /*0080*/ 	.byte	0x04, 0x1c
        /*0082*/ 	.short	(.L_529 - .L_528)


	//   ....[0]....
.L_528:
        /*0084*/ 	.word	0x0000c1a0


	//   ....[1]....
        /*0088*/ 	.word	0x0000f340


	//   ....[2]....
        /*008c*/ 	.word	0x0000f380


	//   ....[3]....
        /*0090*/ 	.word	0x0000f420


	//   ....[4]....
        /*0094*/ 	.word	0x0000f460


	//   ....[5]....
        /*0098*/ 	.word	0x0000f4a0


	//   ....[6]....
        /*009c*/ 	.word	0x0000f530


	//   ....[7]....
        /*00a0*/ 	.word	0x0000f550


	//   ....[8]....
        /*00a4*/ 	.word	0x0000f5f0


	//   ....[9]....
        /*00a8*/ 	.word	0x0000f640


	//   ....[10]....
        /*00ac*/ 	.word	0x0000f690


	//   ....[11]....
        /*00b0*/ 	.word	0x0000f760


	//   ....[12]....
        /*00b4*/ 	.word	0x0000f7c0


	//   ....[13]....
        /*00b8*/ 	.word	0x0000f950


	//   ....[14]....
        /*00bc*/ 	.word	0x0000fab0


	//   ....[15]....
        /*00c0*/ 	.word	0x0000faf0


	//   ....[16]....
        /*00c4*/ 	.word	0x0000fbb0


	//   ....[17]....
        /*00c8*/ 	.word	0x0000fd30


	//   ....[18]....
        /*00cc*/ 	.word	0x0000feb0


	//   ....[19]....
        /*00d0*/ 	.word	0x00010010


	//   ....[20]....
        /*00d4*/ 	.word	0x00010150


	//   ....[21]....
        /*00d8*/ 	.word	0x00010190


	//   ....[22]....
        /*00dc*/ 	.word	0x000101d0


	//----- nvinfo : EIATTR_MAX_THREADS
	.align		4
.L_529:
        /*00e0*/ 	.byte	0x04, 0x05
        /*00e2*/ 	.short	(.L_531 - .L_530)
.L_530:
        /*00e4*/ 	.word	0x00000080
        /*00e8*/ 	.word	0x00000001
        /*00ec*/ 	.word	0x00000001


	//----- nvinfo : EIATTR_CRS_STACK_SIZE
	.align		4
.L_531:
        /*00f0*/ 	.byte	0x04, 0x1e
        /*00f2*/ 	.short	(.L_533 - .L_532)
.L_532:
        /*00f4*/ 	.word	0x00000000
.L_533:


//--------------------- .nv.info._ZN2at6native27unrolled_elementwise_kernelIZZZNS0_66_GLOBAL__N__a0cfb035_28_ActivationHardswishKernel_cu_1520ed90_310025hardswish_backward_kernelERNS_14TensorIteratorEENKUlvE_clEvENKUlvE1_clEvEUlN3c104HalfES8_E_St5arrayIPcLm3EELi4E23TrivialOffsetCalculatorILi2EjESD_ILi1EjENS0_6memory12LoadWithCastILi2EEENSG_13StoreWithCastILi1EEEEEviT_T0_T2_T3_T4_T5_ --------------------------
	.section	.nv.info._ZN2at6native27unrolled_elementwise_kernelIZZZNS0_66_GLOBAL__N__a0cfb035_28_ActivationHardswishKernel_cu_1520ed90_310025hardswish_backward_kernelERNS_14TensorIteratorEENKUlvE_clEvENKUlvE1_clEvEUlN3c104HalfES8_E_St5arrayIPcLm3EELi4E23TrivialOffsetCalculatorILi2EjESD_ILi1EjENS0_6memory12LoadWithCastILi2EEENSG_13StoreWithCastILi1EEEEEviT_T0_T2_T3_T4_T5_,"",@"SHT_CUDA_INFO"
	.sectionflags	@""
	.align	4


	//----- nvinfo : EIATTR_CUDA_API_VERSION
	.align		4
        /*0000*/ 	.byte	0x04, 0x37
        /*0002*/ 	.short	(.L_535 - .L_534)
.L_534:
        /*0004*/ 	.word	0x00000082


	//----- nvinfo : EIATTR_SW2861232_WAR
	.align		4
.L_535:
        /*0008*/ 	.byte	0x01, 0x35
	.zero		2


	//----- nvinfo : EIATTR_PARAM_CBANK
	.align		4
        /*000c*/ 	.byte	0x04, 0x0a
        /*000e*/ 	.short	(.L_537 - .L_536)
	.align		4
.L_536:
        /*0010*/ 	.word	index@(.nv.constant0._ZN2at6native27unrolled_elementwise_kernelIZZZNS0_66_GLOBAL__N__a0cfb035_28_ActivationHardswishKernel_cu_1520ed90_310025hardswish_backward_kernelERNS_14TensorIteratorEENKUlvE_clEvENKUlvE1_clEvEUlN3c104HalfES8_E_St5arrayIPcLm3EELi4E23TrivialOffsetCalculatorILi2EjESD_ILi1EjENS0_6memory12LoadWithCastILi2EEENSG_13StoreWithCastILi1EEEEEviT_T0_T2_T3_T4_T5_)
        /*0014*/ 	.short	0x0160
        /*0016*/ 	.short	0x0050


	//----- nvinfo : EIATTR_CBANK_PARAM_SIZE
	.align		4
.L_537:
        /*0018*/ 	.byte	0x03, 0x19
        /*001a*/ 	.short	0x0050


	//----- nvinfo : EIATTR_KPARAM_INFO
	.align		4
        /*001c*/ 	.byte	0x04, 0x17
        /*001e*/ 	.short	(.L_539 - .L_538)
.L_538:
        /*0020*/ 	.word	0x00000000
        /*0024*/ 	.short	0x0006
        /*0026*/ 	.short	0x0048
        /*0028*/ 	.byte	0x00, 0xf0, 0x21, 0x00


	//----- nvinfo : EIATTR_KPARAM_INFO
	.align		4
.L_539:
        /*002c*/ 	.byte	0x04, 0x17
        /*002e*/ 	.short	(.L_541 - .L_540)
.L_540:
        /*0030*/ 	.word	0x00000000
        /*0034*/ 	.short	0x0005
        /*0036*/ 	.short	0x003c
        /*0038*/ 	.byte	0x00, 0xf0, 0x31, 0x00


	//----- nvinfo : EIATTR_KPARAM_INFO
	.align		4
.L_541:
        /*003c*/ 	.byte	0x04, 0x17
        /*003e*/ 	.short	(.L_543 - .L_542)
.L_542:
        /*0040*/ 	.word	0x00000000
        /*0044*/ 	.short	0x0004
        /*0046*/ 	.short	0x0039
        /*0048*/ 	.byte	0x00, 0xf0, 0x05, 0x00


	//----- nvinfo : EIATTR_KPARAM_INFO
	.align		4
.L_543:
        /*004c*/ 	.byte	0x04, 0x17
        /*004e*/ 	.short	(.L_545 - .L_544)
.L_544:
        /*0050*/ 	.word	0x00000000
        /*0054*/ 	.short	0x0003
        /*0056*/ 	.short	0x0038
        /*0058*/ 	.byte	0x00, 0xf0, 0x05, 0x00


	//----- nvinfo : EIATTR_KPARAM_INFO
	.align		4
.L_545:
        /*005c*/ 	.byte	0x04, 0x17
        /*005e*/ 	.short	(.L_547 - .L_546)
.L_546:
        /*0060*/ 	.word	0x00000000
        /*0064*/ 	.short	0x0002
        /*0066*/ 	.short	0x0020
        /*0068*/ 	.byte	0x00, 0xf0, 0x61, 0x00


	//----- nvinfo : EIATTR_KPARAM_INFO
	.align		4
.L_547:
        /*006c*/ 	.byte	0x04, 0x17
        /*006e*/ 	.short	(.L_549 - .L_548)
.L_548:
        /*0070*/ 	.word	0x00000000
        /*0074*/ 	.short	0x0001
        /*0076*/ 	.short	0x0008
        /*0078*/ 	.byte	0x00, 0xf0, 0x61, 0x00


	//----- nvinfo : EIATTR_KPARAM_INFO
	.align		4
.L_549:
        /*007c*/ 	.byte	0x04, 0x17
        /*007e*/ 	.short	(.L_551 - .L_550)
.L_550:
        /*0080*/ 	.word	0x00000000
        /*0084*/ 	.short	0x0000
        /*0086*/ 	.short	0x0000
        /*0088*/ 	.byte	0x00, 0xf0, 0x11, 0x00


	//----- nvinfo : EIATTR_MAXREG_COUNT
	.align		4
.L_551:
        /*008c*/ 	.byte	0x03, 0x1b
        /*008e*/ 	.short	0x00ff


	//----- nvinfo : EIATTR_EXTERNS
	.align		4
        /*0090*/ 	.byte	0x04, 0x0f
        /*0092*/ 	.short	(.L_553 - .L_552)


	//   ....[0]....
	.align		4
.L_552:
        /*0094*/ 	.word	index@(__assertfail)


	//----- nvinfo : EIATTR_MERCURY_ISA_VERSION
	.align		4
.L_553:
        /*0098*/ 	.byte	0x03, 0x5f
        /*009a*/ 	.short	0x0000


	//----- nvinfo : EIATTR_SYSCALL_OFFSETS
	.align		4
        /*009c*/ 	.byte	0x04, 0x46
        /*009e*/ 	.short	(.L_555 - .L_554)


	//   ....[0]....
.L_554:
        /*00a0*/ 	.word	0x00001080


	//   ....[1]....
        /*00a4*/ 	.word	0x000020d0


	//   ....[2]....
        /*00a8*/ 	.word	0x000031a0


	//   ....[3]....
        /*00ac*/ 	.word	0x000041f0


	//   ....[4]....
        /*00b0*/ 	.word	0x000052d0


	//   ....[5]....
        /*00b4*/ 	.word	0x00006310


	//   ....[6]....
        /*00b8*/ 	.word	0x000073d0


	//   ....[7]....
        /*00bc*/ 	.word	0x00008350


	//   ....[8]....
        /*00c0*/ 	.word	0x00009880


	//   ....[9]....
        /*00c4*/ 	.word	0x0000a8b0


	//   ....[10]....
        /*00c8*/ 	.word	0x0000b8a0


	//   ....[11]....
        /*00cc*/ 	.word	0x0000c890


	//----- nvinfo : EIATTR_EXIT_INSTR_OFFSETS
	.align		4
.L_555:
        /*00d0*/ 	.byte	0x04, 0x1c
        /*00d2*/ 	.short	(.L_557 - .L_556)


	//   ....[0]....
.L_556:
        /*00d4*/ 	.word	0x0000b960


	//   ....[1]....
        /*00d8*/ 	.word	0x0000ba90


	//   ....[2]....
        /*00dc*/ 	.word	0x0000bad0


	//   ....[3]....
        /*00e0*/ 	.word	0x0000bb70


	//   ....[4]....
        /*00e4*/ 	.word	0x0000bbb0


	//   ....[5]....
        /*00e8*/ 	.word	0x0000bbf0


	//   ....[6]....
        /*00ec*/ 	.word	0x0000bc80


	//   ....[7]....
        /*00f0*/ 	.word	0x0000bca0


	//   ....[8]....
        /*00f4*/ 	.word	0x0000bd40


	//   ....[9]....
        /*00f8*/ 	.word	0x0000bd90


	//   ....[10]....
        /*00fc*/ 	.word	0x0000bde0


	//   ....[11]....
        /*0100*/ 	.word	0x0000beb0


	//   ....[12]....
        /*0104*/ 	.word	0x0000bf10


	//   ....[13]....
        /*0108*/ 	.word	0x0000c0a0


	//   ....[14]....
        /*010c*/ 	.word	0x0000c200


	//   ....[15]....
        /*0110*/ 	.word	0x0000c240


	//   ....[16]....
        /*0114*/ 	.word	0x0000c300


	//   ....[17]....
        /*0118*/ 	.word	0x0000c480


	//   ....[18]....
        /*011c*/ 	.word	0x0000c600


	//   ....[19]....
        /*0120*/ 	.word	0x0000c760


	//   ....[20]....
        /*0124*/ 	.word	0x0000c8a0


	//   ....[21]....
        /*0128*/ 	.word	0x0000c8e0


	//   ....[22]....
        /*012c*/ 	.word	0x0000c920


	//----- nvinfo : EIATTR_MAX_THREADS
	.align		4
.L_557:
        /*0130*/ 	.byte	0x04, 0x05
        /*0132*/ 	.short	(.L_559 - .L_558)
.L_558:
        /*0134*/ 	.word	0x00000080
        /*0138*/ 	.word	0x00000001
        /*013c*/ 	.word	0x00000001


	//----- nvinfo : EIATTR_CRS_STACK_SIZE
	.align		4
.L_559:
        /*0140*/ 	.byte	0x04, 0x1e
        /*0142*/ 	.short	(.L_561 - .L_560)
.L_560:
        /*0144*/ 	.word	0x00000000
.L_561:


//--------------------- .nv.info._ZN2at6native18elementwise_kernelILi128ELi4EZNS0_22gpu_kernel_impl_nocastIZZZNS0_66_GLOBAL__N__a0cfb035_28_ActivationHardswishKernel_cu_1520ed90_310025hardswish_backward_kernelERNS_14TensorIteratorEENKUlvE_clEvENKUlvE1_clEvEUlN3c104HalfES9_E_EEvRNS_18TensorIteratorBaseERKT_EUliE_EEviT1_ --------------------------
	.section	.nv.info._ZN2at6native18elementwise_kernelILi128ELi4EZNS0_22gpu_kernel_impl_nocastIZZZNS0_66_GLOBAL__N__a0cfb035_28_ActivationHardswishKernel_cu_1520ed90_310025hardswish_backward_kernelERNS_14TensorIteratorEENKUlvE_clEvENKUlvE1_clEvEUlN3c104HalfES9_E_EEvRNS_18TensorIteratorBaseERKT_EUliE_EEviT1_,"",@"SHT_CUDA_INFO"
	.sectionflags	@""
	.align	4


	//----- nvinfo : EIATTR_CUDA_API_VERSION
	.align		4
        /*0000*/ 	.byte	0x04, 0x37
        /*0002*/ 	.short	(.L_563 - .L_562)
.L_562:
        /*0004*/ 	.word	0x00000082


	//----- nvinfo : EIATTR_SW2861232_WAR
	.align		4
.L_563:
        /*0008*/ 	.byte	0x01, 0x35
	.zero		2


	//----- nvinfo : EIATTR_PARAM_CBANK
	.align		4
        /*000c*/ 	.byte	0x04, 0x0a
        /*000e*/ 	.short	(.L_565 - .L_564)
	.align		4
.L_564:
        /*0010*/ 	.word	index@(.nv.constant0._ZN2at6native18elementwise_kernelILi128ELi4EZNS0_22gpu_kernel_impl_nocastIZZZNS0_66_GLOBAL__N__a0cfb035_28_ActivationHardswishKernel_cu_1520ed90_310025hardswish_backward_kernelERNS_14TensorIteratorEENKUlvE_clEvENKUlvE1_clEvEUlN3c104HalfES9_E_EEvRNS_18TensorIteratorBaseERKT_EUliE_EEviT1_)
        /*0014*/ 	.short	0x0160
        /*0016*/ 	.short	0x02a0


	//----- nvinfo : EIATTR_CBANK_PARAM_SIZE
	.align		4
.L_565:
        /*0018*/ 	.byte	0x03, 0x19
        /*001a*/ 	.short	0x02a0


	//----- nvinfo : EIATTR_KPARAM_INFO
	.align		4
        /*001c*/ 	.byte	0x04, 0x17
        /*001e*/ 	.short	(.L_567 - .L_566)
.L_566:
        /*0020*/ 	.word	0x00000000
        /*0024*/ 	.short	0x0001
        /*0026*/ 	.short	0x0008
        /*0028*/ 	.byte	0x00, 0xf0, 0x61, 0x0a


	//----- nvinfo : EIATTR_KPARAM_INFO
	.align		4
.L_567:
        /*002c*/ 	.byte	0x04, 0x17
        /*002e*/ 	.short	(.L_569 - .L_568)
.L_568:
        /*0030*/ 	.word	0x00000000
        /*0034*/ 	.short	0x0000
        /*0036*/ 	.short	0x0000
        /*0038*/ 	.byte	0x00, 0xf0, 0x11, 0x00


	//----- nvinfo : EIATTR_MAXREG_COUNT
	.align		4
.L_569:
        /*003c*/ 	.byte	0x03, 0x1b
        /*003e*/ 	.short	0x0080


	//----- nvinfo : EIATTR_MERCURY_ISA_VERSION
	.align		4
        /*0040*/ 	.byte	0x03, 0x5f
        /*0042*/ 	.short	0x0000


	//----- nvinfo : EIATTR_EXIT_INSTR_OFFSETS
	.align		4
        /*0044*/ 	.byte	0x04, 0x1c
        /*0046*/ 	.short	(.L_571 - .L_570)


	//   ....[0]....
.L_570:
        /*0048*/ 	.word	0x000034c0


	//   ....[1]....
        /*004c*/ 	.word	0x00004600


	//----- nvinfo : EIATTR_MAX_THREADS
	.align		4
.L_571:
        /*0050*/ 	.byte	0x04, 0x05
        /*0052*/ 	.short	(.L_573 - .L_572)
.L_572:
        /*0054*/ 	.word	0x00000080
        /*0058*/ 	.word	0x00000001
        /*005c*/ 	.word	0x00000001


	//----- nvinfo : EIATTR_CRS_STACK_SIZE
	.align		4
.L_573:
        /*0060*/ 	.byte	0x04, 0x1e
        /*0062*/ 	.short	(.L_575 - .L_574)
.L_574:
        /*0064*/ 	.word	0x00000000
.L_575:


//--------------------- .nv.info._ZN2at6native27unrolled_elementwise_kernelIZZZNS0_66_GLOBAL__N__a0cfb035_28_ActivationHardswishKernel_cu_1520ed90_310025hardswish_backward_kernelERNS_14TensorIteratorEENKUlvE_clEvENKUlvE1_clEvEUlN3c104HalfES8_E_St5arrayIPcLm3EELi4E23TrivialOffsetCalculatorILi2EjESD_ILi1EjENS0_6memory15LoadWithoutCastENSG_16StoreWithoutCastEEEviT_T0_T2_T3_T4_T5_ --------------------------
	.section	.nv.info._ZN2at6native27unrolled_elementwise_kernelIZZZNS0_66_GLOBAL__N__a0cfb035_28_ActivationHardswishKernel_cu_1520ed90_310025hardswish_backward_kernelERNS_14TensorIteratorEENKUlvE_clEvENKUlvE1_clEvEUlN3c104HalfES8_E_St5arrayIPcLm3EELi4E23TrivialOffsetCalculatorILi2EjESD_ILi1EjENS0_6memory15LoadWithoutCastENSG_16StoreWithoutCastEEEviT_T0_T2_T3_T4_T5_,"",@"SHT_CUDA_INFO"
	.sectionflags	@""
	.align	4


	//----- nvinfo : EIATTR_CUDA_API_VERSION
	.align		4
        /*0000*/ 	.byte	0x04, 0x37
        /*0002*/ 	.short	(.L_577 - .L_576)
.L_576:
        /*0004*/ 	.word	0x00000082


	//----- nvinfo : EIATTR_SW2861232_WAR
	.align		4
.L_577:
        /*0008*/ 	.byte	0x01, 0x35
	.zero		2


	//----- nvinfo : EIATTR_PARAM_CBANK
	.align		4
        /*000c*/ 	.byte	0x04, 0x0a
        /*000e*/ 	.short	(.L_579 - .L_578)
	.align		4
.L_578:
        /*0010*/ 	.word	index@(.nv.constant0._ZN2at6native27unrolled_elementwise_kernelIZZZNS0_66_GLOBAL__N__a0cfb035_28_ActivationHardswishKernel_cu_1520ed90_310025hardswish_backward_kernelERNS_14TensorIteratorEENKUlvE_clEvENKUlvE1_clEvEUlN3c104HalfES8_E_St5arrayIPcLm3EELi4E23TrivialOffsetCalculatorILi2EjESD_ILi1EjENS0_6memory15LoadWithoutCastENSG_16StoreWithoutCastEEEviT_T0_T2_T3_T4_T5_)
        /*0014*/ 	.short	0x0160
        /*0016*/ 	.short	0x003c


	//----- nvinfo : EIATTR_CBANK_PARAM_SIZE
	.align		4
.L_579:
        /*0018*/ 	.byte	0x03, 0x19
        /*001a*/ 	.short	0x003c


	//----- nvinfo : EIATTR_KPARAM_INFO
	.align		4
        /*001c*/ 	.byte	0x04, 0x17
        /*001e*/ 	.short	(.L_581 - .L_580)
.L_580:
        /*0020*/ 	.word	0x00000000
        /*0024*/ 	.short	0x0006
        /*0026*/ 	.short	0x003b
        /*0028*/ 	.byte	0x00, 0xf0, 0x05, 0x00


	//----- nvinfo : EIATTR_KPARAM_INFO
	.align		4
.L_581:
        /*002c*/ 	.byte	0x04, 0x17
        /*002e*/ 	.short	(.L_583 - .L_582)
.L_582:
        /*0030*/ 	.word	0x00000000
        /*0034*/ 	.short	0x0005
        /*0036*/ 	.short	0x003a
        /*0038*/ 	.byte	0x00, 0xf0, 0x05, 0x00


	//----- nvinfo : EIATTR_KPARAM_INFO
	.align		4
.L_583:
        /*003c*/ 	.byte	0x04, 0x17
        /*003e*/ 	.short	(.L_585 - .L_584)
.L_584:
        /*0040*/ 	.word	0x00000000
        /*0044*/ 	.short	0x0004
        /*0046*/ 	.short	0x0039
        /*0048*/ 	.byte	0x00, 0xf0, 0x05, 0x00


	//----- nvinfo : EIATTR_KPARAM_INFO
	.align		4
.L_585:
        /*004c*/ 	.byte	0x04, 0x17
        /*004e*/ 	.short	(.L_587 - .L_586)
.L_586:
        /*0050*/ 	.word	0x00000000
        /*0054*/ 	.short	0x0003
        /*0056*/ 	.short	0x0038
        /*0058*/ 	.byte	0x00, 0xf0, 0x05, 0x00


	//----- nvinfo : EIATTR_KPARAM_INFO
	.align		4
.L_587:
        /*005c*/ 	.byte	0x04, 0x17
        /*005e*/ 	.short	(.L_589 - .L_588)
.L_588:
        /*0060*/ 	.word	0x00000000
        /*0064*/ 	.short	0x0002
        /*0066*/ 	.short	0x0020
        /*0068*/ 	.byte	0x00, 0xf0, 0x61, 0x00


	//----- nvinfo : EIATTR_KPARAM_INFO
	.align		4
.L_589:
        /*006c*/ 	.byte	0x04, 0x17
        /*006e*/ 	.short	(.L_591 - .L_590)
.L_590:
        /*0070*/ 	.word	0x00000000
        /*0074*/ 	.short	0x0001
        /*0076*/ 	.short	0x0008
        /*0078*/ 	.byte	0x00, 0xf0, 0x61, 0x00


	//----- nvinfo : EIATTR_KPARAM_INFO
	.align		4
.L_591:
        /*007c*/ 	.byte	0x04, 0x17
        /*007e*/ 	.short	(.L_593 - .L_592)
.L_592:
        /*0080*/ 	.word	0x00000000
        /*0084*/ 	.short	0x0000
        /*0086*/ 	.short	0x0000
        /*0088*/ 	.byte	0x00, 0xf0, 0x11, 0x00


	//----- nvinfo : EIATTR_MAXREG_COUNT
	.align		4
.L_593:
        /*008c*/ 	.byte	0x03, 0x1b
        /*008e*/ 	.short	0x00ff


	//----- nvinfo : EIATTR_MERCURY_ISA_VERSION
	.align		4
        /*0090*/ 	.byte	0x03, 0x5f
        /*0092*/ 	.short	0x0000


	//----- nvinfo : EIATTR_EXIT_INSTR_OFFSETS
	.align		4
        /*0094*/ 	.byte	0x04, 0x1c
        /*0096*/ 	.short	(.L_595 - .L_594)


	//   ....[0]....
.L_594:
        /*0098*/ 	.word	0x00000820


	//   ....[1]....
        /*009c*/ 	.word	0x00000870


	//----- nvinfo : EIATTR_MAX_THREADS
	.align		4
.L_595:
        /*00a0*/ 	.byte	0x04, 0x05
        /*00a2*/ 	.short	(.L_597 - .L_596)
.L_596:
        /*00a4*/ 	.word	0x00000080
        /*00a8*/ 	.word	0x00000001
        /*00ac*/ 	.word	0x00000001


	//----- nvinfo : EIATTR_CRS_STACK_SIZE
	.align		4
.L_597:
        /*00b0*/ 	.byte	0x04, 0x1e
        /*00b2*/ 	.short	(.L_599 - .L_598)
.L_598:
        /*00b4*/ 	.word	0x00000000
.L_599:


//--------------------- .nv.info._ZN2at6native29vectorized_elementwise_kernelILi2EZZZNS0_66_GLOBAL__N__a0cfb035_28_ActivationHardswishKernel_cu_1520ed90_310025hardswish_backward_kernelERNS_14TensorIteratorEENKUlvE_clEvENKUlvE1_clEvEUlN3c104HalfES8_E_St5arrayIPcLm3EEEEviT0_T1_ --------------------------
	.section	.nv.info._ZN2at6native29vectorized_elementwise_kernelILi2EZZZNS0_66_GLOBAL__N__a0cfb035_28_ActivationHardswishKernel_cu_1520ed90_310025hardswish_backward_kernelERNS_14TensorIteratorEENKUlvE_clEvENKUlvE1_clEvEUlN3c104HalfES8_E_St5arrayIPcLm3EEEEviT0_T1_,"",@"SHT_CUDA_INFO"
	.sectionflags	@""
	.align	4


	//----- nvinfo : EIATTR_CUDA_API_VERSION
	.align		4
        /*0000*/ 	.byte	0x04, 0x37
        /*0002*/ 	.short	(.L_601 - .L_600)
.L_600:
        /*0004*/ 	.word	0x00000082


	//----- nvinfo : EIATTR_SW2861232_WAR
	.align		4
.L_601:
        /*0008*/ 	.byte	0x01, 0x35
	.zero		2


	//----- nvinfo : EIATTR_PARAM_CBANK
	.align		4
        /*000c*/ 	.byte	0x04, 0x0a
        /*000e*/ 	.short	(.L_603 - .L_602)
	.align		4
.L_602:
        /*0010*/ 	.word	index@(.nv.constant0._ZN2at6native29vectorized_elementwise_kernelILi2EZZZNS0_66_GLOBAL__N__a0cfb035_28_ActivationHardswishKernel_cu_1520ed90_310025hardswish_backward_kernelERNS_14TensorIteratorEENKUlvE_clEvENKUlvE1_clEvEUlN3c104HalfES8_E_St5arrayIPcLm3EEEEviT0_T1_)
        /*0014*/ 	.short	0x0160
        /*0016*/ 	.short	0x0038


	//----- nvinfo : EIATTR_CBANK_PARAM_SIZE
	.align		4
.L_603:
        /*0018*/ 	.byte	0x03, 0x19
        /*001a*/ 	.short	0x0038


	//----- nvinfo : EIATTR_KPARAM_INFO
	.align		4
        /*001c*/ 	.byte	0x04, 0x17
        /*001e*/ 	.short	(.L_605 - .L_604)
.L_604:
        /*0020*/ 	.word	0x00000000
        /*0024*/ 	.short	0x0002
        /*0026*/ 	.short	0x0020
        /*0028*/ 	.byte	0x00, 0xf0, 0x61, 0x00


	//----- nvinfo : EIATTR_KPARAM_INFO
	.align		4
.L_605:
        /*002c*/ 	.byte	0x04, 0x17
        /*002e*/ 	.short	(.L_607 - .L_606)
.L_606:
        /*0030*/ 	.word	0x00000000
        /*0034*/ 	.short	0x0001
        /*0036*/ 	.short	0x0008
        /*0038*/ 	.byte	0x00, 0xf0, 0x61, 0x00


	//----- nvinfo : EIATTR_KPARAM_INFO
	.align		4
.L_607:
        /*003c*/ 	.byte	0x04, 0x17
        /*003e*/ 	.short	(.L_609 - .L_608)
.L_608:
        /*0040*/ 	.word	0x00000000
        /*0044*/ 	.short	0x0000
        /*0046*/ 	.short	0x0000
        /*0048*/ 	.byte	0x00, 0xf0, 0x11, 0x00


	//----- nvinfo : EIATTR_MAXREG_COUNT
	.align		4
.L_609:
        /*004c*/ 	.byte	0x03, 0x1b
        /*004e*/ 	.short	0x00ff


	//----- nvinfo : EIATTR_MERCURY_ISA_VERSION
	.align		4
        /*0050*/ 	.byte	0x03, 0x5f
        /*0052*/ 	.short	0x0000


	//----- nvinfo : EIATTR_EXIT_INSTR_OFFSETS
	.align		4
        /*0054*/ 	.byte	0x04, 0x1c
        /*0056*/ 	.short	(.L_611 - .L_610)


	//   ....[0]....
.L_610:
        /*0058*/ 	.word	0x00000870


	//   ....[1]....
        /*005c*/ 	.word	0x000018c0


	//   ....[2]....
        /*0060*/ 	.word	0x00001910


	//----- nvinfo : EIATTR_MAX_THREADS
	.align		4
.L_611:
        /*0064*/ 	.byte	0x04, 0x05
        /*0066*/ 	.short	(.L_613 - .L_612)
.L_612:
        /*0068*/ 	.word	0x00000080
        /*006c*/ 	.word	0x00000001
        /*0070*/ 	.word	0x00000001


	//----- nvinfo : EIATTR_CRS_STACK_SIZE
	.align		4
.L_613:
        /*0074*/ 	.byte	0x04, 0x1e
        /*0076*/ 	.short	(.L_615 - .L_614)
.L_614:
        /*0078*/ 	.word	0x00000000
.L_615:


//--------------------- .nv.info._ZN2at6native29vectorized_elementwise_kernelILi4EZZZNS0_66_GLOBAL__N__a0cfb035_28_ActivationHardswishKernel_cu_1520ed90_310025hardswish_backward_kernelERNS_14TensorIteratorEENKUlvE_clEvENKUlvE1_clEvEUlN3c104HalfES8_E_St5arrayIPcLm3EEEEviT0_T1_ --------------------------
	.section	.nv.info._ZN2at6native29vectorized_elementwise_kernelILi4EZZZNS0_66_GLOBAL__N__a0cfb035_28_ActivationHardswishKernel_cu_1520ed90_310025hardswish_backward_kernelERNS_14TensorIteratorEENKUlvE_clEvENKUlvE1_clEvEUlN3c104HalfES8_E_St5arrayIPcLm3EEEEviT0_T1_,"",@"SHT_CUDA_INFO"
	.sectionflags	@""
	.align	4


	//----- nvinfo : EIATTR_CUDA_API_VERSION
	.align		4
        /*0000*/ 	.byte	0x04, 0x37
        /*0002*/ 	.short	(.L_617 - .L_616)
.L_616:
        /*0004*/ 	.word	0x00000082


	//----- nvinfo : EIATTR_SW2861232_WAR
	.align		4
.L_617:
        /*0008*/ 	.byte	0x01, 0x35
	.zero		2


	//----- nvinfo : EIATTR_PARAM_CBANK
	.align		4
        /*000c*/ 	.byte	0x04, 0x0a
        /*000e*/ 	.short	(.L_619 - .L_618)
	.align		4
.L_618:
        /*0010*/ 	.word	index@(.nv.constant0._ZN2at6native29vectorized_elementwise_kernelILi4EZZZNS0_66_GLOBAL__N__a0cfb035_28_ActivationHardswishKernel_cu_1520ed90_310025hardswish_backward_kernelERNS_14TensorIteratorEENKUlvE_clEvENKUlvE1_clEvEUlN3c104HalfES8_E_St5arrayIPcLm3EEEEviT0_T1_)
        /*0014*/ 	.short	0x0160
        /*0016*/ 	.short	0x0038


	//----- nvinfo : EIATTR_CBANK_PARAM_SIZE
	.align		4
.L_619:
        /*0018*/ 	.byte	0x03, 0x19
        /*001a*/ 	.short	0x0038


	//----- nvinfo : EIATTR_KPARAM_INFO
	.align		4
        /*001c*/ 	.byte	0x04, 0x17
        /*001e*/ 	.short	(.L_621 - .L_620)
.L_620:
        /*0020*/ 	.word	0x00000000
        /*0024*/ 	.short	0x0002
        /*0026*/ 	.short	0x0020
        /*0028*/ 	.byte	0x00, 0xf0, 0x61, 0x00


	//----- nvinfo : EIATTR_KPARAM_INFO
	.align		4
.L_621:
        /*002c*/ 	.byte	0x04, 0x17
        /*002e*/ 	.short	(.L_623 - .L_622)
.L_622:
        /*0030*/ 	.word	0x00000000
        /*0034*/ 	.short	0x0001
        /*0036*/ 	.short	0x0008
        /*0038*/ 	.byte	0x00, 0xf0, 0x61, 0x00


	//----- nvinfo : EIATTR_KPARAM_INFO
	.align		4
.L_623:
        /*003c*/ 	.byte	0x04, 0x17
        /*003e*/ 	.short	(.L_625 - .L_624)
.L_624:
        /*0040*/ 	.word	0x00000000
        /*0044*/ 	.short	0x0000
        /*0046*/ 	.short	0x0000
        /*0048*/ 	.byte	0x00, 0xf0, 0x11, 0x00


	//----- nvinfo : EIATTR_MAXREG_COUNT
	.align		4
.L_625:
        /*004c*/ 	.byte	0x03, 0x1b
        /*004e*/ 	.short	0x00ff


	//----- nvinfo : EIATTR_MERCURY_ISA_VERSION
	.align		4
        /*0050*/ 	.byte	0x03, 0x5f
        /*0052*/ 	.short	0x0000


	//----- nvinfo : EIATTR_EXIT_INSTR_OFFSETS
	.align		4
        /*0054*/ 	.byte	0x04, 0x1c
        /*0056*/ 	.short	(.L_627 - .L_626)


	//   ....[0]....
.L_626:
        /*0058*/ 	.word	0x00000810


	//   ....[1]....
        /*005c*/ 	.word	0x00001860


	//   ....[2]....
        /*0060*/ 	.word	0x000018b0


	//----- nvinfo : EIATTR_MAX_THREADS
	.align		4
.L_627:
        /*0064*/ 	.byte	0x04, 0x05
        /*0066*/ 	.short	(.L_629 - .L_628)
.L_628:
        /*0068*/ 	.word	0x00000080
        /*006c*/ 	.word	0x00000001
        /*0070*/ 	.word	0x00000001


	//----- nvinfo : EIATTR_CRS_STACK_SIZE
	.align		4
.L_629:
        /*0074*/ 	.byte	0x04, 0x1e
        /*0076*/ 	.short	(.L_631 - .L_630)
.L_630:
        /*0078*/ 	.word	0x00000000
.L_631:


//--------------------- .nv.info._ZN2at6native29vectorized_elementwise_kernelILi8EZZZNS0_66_GLOBAL__N__a0cfb035_28_ActivationHardswishKernel_cu_1520ed90_310025hardswish_backward_kernelERNS_14TensorIteratorEENKUlvE_clEvENKUlvE1_clEvEUlN3c104HalfES8_E_St5arrayIPcLm3EEEEviT0_T1_ --------------------------
	.section	.nv.info._ZN2at6native29vectorized_elementwise_kernelILi8EZZZNS0_66_GLOBAL__N__a0cfb035_28_ActivationHardswishKernel_cu_1520ed90_310025hardswish_backward_kernelERNS_14TensorIteratorEENKUlvE_clEvENKUlvE1_clEvEUlN3c104HalfES8_E_St5arrayIPcLm3EEEEviT0_T1_,"",@"SHT_CUDA_INFO"
	.sectionflags	@""
	.align	4


	//----- nvinfo : EIATTR_CUDA_API_VERSION
	.align		4
        /*0000*/ 	.byte	0x04, 0x37
        /*0002*/ 	.short	(.L_633 - .L_632)
.L_632:
        /*0004*/ 	.word	0x00000082


	//----- nvinfo : EIATTR_SW2861232_WAR
	.align		4
.L_633:
        /*0008*/ 	.byte	0x01, 0x35
	.zero		2


	//----- nvinfo : EIATTR_PARAM_CBANK
	.align		4
        /*000c*/ 	.byte	0x04, 0x0a
        /*000e*/ 	.short	(.L_635 - .L_634)
	.align		4
.L_634:
        /*0010*/ 	.word	index@(.nv.constant0._ZN2at6native29vectorized_elementwise_kernelILi8EZZZNS0_66_GLOBAL__N__a0cfb035_28_ActivationHardswishKernel_cu_1520ed90_310025hardswish_backward_kernelERNS_14TensorIteratorEENKUlvE_clEvENKUlvE1_clEvEUlN3c104HalfES8_E_St5arrayIPcLm3EEEEviT0_T1_)
        /*0014*/ 	.short	0x0160
        /*0016*/ 	.short	0x0038


	//----- nvinfo : EIATTR_CBANK_PARAM_SIZE
	.align		4
.L_635:
        /*0018*/ 	.byte	0x03, 0x19
        /*001a*/ 	.short	0x0038


	//----- nvinfo : EIATTR_KPARAM_INFO
	.align		4
        /*001c*/ 	.byte	0x04, 0x17
        /*001e*/ 	.short	(.L_637 - .L_636)
.L_636:
        /*0020*/ 	.word	0x00000000
        /*0024*/ 	.short	0x0002
        /*0026*/ 	.short	0x0020
        /*0028*/ 	.byte	0x00, 0xf0, 0x61, 0x00


	//----- nvinfo : EIATTR_KPARAM_INFO
	.align		4
.L_637:
        /*002c*/ 	.byte	0x04, 0x17
        /*002e*/ 	.short	(.L_639 - .L_638)
.L_638:
        /*0030*/ 	.word	0x00000000
        /*0034*/ 	.short	0x0001
        /*0036*/ 	.short	0x0008
        /*0038*/ 	.byte	0x00, 0xf0, 0x61, 0x00


	//----- nvinfo : EIATTR_KPARAM_INFO
	.align		4
.L_639:
        /*003c*/ 	.byte	0x04, 0x17
        /*003e*/ 	.short	(.L_641 - .L_640)
.L_640:
        /*0040*/ 	.word	0x00000000
        /*0044*/ 	.short	0x0000
        /*0046*/ 	.short	0x0000
        /*0048*/ 	.byte	0x00, 0xf0, 0x11, 0x00


	//----- nvinfo : EIATTR_MAXREG_COUNT
	.align		4
.L_641:
        /*004c*/ 	.byte	0x03, 0x1b
        /*004e*/ 	.short	0x00ff


	//----- nvinfo : EIATTR_MERCURY_ISA_VERSION
	.align		4
        /*0050*/ 	.byte	0x03, 0x5f
        /*0052*/ 	.short	0x0000


	//----- nvinfo : EIATTR_EXIT_INSTR_OFFSETS
	.align		4
        /*0054*/ 	.byte	0x04, 0x1c
        /*0056*/ 	.short	(.L_643 - .L_642)


	//   ....[0]....
.L_642:
        /*0058*/ 	.word	0x00000010


	//----- nvinfo : EIATTR_MAX_THREADS
	.align		4
.L_643:
        /*005c*/ 	.byte	0x04, 0x05
        /*005e*/ 	.short	(.L_645 - .L_644)
.L_644:
        /*0060*/ 	.word	0x00000080
        /*0064*/ 	.word	0x00000001
        /*0068*/ 	.word	0x00000001
.L_645:


//--------------------- .nv.info._ZN2at6native18elementwise_kernelILi128ELi4EZNS0_15gpu_kernel_implIZZZNS0_66_GLOBAL__N__a0cfb035_28_ActivationHardswishKernel_cu_1520ed90_310025hardswish_backward_kernelERNS_14TensorIteratorEENKUlvE_clEvENKUlvE0_clEvEUlffE_EEvRNS_18TensorIteratorBaseERKT_EUliE_EEviT1_ --------------------------
	.section	.nv.info._ZN2at6native18elementwise_kernelILi128ELi4EZNS0_15gpu_kernel_implIZZZNS0_66_GLOBAL__N__a0cfb035_28_ActivationHardswishKernel_cu_1520ed90_310025hardswish_backward_kernelERNS_14TensorIteratorEENKUlvE_clEvENKUlvE0_clEvEUlffE_EEvRNS_18TensorIteratorBaseERKT_EUliE_EEviT1_,"",@"SHT_CUDA_INFO"
	.sectionflags	@""
	.align	4


	//----- nvinfo : EIATTR_CUDA_API_VERSION
	.align		4
        /*0000*/ 	.byte	0x04, 0x37
        /*0002*/ 	.short	(.L_647 - .L_646)
.L_646:
        /*0004*/ 	.word	0x00000082


	//----- nvinfo : EIATTR_SW2861232_WAR
	.align		4
.L_647:
        /*0008*/ 	.byte	0x01, 0x35
	.zero		2


	//----- nvinfo : EIATTR_PARAM_CBANK
	.align		4
        /*000c*/ 	.byte	0x04, 0x0a
        /*000e*/ 	.short	(.L_649 - .L_648)
	.align		4
.L_648:
        /*0010*/ 	.word	index@(.nv.constant0._ZN2at6native18elementwise_kernelILi128ELi4EZNS0_15gpu_kernel_implIZZZNS0_66_GLOBAL__N__a0cfb035_28_ActivationHardswishKernel_cu_1520ed90_310025hardswish_backward_kernelERNS_14TensorIteratorEENKUlvE_clEvENKUlvE0_clEvEUlffE_EEvRNS_18TensorIteratorBaseERKT_EUliE_EEviT1_)
        /*0014*/ 	.short	0x0160
        /*0016*/ 	.short	0x02a8


	//----- nvinfo : EIATTR_CBANK_PARAM_SIZE
	.align		4
.L_649:
        /*0018*/ 	.byte	0x03, 0x19
        /*001a*/ 	.short	0x02a8


	//----- nvinfo : EIATTR_KPARAM_INFO
	.align		4
        /*001c*/ 	.byte	0x04, 0x17
        /*001e*/ 	.short	(.L_651 - .L_650)
.L_650:
        /*0020*/ 	.word	0x00000000
        /*0024*/ 	.short	0x0001
        /*0026*/ 	.short	0x0008
        /*0028*/ 	.byte	0x00, 0xf0, 0x81, 0x0a


	//----- nvinfo : EIATTR_KPARAM_INFO
	.align		4
.L_651:
        /*002c*/ 	.byte	0x04, 0x17
        /*002e*/ 	.short	(.L_653 - .L_652)
.L_652:
        /*0030*/ 	.word	0x00000000
        /*0034*/ 	.short	0x0000
        /*0036*/ 	.short	0x0000
        /*0038*/ 	.byte	0x00, 0xf0, 0x11, 0x00


	//----- nvinfo : EIATTR_MAXREG_COUNT
	.align		4
.L_653:
        /*003c*/ 	.byte	0x03, 0x1b
        /*003e*/ 	.short	0x0080


	//----- nvinfo : EIATTR_EXTERNS
	.align		4
        /*0040*/ 	.byte	0x04, 0x0f
        /*0042*/ 	.short	(.L_655 - .L_654)


	//   ....[0]....
	.align		4
.L_654:
        /*0044*/ 	.word	index@(__assertfail)


	//----- nvinfo : EIATTR_MERCURY_ISA_VERSION
	.align		4
.L_655:
        /*0048*/ 	.byte	0x03, 0x5f
        /*004a*/ 	.short	0x0000


	//----- nvinfo : EIATTR_SYSCALL_OFFSETS
	.align		4
        /*004c*/ 	.byte	0x04, 0x46
        /*004e*/ 	.short	(.L_657 - .L_656)


	//   ....[0]....
.L_656:
        /*0050*/ 	.word	0x00001e00


	//   ....[1]....
        /*0054*/ 	.word	0x00002c00


	//   ....[2]....
        /*0058*/ 	.word	0x00003b20


	//   ....[3]....
        /*005c*/ 	.word	0x00005970


	//   ....[4]....
        /*0060*/ 	.word	0x00006770


	//   ....[5]....
        /*0064*/ 	.word	0x00007690


	//   ....[6]....
        /*0068*/ 	.word	0x000094b0


	//   ....[7]....
        /*006c*/ 	.word	0x0000a2b0


	//   ....[8]....
        /*0070*/ 	.word	0x0000b1d0


	//   ....[9]....
        /*0074*/ 	.word	0x0000d000


	//   ....[10]....
        /*0078*/ 	.word	0x0000de00


	//   ....[11]....
        /*007c*/ 	.word	0x0000ed20


	//----- nvinfo : EIATTR_EXIT_INSTR_OFFSETS
	.align		4
.L_657:
        /*0080*/ 	.byte	0x04, 0x1c
        /*0082*/ 	.short	(.L_659 - .L_658)


	//   ....[0]....
.L_658:
        /*0084*/ 	.word	0x0000b270


	//   ....[1]....
        /*0088*/ 	.word	0x0000e010


	//   ....[2]....
        /*008c*/ 	.word	0x0000e050


	//   ....[3]....
        /*0090*/ 	.word	0x0000e0e0


	//   ....[4]....
        /*0094*/ 	.word	0x0000e110


	//   ....[5]....
        /*0098*/ 	.word	0x0000e140


	//   ....[6]....
        /*009c*/ 	.word	0x0000e1c0


	//   ....[7]....
        /*00a0*/ 	.word	0x0000e1f0


	//   ....[8]....
        /*00a4*/ 	.word	0x0000e280


	//   ....[9]....
        /*00a8*/ 	.word	0x0000e2c0


	//   ....[10]....
        /*00ac*/ 	.word	0x0000e300


	//   ....[11]....
        /*00b0*/ 	.word	0x0000e3c0


	//   ....[12]....
        /*00b4*/ 	.word	0x0000e410


	//   ....[13]....
        /*00b8*/ 	.word	0x0000e590


	//   ....[14]....
        /*00bc*/ 	.word	0x0000e6e0


	//   ....[15]....
        /*00c0*/ 	.word	0x0000e710


	//   ....[16]....
        /*00c4*/ 	.word	0x0000e7c0


	//   ....[17]....
        /*00c8*/ 	.word	0x0000e930


	//   ....[18]....
        /*00cc*/ 	.word	0x0000eaa0


	//   ....[19]....
        /*00d0*/ 	.word	0x0000ebf0


	//   ....[20]....
        /*00d4*/ 	.word	0x0000ed30


	//   ....[21]....
        /*00d8*/ 	.word	0x0000ed60


	//   ....[22]....
        /*00dc*/ 	.word	0x0000ed90


	//----- nvinfo : EIATTR_MAX_THREADS
	.align		4
.L_659:
        /*00e0*/ 	.byte	0x04, 0x05
        /*00e2*/ 	.short	(.L_661 - .L_660)
.L_660:
        /*00e4*/ 	.word	0x00000080
        /*00e8*/ 	.word	0x00000001
        /*00ec*/ 	.word	0x00000001


	//----- nvinfo : EIATTR_CRS_STACK_SIZE
	.align		4
.L_661:
        /*00f0*/ 	.byte	0x04, 0x1e
        /*00f2*/ 	.short	(.L_663 - .L_662)
.L_662:
        /*00f4*/ 	.word	0x00000000
.L_663:


//--------------------- .nv.info._ZN2at6native27unrolled_elementwise_kernelIZZZNS0_66_GLOBAL__N__a0cfb035_28_ActivationHardswishKernel_cu_1520ed90_310025hardswish_backward_kernelERNS_14TensorIteratorEENKUlvE_clEvENKUlvE0_clEvEUlffE_St5arrayIPcLm3EELi4E23TrivialOffsetCalculatorILi2EjESB_ILi1EjENS0_6memory12LoadWithCastILi2EEENSE_13StoreWithCastILi1EEEEEviT_T0_T2_T3_T4_T5_ --------------------------
	.section	.nv.info._ZN2at6native27unrolled_elementwise_kernelIZZZNS0_66_GLOBAL__N__a0cfb035_28_ActivationHardswishKernel_cu_1520ed90_310025hardswish_backward_kernelERNS_14TensorIteratorEENKUlvE_clEvENKUlvE0_clEvEUlffE_St5arrayIPcLm3EELi4E23TrivialOffsetCalculatorILi2EjESB_ILi1EjENS0_6memory12LoadWithCastILi2EEENSE_13StoreWithCastILi1EEEEEviT_T0_T2_T3_T4_T5_,"",@"SHT_CUDA_INFO"
	.sectionflags	@""
	.align	4


	//----- nvinfo : EIATTR_CUDA_API_VERSION
	.align		4
        /*0000*/ 	.byte	0x04, 0x37
        /*0002*/ 	.short	(.L_665 - .L_664)
.L_664:
        /*0004*/ 	.word	0x00000082


	//----- nvinfo : EIATTR_SW2861232_WAR
	.align		4
.L_665:
        /*0008*/ 	.byte	0x01, 0x35
	.zero		2


	//----- nvinfo : EIATTR_PARAM_CBANK
	.align		4
        /*000c*/ 	.byte	0x04, 0x0a
        /*000e*/ 	.short	(.L_667 - .L_666)
	.align		4
.L_666:
        /*0010*/ 	.word	index@(.nv.constant0._ZN2at6native27unrolled_elementwise_kernelIZZZNS0_66_GLOBAL__N__a0cfb035_28_ActivationHardswishKernel_cu_1520ed90_310025hardswish_backward_kernelERNS_14TensorIteratorEENKUlvE_clEvENKUlvE0_clEvEUlffE_St5arrayIPcLm3EELi4E23TrivialOffsetCalculatorILi2EjESB_ILi1EjENS0_6memory12LoadWithCastILi2EEENSE_13StoreWithCastILi1EEEEEviT_T0_T2_T3_T4_T5_)
        /*0014*/ 	.short	0x0160
        /*0016*/ 	.short	0x0050


	//----- nvinfo : EIATTR_CBANK_PARAM_SIZE
	.align		4
.L_667:
        /*0018*/ 	.byte	0x03, 0x19
        /*001a*/ 	.short	0x0050


	//----- nvinfo : EIATTR_KPARAM_INFO
	.align		4
        /*001c*/ 	.byte	0x04, 0x17
        /*001e*/ 	.short	(.L_669 - .L_668)
.L_668:
        /*0020*/ 	.word	0x00000000
        /*0024*/ 	.short	0x0006
        /*0026*/ 	.short	0x0048
        /*0028*/ 	.byte	0x00, 0xf0, 0x21, 0x00


	//----- nvinfo : EIATTR_KPARAM_INFO
	.align		4
.L_669:
        /*002c*/ 	.byte	0x04, 0x17
        /*002e*/ 	.short	(.L_671 - .L_670)
.L_670:
        /*0030*/ 	.word	0x00000000
        /*0034*/ 	.short	0x0005
        /*0036*/ 	.short	0x003c
        /*0038*/ 	.byte	0x00, 0xf0, 0x31, 0x00


	//----- nvinfo : EIATTR_KPARAM_INFO
	.align		4
.L_671:
        /*003c*/ 	.byte	0x04, 0x17
        /*003e*/ 	.short	(.L_673 - .L_672)
.L_672:
        /*0040*/ 	.word	0x00000000
        /*0044*/ 	.short	0x0004
        /*0046*/ 	.short	0x0039
        /*0048*/ 	.byte	0x00, 0xf0, 0x05, 0x00


	//----- nvinfo : EIATTR_KPARAM_INFO
	.align		4
.L_673:
        /*004c*/ 	.byte	0x04, 0x17
        /*004e*/ 	.short	(.L_675 - .L_674)
.L_674:
        /*0050*/ 	.word	0x00000000
        /*0054*/ 	.short	0x0003
        /*0056*/ 	.short	0x0038
        /*0058*/ 	.byte	0x00, 0xf0, 0x05, 0x00


	//----- nvinfo : EIATTR_KPARAM_INFO
	.align		4
.L_675:
        /*005c*/ 	.byte	0x04, 0x17
        /*005e*/ 	.short	(.L_677 - .L_676)
.L_676:
        /*0060*/ 	.word	0x00000000
        /*0064*/ 	.short	0x0002
        /*0066*/ 	.short	0x0020
        /*0068*/ 	.byte	0x00, 0xf0, 0x61, 0x00


	//----- nvinfo : EIATTR_KPARAM_INFO
	.align		4
.L_677:
        /*006c*/ 	.byte	0x04, 0x17
        /*006e*/ 	.short	(.L_679 - .L_678)
.L_678:
        /*0070*/ 	.word	0x00000000
        /*0074*/ 	.short	0x0001
        /*0076*/ 	.short	0x0008
        /*0078*/ 	.byte	0x00, 0xf0, 0x61, 0x00


	//----- nvinfo : EIATTR_KPARAM_INFO
	.align		4
.L_679:
        /*007c*/ 	.byte	0x04, 0x17
        /*007e*/ 	.short	(.L_681 - .L_680)
.L_680:
        /*0080*/ 	.word	0x00000000
        /*0084*/ 	.short	0x0000
        /*0086*/ 	.short	0x0000
        /*0088*/ 	.byte	0x00, 0xf0, 0x11, 0x00


	//----- nvinfo : EIATTR_MAXREG_COUNT
	.align		4
.L_681:
        /*008c*/ 	.byte	0x03, 0x1b
        /*008e*/ 	.short	0x00ff


	//----- nvinfo : EIATTR_EXTERNS
	.align		4
        /*0090*/ 	.byte	0x04, 0x0f
        /*0092*/ 	.short	(.L_683 - .L_682)


	//   ....[0]....
	.align		4
.L_682:
        /*0094*/ 	.word	index@(__assertfail)


	//----- nvinfo : EIATTR_MERCURY_ISA_VERSION
	.align		4
.L_683:
        /*0098*/ 	.byte	0x03, 0x5f
        /*009a*/ 	.short	0x0000


	//----- nvinfo : EIATTR_SYSCALL_OFFSETS
	.align		4
        /*009c*/ 	.byte	0x04, 0x46
        /*009e*/ 	.short	(.L_685 - .L_684)


	//   ....[0]....
.L_684:
        /*00a0*/ 	.word	0x00000e70


	//   ....[1]....
        /*00a4*/ 	.word	0x00001c70


	//   ....[2]....
        /*00a8*/ 	.word	0x00002af0


	//   ....[3]....
        /*00ac*/ 	.word	0x000038f0


	//   ....[4]....
        /*00b0*/ 	.word	0x00004770


	//   ....[5]....
        /*00b4*/ 	.word	0x00005570


	//   ....[6]....
        /*00b8*/ 	.word	0x000063e0


	//   ....[7]....
        /*00bc*/ 	.word	0x000071b0


	//   ....[8]....
        /*00c0*/ 	.word	0x00008500


	//   ....[9]....
        /*00c4*/ 	.word	0x00009410


	//   ....[10]....
        /*00c8*/ 	.word	0x0000a2e0


	//   ....[11]....
        /*00cc*/ 	.word	0x0000b1b0


	//----- nvinfo : EIATTR_EXIT_INSTR_OFFSETS
	.align		4
.L_685:
        /*00d0*/ 	.byte	0x04, 0x1c
        /*00d2*/ 	.short	(.L_687 - .L_686)


	//   ....[0]....
.L_686:
        /*00d4*/ 	.word	0x0000a380


	//   ....[1]....
        /*00d8*/ 	.word	0x0000a4a0


	//   ....[2]....
        /*00dc*/ 	.word	0x0000a4e0


	//   ....[3]....
        /*00e0*/ 	.word	0x0000a570


	//   ....[4]....
        /*00e4*/ 	.word	0x0000a5a0


	//   ....[5]....
        /*00e8*/ 	.word	0x0000a5d0


	//   ....[6]....
        /*00ec*/ 	.word	0x0000a650


	//   ....[7]....
        /*00f0*/ 	.word	0x0000a680


	//   ....[8]....
        /*00f4*/ 	.word	0x0000a710


	//   ....[9]....
        /*00f8*/ 	.word	0x0000a750


	//   ....[10]....
        /*00fc*/ 	.word	0x0000a790


	//   ....[11]....
        /*0100*/ 	.word	0x0000a850


	//   ....[12]....
        /*0104*/ 	.word	0x0000a8a0


	//   ....[13]....
        /*0108*/ 	.word	0x0000aa20


	//   ....[14]....
        /*010c*/ 	.word	0x0000ab70


	//   ....[15]....
        /*0110*/ 	.word	0x0000aba0


	//   ....[16]....
        /*0114*/ 	.word	0x0000ac50


	//   ....[17]....
        /*0118*/ 	.word	0x0000adc0


	//   ....[18]....
        /*011c*/ 	.word	0x0000af30


	//   ....[19]....
        /*0120*/ 	.word	0x0000b080


	//   ....[20]....
        /*0124*/ 	.word	0x0000b1c0


	//   ....[21]....
        /*0128*/ 	.word	0x0000b1f0


	//   ....[22]....
        /*012c*/ 	.word	0x0000b220


	//----- nvinfo : EIATTR_MAX_THREADS
	.align		4
.L_687:
        /*0130*/ 	.byte	0x04, 0x05
        /*0132*/ 	.short	(.L_689 - .L_688)
.L_688:
        /*0134*/ 	.word	0x00000080
        /*0138*/ 	.word	0x00000001
        /*013c*/ 	.word	0x00000001


	//----- nvinfo : EIATTR_CRS_STACK_SIZE
	.align		4
.L_689:
        /*0140*/ 	.byte	0x04, 0x1e
        /*0142*/ 	.short	(.L_691 - .L_690)
.L_690:
        /*0144*/ 	.word	0x00000000
.L_691:


//--------------------- .nv.info._ZN2at6native18elementwise_kernelILi128ELi2EZNS0_22gpu_kernel_impl_nocastIZZZNS0_66_GLOBAL__N__a0cfb035_28_ActivationHardswishKernel_cu_1520ed90_310025hardswish_backward_kernelERNS_14TensorIteratorEENKUlvE_clEvENKUlvE0_clEvEUlffE_EEvRNS_18TensorIteratorBaseERKT_EUliE_EEviT1_ --------------------------
	.section	.nv.info._ZN2at6native18elementwise_kernelILi128ELi2EZNS0_22gpu_kernel_impl_nocastIZZZNS0_66_GLOBAL__N__a0cfb035_28_ActivationHardswishKernel_cu_1520ed90_310025hardswish_backward_kernelERNS_14TensorIteratorEENKUlvE_clEvENKUlvE0_clEvEUlffE_EEvRNS_18TensorIteratorBaseERKT_EUliE_EEviT1_,"",@"SHT_CUDA_INFO"
	.sectionflags	@""
	.align	4


	//----- nvinfo : EIATTR_CUDA_API_VERSION
	.align		4
        /*0000*/ 	.byte	0x04, 0x37
        /*0002*/ 	.short	(.L_693 - .L_692)
.L_692:
        /*0004*/ 	.word	0x00000082


	//----- nvinfo : EIATTR_SW2861232_WAR
	.align		4
.L_693:
        /*0008*/ 	.byte	0x01, 0x35
	.zero		2


	//----- nvinfo : EIATTR_PARAM_CBANK
	.align		4
        /*000c*/ 	.byte	0x04, 0x0a
        /*000e*/ 	.short	(.L_695 - .L_694)
	.align		4
.L_694:
        /*0010*/ 	.word	index@(.nv.constant0._ZN2at6native18elementwise_kernelILi128ELi2EZNS0_22gpu_kernel_impl_nocastIZZZNS0_66_GLOBAL__N__a0cfb035_28_ActivationHardswishKernel_cu_1520ed90_310025hardswish_backward_kernelERNS_14TensorIteratorEENKUlvE_clEvENKUlvE0_clEvEUlffE_EEvRNS_18TensorIteratorBaseERKT_EUliE_EEviT1_)
        /*0014*/ 	.short	0x0160
        /*0016*/ 	.short	0x02a0


	//----- nvinfo : EIATTR_CBANK_PARAM_SIZE
	.align		4
.L_695:
        /*0018*/ 	.byte	0x03, 0x19
        /*001a*/ 	.short	0x02a0


	//----- nvinfo : EIATTR_KPARAM_INFO
	.align		4
        /*001c*/ 	.byte	0x04, 0x17
        /*001e*/ 	.short	(.L_697 - .L_696)
.L_696:
        /*0020*/ 	.word	0x00000000
        /*0024*/ 	.short	0x0001
        /*0026*/ 	.short	0x0008
        /*0028*/ 	.byte	0x00, 0xf0, 0x61, 0x0a


	//----- nvinfo : EIATTR_KPARAM_INFO
	.align		4
.L_697:
        /*002c*/ 	.byte	0x04, 0x17
        /*002e*/ 	.short	(.L_699 - .L_698)
.L_698:
        /*0030*/ 	.word	0x00000000
        /*0034*/ 	.short	0x0000
        /*0036*/ 	.short	0x0000
        /*0038*/ 	.byte	0x00, 0xf0, 0x11, 0x00


	//----- nvinfo : EIATTR_MAXREG_COUNT
	.align		4
.L_699:
        /*003c*/ 	.byte	0x03, 0x1b
        /*003e*/ 	.short	0x0080


	//----- nvinfo : EIATTR_MERCURY_ISA_VERSION
	.align		4
        /*0040*/ 	.byte	0x03, 0x5f
        /*0042*/ 	.short	0x0000


	//----- nvinfo : EIATTR_EXIT_INSTR_OFFSETS
	.align		4
        /*0044*/ 	.byte	0x04, 0x1c
        /*0046*/ 	.short	(.L_701 - .L_700)


	//   ....[0]....
.L_700:
        /*0048*/ 	.word	0x000011b0


	//   ....[1]....
        /*004c*/ 	.word	0x000022b0


	//----- nvinfo : EIATTR_MAX_THREADS
	.align		4
.L_701:
        /*0050*/ 	.byte	0x04, 0x05
        /*0052*/ 	.short	(.L_703 - .L_702)
.L_702:
        /*0054*/ 	.word	0x00000080
        /*0058*/ 	.word	0x00000001
        /*005c*/ 	.word	0x00000001


	//----- nvinfo : EIATTR_CRS_STACK_SIZE
	.align		4
.L_703:
        /*0060*/ 	.byte	0x04, 0x1e
        /*0062*/ 	.short	(.L_705 - .L_704)
.L_704:
        /*0064*/ 	.word	0x00000000
.L_705:


//--------------------- .nv.info._ZN2at6native27unrolled_elementwise_kernelIZZZNS0_66_GLOBAL__N__a0cfb035_28_ActivationHardswishKernel_cu_1520ed90_310025hardswish_backward_kernelERNS_14TensorIteratorEENKUlvE_clEvENKUlvE0_clEvEUlffE_St5arrayIPcLm3EELi4E23TrivialOffsetCalculatorILi2EjESB_ILi1EjENS0_6memory15LoadWithoutCastENSE_16StoreWithoutCastEEEviT_T0_T2_T3_T4_T5_ --------------------------
	.section	.nv.info._ZN2at6native27unrolled_elementwise_kernelIZZZNS0_66_GLOBAL__N__a0cfb035_28_ActivationHardswishKernel_cu_1520ed90_310025hardswish_backward_kernelERNS_14TensorIteratorEENKUlvE_clEvENKUlvE0_clEvEUlffE_St5arrayIPcLm3EELi4E23TrivialOffsetCalculatorILi2EjESB_ILi1EjENS0_6memory15LoadWithoutCastENSE_16StoreWithoutCastEEEviT_T0_T2_T3_T4_T5_,"",@"SHT_CUDA_INFO"
	.sectionflags	@""
	.align	4


	//----- nvinfo : EIATTR_CUDA_API_VERSION
	.align		4
        /*0000*/ 	.byte	0x04, 0x37
        /*0002*/ 	.short	(.L_707 - .L_706)
.L_706:
        /*0004*/ 	.word	0x00000082


	//----- nvinfo : EIATTR_SW2861232_WAR
	.align		4
.L_707:
        /*0008*/ 	.byte	0x01, 0x35
	.zero		2


	//----- nvinfo : EIATTR_PARAM_CBANK
	.align		4
        /*000c*/ 	.byte	0x04, 0x0a
        /*000e*/ 	.short	(.L_709 - .L_708)
	.align		4
.L_708:
        /*0010*/ 	.word	index@(.nv.constant0._ZN2at6native27unrolled_elementwise_kernelIZZZNS0_66_GLOBAL__N__a0cfb035_28_ActivationHardswishKernel_cu_1520ed90_310025hardswish_backward_kernelERNS_14TensorIteratorEENKUlvE_clEvENKUlvE0_clEvEUlffE_St5arrayIPcLm3EELi4E23TrivialOffsetCalculatorILi2EjESB_ILi1EjENS0_6memory15LoadWithoutCastENSE_16StoreWithoutCastEEEviT_T0_T2_T3_T4_T5_)
        /*0014*/ 	.short	0x0160
        /*0016*/ 	.short	0x003c


	//----- nvinfo : EIATTR_CBANK_PARAM_SIZE
	.align		4
.L_709:
        /*0018*/ 	.byte	0x03, 0x19
        /*001a*/ 	.short	0x003c


	//----- nvinfo : EIATTR_KPARAM_INFO
	.align		4
        /*001c*/ 	.byte	0x04, 0x17
        /*001e*/ 	.short	(.L_711 - .L_710)
.L_710:
        /*0020*/ 	.word	0x00000000
        /*0024*/ 	.short	0x0006
        /*0026*/ 	.short	0x003b
        /*0028*/ 	.byte	0x00, 0xf0, 0x05, 0x00


	//----- nvinfo : EIATTR_KPARAM_INFO
	.align		4
.L_711:
        /*002c*/ 	.byte	0x04, 0x17
        /*002e*/ 	.short	(.L_713 - .L_712)
.L_712:
        /*0030*/ 	.word	0x00000000
        /*0034*/ 	.short	0x0005
        /*0036*/ 	.short	0x003a
        /*0038*/ 	.byte	0x00, 0xf0, 0x05, 0x00


	//----- nvinfo : EIATTR_KPARAM_INFO
	.align		4
.L_713:
        /*003c*/ 	.byte	0x04, 0x17
        /*003e*/ 	.short	(.L_715 - .L_714)
.L_714:
        /*0040*/ 	.word	0x00000000
        /*0044*/ 	.short	0x0004
        /*0046*/ 	.short	0x0039
        /*0048*/ 	.byte	0x00, 0xf0, 0x05, 0x00


	//----- nvinfo : EIATTR_KPARAM_INFO
	.align		4
.L_715:
        /*004c*/ 	.byte	0x04, 0x17
        /*004e*/ 	.short	(.L_717 - .L_716)
.L_716:
        /*0050*/ 	.word	0x00000000
        /*0054*/ 	.short	0x0003
        /*0056*/ 	.short	0x0038
        /*0058*/ 	.byte	0x00, 0xf0, 0x05, 0x00


	//----- nvinfo : EIATTR_KPARAM_INFO
	.align		4
.L_717:
        /*005c*/ 	.byte	0x04, 0x17
        /*005e*/ 	.short	(.L_719 - .L_718)
.L_718:
        /*0060*/ 	.word	0x00000000
        /*0064*/ 	.short	0x0002
        /*0066*/ 	.short	0x0020
        /*0068*/ 	.byte	0x00, 0xf0, 0x61, 0x00


	//----- nvinfo : EIATTR_KPARAM_INFO
	.align		4
.L_719:
        /*006c*/ 	.byte	0x04, 0x17
        /*006e*/ 	.short	(.L_721 - .L_720)
.L_720:
        /*0070*/ 	.word	0x00000000
        /*0074*/ 	.short	0x0001
        /*0076*/ 	.short	0x0008
        /*0078*/ 	.byte	0x00, 0xf0, 0x61, 0x00


	//----- nvinfo : EIATTR_KPARAM_INFO
	.align		4
.L_721:
        /*007c*/ 	.byte	0x04, 0x17
        /*007e*/ 	.short	(.L_723 - .L_722)
.L_722:
        /*0080*/ 	.word	0x00000000
        /*0084*/ 	.short	0x0000
        /*0086*/ 	.short	0x0000
        /*0088*/ 	.byte	0x00, 0xf0, 0x11, 0x00


	//----- nvinfo : EIATTR_MAXREG_COUNT
	.align		4
.L_723:
        /*008c*/ 	.byte	0x03, 0x1b
        /*008e*/ 	.short	0x00ff


	//----- nvinfo : EIATTR_MERCURY_ISA_VERSION
	.align		4
        /*0090*/ 	.byte	0x03, 0x5f
        /*0092*/ 	.short	0x0000


	//----- nvinfo : EIATTR_EXIT_INSTR_OFFSETS
	.align		4
        /*0094*/ 	.byte	0x04, 0x1c
        /*0096*/ 	.short	(.L_725 - .L_724)


	//   ....[0]....
.L_724:
        /*0098*/ 	.word	0x00000720


	//   ....[1]....
        /*009c*/ 	.word	0x00000770


	//----- nvinfo : EIATTR_MAX_THREADS
	.align		4
.L_725:
        /*00a0*/ 	.byte	0x04, 0x05
        /*00a2*/ 	.short	(.L_727 - .L_726)
.L_726:
        /*00a4*/ 	.word	0x00000080
        /*00a8*/ 	.word	0x00000001
        /*00ac*/ 	.word	0x00000001


	//----- nvinfo : EIATTR_CRS_STACK_SIZE
	.align		4
.L_727:
        /*00b0*/ 	.byte	0x04, 0x1e
        /*00b2*/ 	.short	(.L_729 - .L_728)
.L_728:
        /*00b4*/ 	.word	0x00000000
.L_729:


//--------------------- .nv.info._ZN2at6native29vectorized_elementwise_kernelILi2EZZZNS0_66_GLOBAL__N__a0cfb035_28_ActivationHardswishKernel_cu_1520ed90_310025hardswish_backward_kernelERNS_14TensorIteratorEENKUlvE_clEvENKUlvE0_clEvEUlffE_St5arrayIPcLm3EEEEviT0_T1_ --------------------------
	.section	.nv.info._ZN2at6native29vectorized_elementwise_kernelILi2EZZZNS0_66_GLOBAL__N__a0cfb035_28_ActivationHardswishKernel_cu_1520ed90_310025hardswish_backward_kernelERNS_14TensorIteratorEENKUlvE_clEvENKUlvE0_clEvEUlffE_St5arrayIPcLm3EEEEviT0_T1_,"",@"SHT_CUDA_INFO"
	.sectionflags	@""
	.align	4


	//----- nvinfo : EIATTR_CUDA_API_VERSION
	.align		4
        /*0000*/ 	.byte	0x04, 0x37
        /*0002*/ 	.short	(.L_731 - .L_730)
.L_730:
        /*0004*/ 	.word	0x00000082


	//----- nvinfo : EIATTR_SW2861232_WAR
	.align		4
.L_731:
        /*0008*/ 	.byte	0x01, 0x35
	.zero		2


	//----- nvinfo : EIATTR_PARAM_CBANK
	.align		4
        /*000c*/ 	.byte	0x04, 0x0a
        /*000e*/ 	.short	(.L_733 - .L_732)
	.align		4
.L_732:
        /*0010*/ 	.word	index@(.nv.constant0._ZN2at6native29vectorized_elementwise_kernelILi2EZZZNS0_66_GLOBAL__N__a0cfb035_28_ActivationHardswishKernel_cu_1520ed90_310025hardswish_backward_kernelERNS_14TensorIteratorEENKUlvE_clEvENKUlvE0_clEvEUlffE_St5arrayIPcLm3EEEEviT0_T1_)
        /*0014*/ 	.short	0x0160
        /*0016*/ 	.short	0x0038


	//----- nvinfo : EIATTR_CBANK_PARAM_SIZE
	.align		4
.L_733:
        /*0018*/ 	.byte	0x03, 0x19
        /*001a*/ 	.short	0x0038


	//----- nvinfo : EIATTR_KPARAM_INFO
	.align		4
        /*001c*/ 	.byte	0x04, 0x17
        /*001e*/ 	.short	(.L_735 - .L_734)
.L_734:
        /*0020*/ 	.word	0x00000000
        /*0024*/ 	.short	0x0002
        /*0026*/ 	.short	0x0020
        /*0028*/ 	.byte	0x00, 0xf0, 0x61, 0x00


	//----- nvinfo : EIATTR_KPARAM_INFO
	.align		4
.L_735:
        /*002c*/ 	.byte	0x04, 0x17
        /*002e*/ 	.short	(.L_737 - .L_736)
.L_736:
        /*0030*/ 	.word	0x00000000
        /*0034*/ 	.short	0x0001
        /*0036*/ 	.short	0x0008
        /*0038*/ 	.byte	0x00, 0xf0, 0x61, 0x00


	//----- nvinfo : EIATTR_KPARAM_INFO
	.align		4
.L_737:
        /*003c*/ 	.byte	0x04, 0x17
        /*003e*/ 	.short	(.L_739 - .L_738)
.L_738:
        /*0040*/ 	.word	0x00000000
        /*0044*/ 	.short	0x0000
        /*0046*/ 	.short	0x0000
        /*0048*/ 	.byte	0x00, 0xf0, 0x11, 0x00


	//----- nvinfo : EIATTR_MAXREG_COUNT
	.align		4
.L_739:
        /*004c*/ 	.byte	0x03, 0x1b
        /*004e*/ 	.short	0x00ff


	//----- nvinfo : EIATTR_MERCURY_ISA_VERSION
	.align		4
        /*0050*/ 	.byte	0x03, 0x5f
        /*0052*/ 	.short	0x0000


	//----- nvinfo : EIATTR_EXIT_INSTR_OFFSETS
	.align		4
        /*0054*/ 	.byte	0x04, 0x1c
        /*0056*/ 	.short	(.L_741 - .L_740)


	//   ....[0]....
.L_740:
        /*0058*/ 	.word	0x00000670


	//   ....[1]....
        /*005c*/ 	.word	0x00001500


	//   ....[2]....
        /*0060*/ 	.word	0x00001550


	//----- nvinfo : EIATTR_MAX_THREADS
	.align		4
.L_741:
        /*0064*/ 	.byte	0x04, 0x05
        /*0066*/ 	.short	(.L_743 - .L_742)
.L_742:
        /*0068*/ 	.word	0x00000080
        /*006c*/ 	.word	0x00000001
        /*0070*/ 	.word	0x00000001


	//----- nvinfo : EIATTR_CRS_STACK_SIZE
	.align		4
.L_743:
        /*0074*/ 	.byte	0x04, 0x1e
        /*0076*/ 	.short	(.L_745 - .L_744)
.L_744:
        /*0078*/ 	.word	0x00000000
.L_745:


//--------------------- .nv.info._ZN2at6native29vectorized_elementwise_kernelILi4EZZZNS0_66_GLOBAL__N__a0cfb035_28_ActivationHardswishKernel_cu_1520ed90_310025hardswish_backward_kernelERNS_14TensorIteratorEENKUlvE_clEvENKUlvE0_clEvEUlffE_St5arrayIPcLm3EEEEviT0_T1_ --------------------------
	.section	.nv.info._ZN2at6native29vectorized_elementwise_kernelILi4EZZZNS0_66_GLOBAL__N__a0cfb035_28_ActivationHardswishKernel_cu_1520ed90_310025hardswish_backward_kernelERNS_14TensorIteratorEENKUlvE_clEvENKUlvE0_clEvEUlffE_St5arrayIPcLm3EEEEviT0_T1_,"",@"SHT_CUDA_INFO"
	.sectionflags	@""
	.align	4


	//----- nvinfo : EIATTR_CUDA_API_VERSION
	.align		4
        /*0000*/ 	.byte	0x04, 0x37
        /*0002*/ 	.short	(.L_747 - .L_746)
.L_746:
        /*0004*/ 	.word	0x00000082


	//----- nvinfo : EIATTR_SW2861232_WAR
	.align		4
.L_747:
        /*0008*/ 	.byte	0x01, 0x35
	.zero		2


	//----- nvinfo : EIATTR_PARAM_CBANK
	.align		4
        /*000c*/ 	.byte	0x04, 0x0a
        /*000e*/ 	.short	(.L_749 - .L_748)
	.align		4
.L_748:
        /*0010*/ 	.word	index@(.nv.constant0._ZN2at6native29vectorized_elementwise_kernelILi4EZZZNS0_66_GLOBAL__N__a0cfb035_28_ActivationHardswishKernel_cu_1520ed90_310025hardswish_backward_kernelERNS_14TensorIteratorEENKUlvE_clEvENKUlvE0_clEvEUlffE_St5arrayIPcLm3EEEEviT0_T1_)
        /*0014*/ 	.short	0x0160
        /*0016*/ 	.short	0x0038


	//----- nvinfo : EIATTR_CBANK_PARAM_SIZE
	.align		4
.L_749:
        /*0018*/ 	.byte	0x03, 0x19
        /*001a*/ 	.short	0x0038


	//----- nvinfo : EIATTR_KPARAM_INFO
	.align		4
        /*001c*/ 	.byte	0x04, 0x17
        /*001e*/ 	.short	(.L_751 - .L_750)
.L_750:
        /*0020*/ 	.word	0x00000000
        /*0024*/ 	.short	0x0002
        /*0026*/ 	.short	0x0020
        /*0028*/ 	.byte	0x00, 0xf0, 0x61, 0x00


	//----- nvinfo : EIATTR_KPARAM_INFO
	.align		4
.L_751:
        /*002c*/ 	.byte	0x04, 0x17
        /*002e*/ 	.short	(.L_753 - .L_752)
.L_752:
        /*0030*/ 	.word	0x00000000
        /*0034*/ 	.short	0x0001
        /*0036*/ 	.short	0x0008
        /*0038*/ 	.byte	0x00, 0xf0, 0x61, 0x00


	//----- nvinfo : EIATTR_KPARAM_INFO
	.align		4
.L_753:
        /*003c*/ 	.byte	0x04, 0x17
        /*003e*/ 	.short	(.L_755 - .L_754)
.L_754:
        /*0040*/ 	.word	0x00000000
        /*0044*/ 	.short	0x0000
        /*0046*/ 	.short	0x0000
        /*0048*/ 	.byte	0x00, 0xf0, 0x11, 0x00


	//----- nvinfo : EIATTR_MAXREG_COUNT
	.align		4
.L_755:
        /*004c*/ 	.byte	0x03, 0x1b
        /*004e*/ 	.short	0x00ff


	//----- nvinfo : EIATTR_MERCURY_ISA_VERSION
	.align		4
        /*0050*/ 	.byte	0x03, 0x5f
        /*0052*/ 	.short	0x0000


	//----- nvinfo : EIATTR_EXIT_INSTR_OFFSETS
	.align		4
        /*0054*/ 	.byte	0x04, 0x1c
        /*0056*/ 	.short	(.L_757 - .L_756)


	//   ....[0]....
.L_756:
        /*0058*/ 	.word	0x00000610


	//   ....[1]....
        /*005c*/ 	.word	0x000014a0


	//   ....[2]....
        /*0060*/ 	.word	0x000014f0


	//----- nvinfo : EIATTR_MAX_THREADS
	.align		4
.L_757:
        /*0064*/ 	.byte	0x04, 0x05
        /*0066*/ 	.short	(.L_759 - .L_758)
.L_758:
        /*0068*/ 	.word	0x00000080
        /*006c*/ 	.word	0x00000001
        /*0070*/ 	.word	0x00000001


	//----- nvinfo : EIATTR_CRS_STACK_SIZE
	.align		4
.L_759:
        /*0074*/ 	.byte	0x04, 0x1e
        /*0076*/ 	.short	(.L_761 - .L_760)
.L_760:
        /*0078*/ 	.word	0x00000000
.L_761:


//--------------------- .nv.info._ZN2at6native29vectorized_elementwise_kernelILi8EZZZNS0_66_GLOBAL__N__a0cfb035_28_ActivationHardswishKernel_cu_1520ed90_310025hardswish_backward_kernelERNS_14TensorIteratorEENKUlvE_clEvENKUlvE0_clEvEUlffE_St5arrayIPcLm3EEEEviT0_T1_ --------------------------
	.section	.nv.info._ZN2at6native29vectorized_elementwise_kernelILi8EZZZNS0_66_GLOBAL__N__a0cfb035_28_ActivationHardswishKernel_cu_1520ed90_310025hardswish_backward_kernelERNS_14TensorIteratorEENKUlvE_clEvENKUlvE0_clEvEUlffE_St5arrayIPcLm3EEEEviT0_T1_,"",@"SHT_CUDA_INFO"
	.sectionflags	@""
	.align	4


	//----- nvinfo : EIATTR_CUDA_API_VERSION
	.align		4
        /*0000*/ 	.byte	0x04, 0x37
        /*0002*/ 	.short	(.L_763 - .L_762)
.L_762:
        /*0004*/ 	.word	0x00000082


	//----- nvinfo : EIATTR_SW2861232_WAR
	.align		4
.L_763:
        /*0008*/ 	.byte	0x01, 0x35
	.zero		2


	//----- nvinfo : EIATTR_PARAM_CBANK
	.align		4
        /*000c*/ 	.byte	0x04, 0x0a
        /*000e*/ 	.short	(.L_765 - .L_764)
	.align		4
.L_764:
        /*0010*/ 	.word	index@(.nv.constant0._ZN2at6native29vectorized_elementwise_kernelILi8EZZZNS0_66_GLOBAL__N__a0cfb035_28_ActivationHardswishKernel_cu_1520ed90_310025hardswish_backward_kernelERNS_14TensorIteratorEENKUlvE_clEvENKUlvE0_clEvEUlffE_St5arrayIPcLm3EEEEviT0_T1_)
        /*0014*/ 	.short	0x0160
        /*0016*/ 	.short	0x0038


	//----- nvinfo : EIATTR_CBANK_PARAM_SIZE
	.align		4
.L_765:
        /*0018*/ 	.byte	0x03, 0x19
        /*001a*/ 	.short	0x0038


	//----- nvinfo : EIATTR_KPARAM_INFO
	.align		4
        /*001c*/ 	.byte	0x04, 0x17
        /*001e*/ 	.short	(.L_767 - .L_766)
.L_766:
        /*0020*/ 	.word	0x00000000
        /*0024*/ 	.short	0x0002
        /*0026*/ 	.short	0x0020
        /*0028*/ 	.byte	0x00, 0xf0, 0x61, 0x00


	//----- nvinfo : EIATTR_KPARAM_INFO
	.align		4
.L_767:
        /*002c*/ 	.byte	0x04, 0x17
        /*002e*/ 	.short	(.L_769 - .L_768)
.L_768:
        /*0030*/ 	.word	0x00000000
        /*0034*/ 	.short	0x0001
        /*0036*/ 	.short	0x0008
        /*0038*/ 	.byte	0x00, 0xf0, 0x61, 0x00


	//----- nvinfo : EIATTR_KPARAM_INFO
	.align		4
.L_769:
        /*003c*/ 	.byte	0x04, 0x17
        /*003e*/ 	.short	(.L_771 - .L_770)
.L_770:
        /*0040*/ 	.word	0x00000000
        /*0044*/ 	.short	0x0000
        /*0046*/ 	.short	0x0000
        /*0048*/ 	.byte	0x00, 0xf0, 0x11, 0x00


	//----- nvinfo : EIATTR_MAXREG_COUNT
	.align		4
.L_771:
        /*004c*/ 	.byte	0x03, 0x1b
        /*004e*/ 	.short	0x00ff


	//----- nvinfo : EIATTR_MERCURY_ISA_VERSION
	.align		4
        /*0050*/ 	.byte	0x03, 0x5f
        /*0052*/ 	.short	0x0000


	//----- nvinfo : EIATTR_EXIT_INSTR_OFFSETS
	.align		4
        /*0054*/ 	.byte	0x04, 0x1c
        /*0056*/ 	.short	(.L_773 - .L_772)


	//   ....[0]....
.L_772:
        /*0058*/ 	.word	0x00000010


	//----- nvinfo : EIATTR_MAX_THREADS
	.align		4
.L_773:
        /*005c*/ 	.byte	0x04, 0x05
        /*005e*/ 	.short	(.L_775 - .L_774)
.L_774:
        /*0060*/ 	.word	0x00000080
        /*0064*/ 	.word	0x00000001
        /*0068*/ 	.word	0x00000001
.L_775:


//--------------------- .nv.info._ZN2at6native18elementwise_kernelILi128ELi4EZNS0_15gpu_kernel_implIZZZNS0_66_GLOBAL__N__a0cfb035_28_ActivationHardswishKernel_cu_1520ed90_310025hardswish_backward_kernelERNS_14TensorIteratorEENKUlvE_clEvENKUlvE_clEvEUlddE_EEvRNS_18TensorIteratorBaseERKT_EUliE_EEviT1_ --------------------------
	.section	.nv.info._ZN2at6native18elementwise_kernelILi128ELi4EZNS0_15gpu_kernel_implIZZZNS0_66_GLOBAL__N__a0cfb035_28_ActivationHardswishKernel_cu_1520ed90_310025hardswish_backward_kernelERNS_14TensorIteratorEENKUlvE_clEvENKUlvE_clEvEUlddE_EEvRNS_18TensorIteratorBaseERKT_EUliE_EEviT1_,"",@"SHT_CUDA_INFO"
	.sectionflags	@""
	.align	4


	//----- nvinfo : EIATTR_CUDA_API_VERSION
	.align		4
        /*0000*/ 	.byte	0x04, 0x37
        /*0002*/ 	.short	(.L_777 - .L_776)
.L_776:
        /*0004*/ 	.word	0x00000082


	//----- nvinfo : EIATTR_SW2861232_WAR
	.align		4
.L_777:
        /*0008*/ 	.byte	0x01, 0x35
	.zero		2


	//----- nvinfo : EIATTR_PARAM_CBANK
	.align		4
        /*000c*/ 	.byte	0x04, 0x0a
        /*000e*/ 	.short	(.L_779 - .L_778)
	.align		4
.L_778:
        /*0010*/ 	.word	index@(.nv.constant0._ZN2at6native18elementwise_kernelILi128ELi4EZNS0_15gpu_kernel_implIZZZNS0_66_GLOBAL__N__a0cfb035_28_ActivationHardswishKernel_cu_1520ed90_310025hardswish_backward_kernelERNS_14TensorIteratorEENKUlvE_clEvENKUlvE_clEvEUlddE_EEvRNS_18TensorIteratorBaseERKT_EUliE_EEviT1_)
        /*0014*/ 	.short	0x0160
        /*0016*/ 	.short	0x02b8


	//----- nvinfo : EIATTR_CBANK_PARAM_SIZE
	.align		4
.L_779:
        /*0018*/ 	.byte	0x03, 0x19
        /*001a*/ 	.short	0x02b8


	//----- nvinfo : EIATTR_KPARAM_INFO
	.align		4
        /*001c*/ 	.byte	0x04, 0x17
        /*001e*/ 	.short	(.L_781 - .L_780)
.L_780:
        /*0020*/ 	.word	0x00000000
        /*0024*/ 	.short	0x0001
        /*0026*/ 	.short	0x0008
        /*0028*/ 	.byte	0x00, 0xf0, 0xc1, 0x0a


	//----- nvinfo : EIATTR_KPARAM_INFO
	.align		4
.L_781:
        /*002c*/ 	.byte	0x04, 0x17
        /*002e*/ 	.short	(.L_783 - .L_782)
.L_782:
        /*0030*/ 	.word	0x00000000
        /*0034*/ 	.short	0x0000
        /*0036*/ 	.short	0x0000
        /*0038*/ 	.byte	0x00, 0xf0, 0x11, 0x00


	//----- nvinfo : EIATTR_MAXREG_COUNT
	.align		4
.L_783:
        /*003c*/ 	.byte	0x03, 0x1b
        /*003e*/ 	.short	0x0080


	//----- nvinfo : EIATTR_EXTERNS
	.align		4
        /*0040*/ 	.byte	0x04, 0x0f
        /*0042*/ 	.short	(.L_785 - .L_784)


	//   ....[0]....
	.align		4
.L_784:
        /*0044*/ 	.word	index@(__assertfail)


	//----- nvinfo : EIATTR_MERCURY_ISA_VERSION
	.align		4
.L_785:
        /*0048*/ 	.byte	0x03, 0x5f
        /*004a*/ 	.short	0x0000


	//----- nvinfo : EIATTR_SYSCALL_OFFSETS
	.align		4
        /*004c*/ 	.byte	0x04, 0x46
        /*004e*/ 	.short	(.L_787 - .L_786)


	//   ....[0]....
.L_786:
        /*0050*/ 	.word	0x00001f50


	//   ....[1]....
        /*0054*/ 	.word	0x00002e80


	//   ....[2]....
        /*0058*/ 	.word	0x000040c0


	//   ....[3]....
        /*005c*/ 	.word	0x00006060


	//   ....[4]....
        /*0060*/ 	.word	0x00006f90


	//   ....[5]....
        /*0064*/ 	.word	0x00008190


	//   ....[6]....
        /*0068*/ 	.word	0x0000a100


	//   ....[7]....
        /*006c*/ 	.word	0x0000b030


	//   ....[8]....
        /*0070*/ 	.word	0x0000c230


	//   ....[9]....
        /*0074*/ 	.word	0x0000e1b0


	//   ....[10]....
        /*0078*/ 	.word	0x0000f0e0


	//   ....[11]....
        /*007c*/ 	.word	0x00010320


	//----- nvinfo : EIATTR_EXIT_INSTR_OFFSETS
	.align		4
.L_787:
        /*0080*/ 	.byte	0x04, 0x1c
        /*0082*/ 	.short	(.L_789 - .L_788)


	//   ....[0]....
.L_788:
        /*0084*/ 	.word	0x0000c2d0


	//   ....[1]....
        /*0088*/ 	.word	0x0000f470


	//   ....[2]....
        /*008c*/ 	.word	0x0000f4b0


	//   ....[3]....
        /*0090*/ 	.word	0x0000f540


	//   ....[4]....
        /*0094*/ 	.word	0x0000f570


	//   ....[5]....
        /*0098*/ 	.word	0x0000f5a0


	//   ....[6]....
        /*009c*/ 	.word	0x0000f650


	//   ....[7]....
        /*00a0*/ 	.word	0x0000f6b0


	//   ....[8]....
        /*00a4*/ 	.word	0x0000f770


	//   ....[9]....
        /*00a8*/ 	.word	0x0000f7e0


	//   ....[10]....
        /*00ac*/ 	.word	0x0000f800


	//   ....[11]....
        /*00b0*/ 	.word	0x0000f8c0


	//   ....[12]....
        /*00b4*/ 	.word	0x0000f8f0


	//   ....[13]....
        /*00b8*/ 	.word	0x0000faa0


	//   ....[14]....
        /*00bc*/ 	.word	0x0000fc20


	//   ....[15]....
        /*00c0*/ 	.word	0x0000fc80


	//   ....[16]....
        /*00c4*/ 	.word	0x0000fd30


	//   ....[17]....
        /*00c8*/ 	.word	0x0000fed0


	//   ....[18]....
        /*00cc*/ 	.word	0x00010070


	//   ....[19]....
        /*00d0*/ 	.word	0x000101f0


	//   ....[20]....
        /*00d4*/ 	.word	0x00010330


	//   ....[21]....
        /*00d8*/ 	.word	0x00010360


	//   ....[22]....
        /*00dc*/ 	.word	0x00010390


	//----- nvinfo : EIATTR_MAX_THREADS
	.align		4
.L_789:
        /*00e0*/ 	.byte	0x04, 0x05
        /*00e2*/ 	.short	(.L_791 - .L_790)
.L_790:
        /*00e4*/ 	.word	0x00000080
        /*00e8*/ 	.word	0x00000001
        /*00ec*/ 	.word	0x00000001


	//----- nvinfo : EIATTR_CRS_STACK_SIZE
	.align		4
.L_791:
        /*00f0*/ 	.byte	0x04, 0x1e
        /*00f2*/ 	.short	(.L_793 - .L_792)
.L_792:
        /*00f4*/ 	.word	0x00000000
.L_793:


//--------------------- .nv.info._ZN2at6native27unrolled_elementwise_kernelIZZZNS0_66_GLOBAL__N__a0cfb035_28_ActivationHardswishKernel_cu_1520ed90_310025hardswish_backward_kernelERNS_14TensorIteratorEENKUlvE_clEvENKUlvE_clEvEUlddE_St5arrayIPcLm3EELi4E23TrivialOffsetCalculatorILi2EjESB_ILi1EjENS0_6memory12LoadWithCastILi2EEENSE_13StoreWithCastILi1EEEEEviT_T0_T2_T3_T4_T5_ --------------------------
	.section	.nv.info._ZN2at6native27unrolled_elementwise_kernelIZZZNS0_66_GLOBAL__N__a0cfb035_28_ActivationHardswishKernel_cu_1520ed90_310025hardswish_backward_kernelERNS_14TensorIteratorEENKUlvE_clEvENKUlvE_clEvEUlddE_St5arrayIPcLm3EELi4E23TrivialOffsetCalculatorILi2EjESB_ILi1EjENS0_6memory12LoadWithCastILi2EEENSE_13StoreWithCastILi1EEEEEviT_T0_T2_T3_T4_T5_,"",@"SHT_CUDA_INFO"
	.sectionflags	@""
	.align	4


	//----- nvinfo : EIATTR_CUDA_API_VERSION
	.align		4
        /*0000*/ 	.byte	0x04, 0x37
        /*0002*/ 	.short	(.L_795 - .L_794)
.L_794:
        /*0004*/ 	.word	0x00000082


	//----- nvinfo : EIATTR_SW2861232_WAR
	.align		4
.L_795:
        /*0008*/ 	.byte	0x01, 0x35
	.zero		2


	//----- nvinfo : EIATTR_PARAM_CBANK
	.align		4
        /*000c*/ 	.byte	0x04, 0x0a
        /*000e*/ 	.short	(.L_797 - .L_796)
	.align		4
.L_796:
        /*0010*/ 	.word	index@(.nv.constant0._ZN2at6native27unrolled_elementwise_kernelIZZZNS0_66_GLOBAL__N__a0cfb035_28_ActivationHardswishKernel_cu_1520ed90_310025hardswish_backward_kernelERNS_14TensorIteratorEENKUlvE_clEvENKUlvE_clEvEUlddE_St5arrayIPcLm3EELi4E23TrivialOffsetCalculatorILi2EjESB_ILi1EjENS0_6memory12LoadWithCastILi2EEENSE_13StoreWithCastILi1EEEEEviT_T0_T2_T3_T4_T5_)
        /*0014*/ 	.short	0x0160
        /*0016*/ 	.short	0x0060


	//----- nvinfo : EIATTR_CBANK_PARAM_SIZE
	.align		4
.L_797:
        /*0018*/ 	.byte	0x03, 0x19
        /*001a*/ 	.short	0x0060


	//----- nvinfo : EIATTR_KPARAM_INFO
	.align		4
        /*001c*/ 	.byte	0x04, 0x17
        /*001e*/ 	.short	(.L_799 - .L_798)
.L_798:
        /*0020*/ 	.word	0x00000000
        /*0024*/ 	.short	0x0006
        /*0026*/ 	.short	0x0058
        /*0028*/ 	.byte	0x00, 0xf0, 0x21, 0x00


	//----- nvinfo : EIATTR_KPARAM_INFO
	.align		4
.L_799:
        /*002c*/ 	.byte	0x04, 0x17
        /*002e*/ 	.short	(.L_801 - .L_800)
.L_800:
        /*0030*/ 	.word	0x00000000
        /*0034*/ 	.short	0x0005
        /*0036*/ 	.short	0x004c
        /*0038*/ 	.byte	0x00, 0xf0, 0x31, 0x00


	//----- nvinfo : EIATTR_KPARAM_INFO
	.align		4
.L_801:
        /*003c*/ 	.byte	0x04, 0x17
        /*003e*/ 	.short	(.L_803 - .L_802)
.L_802:
        /*0040*/ 	.word	0x00000000
        /*0044*/ 	.short	0x0004
        /*0046*/ 	.short	0x0049
        /*0048*/ 	.byte	0x00, 0xf0, 0x05, 0x00


	//----- nvinfo : EIATTR_KPARAM_INFO
	.align		4
.L_803:
        /*004c*/ 	.byte	0x04, 0x17
        /*004e*/ 	.short	(.L_805 - .L_804)
.L_804:
        /*0050*/ 	.word	0x00000000
        /*0054*/ 	.short	0x0003
        /*0056*/ 	.short	0x0048
        /*0058*/ 	.byte	0x00, 0xf0, 0x05, 0x00


	//----- nvinfo : EIATTR_KPARAM_INFO
	.align		4
.L_805:
        /*005c*/ 	.byte	0x04, 0x17
        /*005e*/ 	.short	(.L_807 - .L_806)
.L_806:
        /*0060*/ 	.word	0x00000000
        /*0064*/ 	.short	0x0002
        /*0066*/ 	.short	0x0030
        /*0068*/ 	.byte	0x00, 0xf0, 0x61, 0x00


	//----- nvinfo : EIATTR_KPARAM_INFO
	.align		4
.L_807:
        /*006c*/ 	.byte	0x04, 0x17
        /*006e*/ 	.short	(.L_809 - .L_808)
.L_808:
        /*0070*/ 	.word	0x00000000
        /*0074*/ 	.short	0x0001
        /*0076*/ 	.short	0x0008
        /*0078*/ 	.byte	0x00, 0xf0, 0xa1, 0x00


	//----- nvinfo : EIATTR_KPARAM_INFO
	.align		4
.L_809:
        /*007c*/ 	.byte	0x04, 0x17
        /*007e*/ 	.short	(.L_811 - .L_810)
.L_810:
        /*0080*/ 	.word	0x00000000
        /*0084*/ 	.short	0x0000
        /*0086*/ 	.short	0x0000
        /*0088*/ 	.byte	0x00, 0xf0, 0x11, 0x00


	//----- nvinfo : EIATTR_MAXREG_COUNT
	.align		4
.L_811:
        /*008c*/ 	.byte	0x03, 0x1b
        /*008e*/ 	.short	0x00ff


	//----- nvinfo : EIATTR_EXTERNS
	.align		4
        /*0090*/ 	.byte	0x04, 0x0f
        /*0092*/ 	.short	(.L_813 - .L_812)


	//   ....[0]....
	.align		4
.L_812:
        /*0094*/ 	.word	index@(__assertfail)


	//----- nvinfo : EIATTR_MERCURY_ISA_VERSION
	.align		4
.L_813:
        /*0098*/ 	.byte	0x03, 0x5f
        /*009a*/ 	.short	0x0000


	//----- nvinfo : EIATTR_SYSCALL_OFFSETS
	.align		4
        /*009c*/ 	.byte	0x04, 0x46
        /*009e*/ 	.short	(.L_815 - .L_814)


	//   ....[0]....
.L_814:
        /*00a0*/ 	.word	0x00000fb0


	//   ....[1]....
        /*00a4*/ 	.word	0x00001ee0


	//   ....[2]....
        /*00a8*/ 	.word	0x00002e90


	//   ....[3]....
        /*00ac*/ 	.word	0x00003dc0


	//   ....[4]....
        /*00b0*/ 	.word	0x00004d80


	//   ....[5]....
        /*00b4*/ 	.word	0x00005cb0


	//   ....[6]....
        /*00b8*/ 	.word	0x00006c60


	//   ....[7]....
        /*00bc*/ 	.word	0x00007b90


	//   ....[8]....
        /*00c0*/ 	.word	0x000097f0


	//   ....[9]....
        /*00c4*/ 	.word	0x0000a8a0


	//   ....[10]....
        /*00c8*/ 	.word	0x0000b8f0


	//   ....[11]....
        /*00cc*/ 	.word	0x0000c970


	//----- nvinfo : EIATTR_EXIT_INSTR_OFFSETS
	.align		4
.L_815:
        /*00d0*/ 	.byte	0x04, 0x1c
        /*00d2*/ 	.short	(.L_817 - .L_816)


	//   ....[0]....
.L_816:
        /*00d4*/ 	.word	0x0000b990


	//   ....[1]....
        /*00d8*/ 	.word	0x0000bac0


	//   ....[2]....
        /*00dc*/ 	.word	0x0000bb00


	//   ....[3]....
        /*00e0*/ 	.word	0x0000bb90


	//   ....[4]....
        /*00e4*/ 	.word	0x0000bbc0


	//   ....[5]....
        /*00e8*/ 	.word	0x0000bbf0


	//   ....[6]....
        /*00ec*/ 	.word	0x0000bca0


	//   ....[7]....
        /*00f0*/ 	.word	0x0000bd00


	//   ....[8]....
        /*00f4*/ 	.word	0x0000bdc0


	//   ....[9]....
        /*00f8*/ 	.word	0x0000be30


	//   ....[10]....
        /*00fc*/ 	.word	0x0000be50


	//   ....[11]....
        /*0100*/ 	.word	0x0000bf10


	//   ....[12]....
        /*0104*/ 	.word	0x0000bf40


	//   ....[13]....
        /*0108*/ 	.word	0x0000c0f0


	//   ....[14]....
        /*010c*/ 	.word	0x0000c270


	//   ....[15]....
        /*0110*/ 	.word	0x0000c2d0


	//   ....[16]....
        /*0114*/ 	.word	0x0000c380


	//   ....[17]....
        /*0118*/ 	.word	0x0000c520


	//   ....[18]....
        /*011c*/ 	.word	0x0000c6c0


	//   ....[19]....
        /*0120*/ 	.word	0x0000c840


	//   ....[20]....
        /*0124*/ 	.word	0x0000c980


	//   ....[21]....
        /*0128*/ 	.word	0x0000c9b0


	//   ....[22]....
        /*012c*/ 	.word	0x0000c9e0


	//----- nvinfo : EIATTR_MAX_THREADS
	.align		4
.L_817:
        /*0130*/ 	.byte	0x04, 0x05
        /*0132*/ 	.short	(.L_819 - .L_818)
.L_818:
        /*0134*/ 	.word	0x00000080
        /*0138*/ 	.word	0x00000001
        /*013c*/ 	.word	0x00000001


	//----- nvinfo : EIATTR_CRS_STACK_SIZE
	.align		4
.L_819:
        /*0140*/ 	.byte	0x04, 0x1e
        /*0142*/ 	.short	(.L_821 - .L_820)
.L_820:
        /*0144*/ 	.word	0x00000000
.L_821:


//--------------------- .nv.info._ZN2at6native18elementwise_kernelILi128ELi2EZNS0_22gpu_kernel_impl_nocastIZZZNS0_66_GLOBAL__N__a0cfb035_28_ActivationHardswishKernel_cu_1520ed90_310025hardswish_backward_kernelERNS_14TensorIteratorEENKUlvE_clEvENKUlvE_clEvEUlddE_EEvRNS_18TensorIteratorBaseERKT_EUliE_EEviT1_ --------------------------
	.section	.nv.info._ZN2at6native18elementwise_kernelILi128ELi2EZNS0_22gpu_kernel_impl_nocastIZZZNS0_66_GLOBAL__N__a0cfb035_28_ActivationHardswishKernel_cu_1520ed90_310025hardswish_backward_kernelERNS_14TensorIteratorEENKUlvE_clEvENKUlvE_clEvEUlddE_EEvRNS_18TensorIteratorBaseERKT_EUliE_EEviT1_,"",@"SHT_CUDA_INFO"
	.sectionflags	@""
	.align	4


	//----- nvinfo : EIATTR_CUDA_API_VERSION
	.align		4
        /*0000*/ 	.byte	0x04, 0x37
        /*0002*/ 	.short	(.L_823 - .L_822)
.L_822:
        /*0004*/ 	.word	0x00000082


	//----- nvinfo : EIATTR_SW2861232_WAR
	.align		4
.L_823:
        /*0008*/ 	.byte	0x01, 0x35
	.zero		2


	//----- nvinfo : EIATTR_PARAM_CBANK
	.align		4
        /*000c*/ 	.byte	0x04, 0x0a
        /*000e*/ 	.short	(.L_825 - .L_824)
	.align		4
.L_824:
        /*0010*/ 	.word	index@(.nv.constant0._ZN2at6native18elementwise_kernelILi128ELi2EZNS0_22gpu_kernel_impl_nocastIZZZNS0_66_GLOBAL__N__a0cfb035_28_ActivationHardswishKernel_cu_1520ed90_310025hardswish_backward_kernelERNS_14TensorIteratorEENKUlvE_clEvENKUlvE_clEvEUlddE_EEvRNS_18TensorIteratorBaseERKT_EUliE_EEviT1_)
        /*0014*/ 	.short	0x0160
        /*0016*/ 	.short	0x02b0


	//----- nvinfo : EIATTR_CBANK_PARAM_SIZE
	.align		4
.L_825:
        /*0018*/ 	.byte	0x03, 0x19
        /*001a*/ 	.short	0x02b0


	//----- nvinfo : EIATTR_KPARAM_INFO
	.align		4
        /*001c*/ 	.byte	0x04, 0x17
        /*001e*/ 	.short	(.L_827 - .L_826)
.L_826:
        /*0020*/ 	.word	0x00000000
        /*0024*/ 	.short	0x0001
        /*0026*/ 	.short	0x0008
        /*0028*/ 	.byte	0x00, 0xf0, 0xa1, 0x0a


	//----- nvinfo : EIATTR_KPARAM_INFO
	.align		4
.L_827:
        /*002c*/ 	.byte	0x04, 0x17
        /*002e*/ 	.short	(.L_829 - .L_828)
.L_828:
        /*0030*/ 	.word	0x00000000
        /*0034*/ 	.short	0x0000
        /*0036*/ 	.short	0x0000
        /*0038*/ 	.byte	0x00, 0xf0, 0x11, 0x00


	//----- nvinfo : EIATTR_MAXREG_COUNT
	.align		4
.L_829:
        /*003c*/ 	.byte	0x03, 0x1b
        /*003e*/ 	.short	0x0080


	//----- nvinfo : EIATTR_MERCURY_ISA_VERSION
	.align		4
        /*0040*/ 	.byte	0x03, 0x5f
        /*0042*/ 	.short	0x0000


	//----- nvinfo : EIATTR_EXIT_INSTR_OFFSETS
	.align		4
        /*0044*/ 	.byte	0x04, 0x1c
        /*0046*/ 	.short	(.L_831 - .L_830)


	//   ....[0]....
.L_830:
        /*0048*/ 	.word	0x00001330


	//   ....[1]....
        /*004c*/ 	.word	0x000025b0


	//----- nvinfo : EIATTR_MAX_THREADS
	.align		4
.L_831:
        /*0050*/ 	.byte	0x04, 0x05
        /*0052*/ 	.short	(.L_833 - .L_832)
.L_832:
        /*0054*/ 	.word	0x00000080
        /*0058*/ 	.word	0x00000001
        /*005c*/ 	.word	0x00000001


	//----- nvinfo : EIATTR_CRS_STACK_SIZE
	.align		4
.L_833:
        /*0060*/ 	.byte	0x04, 0x1e
        /*0062*/ 	.short	(.L_835 - .L_834)
.L_834:
        /*0064*/ 	.word	0x00000000
.L_835:


//--------------------- .nv.info._ZN2at6native27unrolled_elementwise_kernelIZZZNS0_66_GLOBAL__N__a0cfb035_28_ActivationHardswishKernel_cu_1520ed90_310025hardswish_backward_kernelERNS_14TensorIteratorEENKUlvE_clEvENKUlvE_clEvEUlddE_St5arrayIPcLm3EELi4E23TrivialOffsetCalculatorILi2EjESB_ILi1EjENS0_6memory15LoadWithoutCastENSE_16StoreWithoutCastEEEviT_T0_T2_T3_T4_T5_ --------------------------
	.section	.nv.info._ZN2at6native27unrolled_elementwise_kernelIZZZNS0_66_GLOBAL__N__a0cfb035_28_ActivationHardswishKernel_cu_1520ed90_310025hardswish_backward_kernelERNS_14TensorIteratorEENKUlvE_clEvENKUlvE_clEvEUlddE_St5arrayIPcLm3EELi4E23TrivialOffsetCalculatorILi2EjESB_ILi1EjENS0_6memory15LoadWithoutCastENSE_16StoreWithoutCastEEEviT_T0_T2_T3_T4_T5_,"",@"SHT_CUDA_INFO"
	.sectionflags	@""
	.align	4


	//----- nvinfo : EIATTR_CUDA_API_VERSION
	.align		4
        /*0000*/ 	.byte	0x04, 0x37
        /*0002*/ 	.short	(.L_837 - .L_836)
.L_836:
        /*0004*/ 	.word	0x00000082


	//----- nvinfo : EIATTR_SW2861232_WAR
	.align		4
.L_837:
        /*0008*/ 	.byte	0x01, 0x35
	.zero		2


	//----- nvinfo : EIATTR_PARAM_CBANK
	.align		4
        /*000c*/ 	.byte	0x04, 0x0a
        /*000e*/ 	.short	(.L_839 - .L_838)
	.align		4
.L_838:
        /*0010*/ 	.word	index@(.nv.constant0._ZN2at6native27unrolled_elementwise_kernelIZZZNS0_66_GLOBAL__N__a0cfb035_28_ActivationHardswishKernel_cu_1520ed90_310025hardswish_backward_kernelERNS_14TensorIteratorEENKUlvE_clEvENKUlvE_clEvEUlddE_St5arrayIPcLm3EELi4E23TrivialOffsetCalculatorILi2EjESB_ILi1EjENS0_6memory15LoadWithoutCastENSE_16StoreWithoutCastEEEviT_T0_T2_T3_T4_T5_)
        /*0014*/ 	.short	0x0160
        /*0016*/ 	.short	0x004c


	//----- nvinfo : EIATTR_CBANK_PARAM_SIZE
	.align		4
.L_839:
        /*0018*/ 	.byte	0x03, 0x19
        /*001a*/ 	.short	0x004c


	//----- nvinfo : EIATTR_KPARAM_INFO
	.align		4
        /*001c*/ 	.byte	0x04, 0x17
        /*001e*/ 	.short	(.L_841 - .L_840)
.L_840:
        /*0020*/ 	.word	0x00000000
        /*0024*/ 	.short	0x0006
        /*0026*/ 	.short	0x004b
        /*0028*/ 	.byte	0x00, 0xf0, 0x05, 0x00


	//----- nvinfo : EIATTR_KPARAM_INFO
	.align		4
.L_841:
        /*002c*/ 	.byte	0x04, 0x17
        /*002e*/ 	.short	(.L_843 - .L_842)
.L_842:
        /*0030*/ 	.word	0x00000000
        /*0034*/ 	.short	0x0005
        /*0036*/ 	.short	0x004a
        /*0038*/ 	.byte	0x00, 0xf0, 0x05, 0x00


	//----- nvinfo : EIATTR_KPARAM_INFO
	.align		4
.L_843:
        /*003c*/ 	.byte	0x04, 0x17
        /*003e*/ 	.short	(.L_845 - .L_844)
.L_844:
        /*0040*/ 	.word	0x00000000
        /*0044*/ 	.short	0x0004
        /*0046*/ 	.short	0x0049
        /*0048*/ 	.byte	0x00, 0xf0, 0x05, 0x00


	//----- nvinfo : EIATTR_KPARAM_INFO
	.align		4
.L_845:
        /*004c*/ 	.byte	0x04, 0x17
        /*004e*/ 	.short	(.L_847 - .L_846)
.L_846:
        /*0050*/ 	.word	0x00000000
        /*0054*/ 	.short	0x0003
        /*0056*/ 	.short	0x0048
        /*0058*/ 	.byte	0x00, 0xf0, 0x05, 0x00


	//----- nvinfo : EIATTR_KPARAM_INFO
	.align		4
.L_847:
        /*005c*/ 	.byte	0x04, 0x17
        /*005e*/ 	.short	(.L_849 - .L_848)
.L_848:
        /*0060*/ 	.word	0x00000000
        /*0064*/ 	.short	0x0002
        /*0066*/ 	.short	0x0030
        /*0068*/ 	.byte	0x00, 0xf0, 0x61, 0x00


	//----- nvinfo : EIATTR_KPARAM_INFO
	.align		4
.L_849:
        /*006c*/ 	.byte	0x04, 0x17
        /*006e*/ 	.short	(.L_851 - .L_850)
.L_850:
        /*0070*/ 	.word	0x00000000
        /*0074*/ 	.short	0x0001
        /*0076*/ 	.short	0x0008
        /*0078*/ 	.byte	0x00, 0xf0, 0xa1, 0x00


	//----- nvinfo : EIATTR_KPARAM_INFO
	.align		4
.L_851:
        /*007c*/ 	.byte	0x04, 0x17
        /*007e*/ 	.short	(.L_853 - .L_852)
.L_852:
        /*0080*/ 	.word	0x00000000
        /*0084*/ 	.short	0x0000
        /*0086*/ 	.short	0x0000
        /*0088*/ 	.byte	0x00, 0xf0, 0x11, 0x00


	//----- nvinfo : EIATTR_MAXREG_COUNT
	.align		4
.L_853:
        /*008c*/ 	.byte	0x03, 0x1b
        /*008e*/ 	.short	0x00ff


	//----- nvinfo : EIATTR_MERCURY_ISA_VERSION
	.align		4
        /*0090*/ 	.byte	0x03, 0x5f
        /*0092*/ 	.short	0x0000


	//----- nvinfo : EIATTR_EXIT_INSTR_OFFSETS
	.align		4
        /*0094*/ 	.byte	0x04, 0x1c
        /*0096*/ 	.short	(.L_855 - .L_854)


	//   ....[0]....
.L_854:
        /*0098*/ 	.word	0x00000df0


	//   ....[1]....
        /*009c*/ 	.word	0x00000e40


	//----- nvinfo : EIATTR_MAX_THREADS
	.align		4
.L_855:
        /*00a0*/ 	.byte	0x04, 0x05
        /*00a2*/ 	.short	(.L_857 - .L_856)
.L_856:
        /*00a4*/ 	.word	0x00000080
        /*00a8*/ 	.word	0x00000001
        /*00ac*/ 	.word	0x00000001


	//----- nvinfo : EIATTR_CRS_STACK_SIZE
	.align		4
.L_857:
        /*00b0*/ 	.byte	0x04, 0x1e
        /*00b2*/ 	.short	(.L_859 - .L_858)
.L_858:
        /*00b4*/ 	.word	0x00000000
.L_859:


//--------------------- .nv.info._ZN2at6native29vectorized_elementwise_kernelILi2EZZZNS0_66_GLOBAL__N__a0cfb035_28_ActivationHardswishKernel_cu_1520ed90_310025hardswish_backward_kernelERNS_14TensorIteratorEENKUlvE_clEvENKUlvE_clEvEUlddE_St5arrayIPcLm3EEEEviT0_T1_ --------------------------
	.section	.nv.info._ZN2at6native29vectorized_elementwise_kernelILi2EZZZNS0_66_GLOBAL__N__a0cfb035_28_ActivationHardswishKernel_cu_1520ed90_310025hardswish_backward_kernelERNS_14TensorIteratorEENKUlvE_clEvENKUlvE_clEvEUlddE_St5arrayIPcLm3EEEEviT0_T1_,"",@"SHT_CUDA_INFO"
	.sectionflags	@""
	.align	4


	//----- nvinfo : EIATTR_CUDA_API_VERSION
	.align		4
        /*0000*/ 	.byte	0x04, 0x37
        /*0002*/ 	.short	(.L_861 - .L_860)
.L_860:
        /*0004*/ 	.word	0x00000082


	//----- nvinfo : EIATTR_SW2861232_WAR
	.align		4
.L_861:
        /*0008*/ 	.byte	0x01, 0x35
	.zero		2


	//----- nvinfo : EIATTR_PARAM_CBANK
	.align		4
        /*000c*/ 	.byte	0x04, 0x0a
        /*000e*/ 	.short	(.L_863 - .L_862)
	.align		4
.L_862:
        /*0010*/ 	.word	index@(.nv.constant0._ZN2at6native29vectorized_elementwise_kernelILi2EZZZNS0_66_GLOBAL__N__a0cfb035_28_ActivationHardswishKernel_cu_1520ed90_310025hardswish_backward_kernelERNS_14TensorIteratorEENKUlvE_clEvENKUlvE_clEvEUlddE_St5arrayIPcLm3EEEEviT0_T1_)
        /*0014*/ 	.short	0x0160
        /*0016*/ 	.short	0x0048


	//----- nvinfo : EIATTR_CBANK_PARAM_SIZE
	.align		4
.L_863:
        /*0018*/ 	.byte	0x03, 0x19
        /*001a*/ 	.short	0x0048


	//----- nvinfo : EIATTR_KPARAM_INFO
	.align		4
        /*001c*/ 	.byte	0x04, 0x17
        /*001e*/ 	.short	(.L_865 - .L_864)
.L_864:
        /*0020*/ 	.word	0x00000000
        /*0024*/ 	.short	0x0002
        /*0026*/ 	.short	0x0030
        /*0028*/ 	.byte	0x00, 0xf0, 0x61, 0x00


	//----- nvinfo : EIATTR_KPARAM_INFO
	.align		4
.L_865:
        /*002c*/ 	.byte	0x04, 0x17
        /*002e*/ 	.short	(.L_867 - .L_866)
.L_866:
        /*0030*/ 	.word	0x00000000
        /*0034*/ 	.short	0x0001
        /*0036*/ 	.short	0x0008
        /*0038*/ 	.byte	0x00, 0xf0, 0xa1, 0x00


	//----- nvinfo : EIATTR_KPARAM_INFO
	.align		4
.L_867:
        /*003c*/ 	.byte	0x04, 0x17
        /*003e*/ 	.short	(.L_869 - .L_868)
.L_868:
        /*0040*/ 	.word	0x00000000
        /*0044*/ 	.short	0x0000
        /*0046*/ 	.short	0x0000
        /*0048*/ 	.byte	0x00, 0xf0, 0x11, 0x00


	//----- nvinfo : EIATTR_MAXREG_COUNT
	.align		4
.L_869:
        /*004c*/ 	.byte	0x03, 0x1b
        /*004e*/ 	.short	0x00ff


	//----- nvinfo : EIATTR_MERCURY_ISA_VERSION
	.align		4
        /*0050*/ 	.byte	0x03, 0x5f
        /*0052*/ 	.short	0x0000


	//----- nvinfo : EIATTR_EXIT_INSTR_OFFSETS
	.align		4
        /*0054*/ 	.byte	0x04, 0x1c
        /*0056*/ 	.short	(.L_871 - .L_870)


	//   ....[0]....
.L_870:
        /*0058*/ 	.word	0x00001340


	//   ....[1]....
        /*005c*/ 	.word	0x00002ea0


	//   ....[2]....
        /*0060*/ 	.word	0x00002ef0


	//----- nvinfo : EIATTR_MAX_THREADS
	.align		4
.L_871:
        /*0064*/ 	.byte	0x04, 0x05
        /*0066*/ 	.short	(.L_873 - .L_872)
.L_872:
        /*0068*/ 	.word	0x00000080
        /*006c*/ 	.word	0x00000001
        /*0070*/ 	.word	0x00000001


	//----- nvinfo : EIATTR_CRS_STACK_SIZE
	.align		4
.L_873:
        /*0074*/ 	.byte	0x04, 0x1e
        /*0076*/ 	.short	(.L_875 - .L_874)
.L_874:
        /*0078*/ 	.word	0x00000000
.L_875:


//--------------------- .nv.info._ZN2at6native29vectorized_elementwise_kernelILi4EZZZNS0_66_GLOBAL__N__a0cfb035_28_ActivationHardswishKernel_cu_1520ed90_310025hardswish_backward_kernelERNS_14TensorIteratorEENKUlvE_clEvENKUlvE_clEvEUlddE_St5arrayIPcLm3EEEEviT0_T1_ --------------------------
	.section	.nv.info._ZN2at6native29vectorized_elementwise_kernelILi4EZZZNS0_66_GLOBAL__N__a0cfb035_28_ActivationHardswishKernel_cu_1520ed90_310025hardswish_backward_kernelERNS_14TensorIteratorEENKUlvE_clEvENKUlvE_clEvEUlddE_St5arrayIPcLm3EEEEviT0_T1_,"",@"SHT_CUDA_INFO"
	.sectionflags	@""
	.align	4


	//----- nvinfo : EIATTR_CUDA_API_VERSION
	.align		4
        /*0000*/ 	.byte	0x04, 0x37
        /*0002*/ 	.short	(.L_877 - .L_876)
.L_876:
        /*0004*/ 	.word	0x00000082


	//----- nvinfo : EIATTR_SW2861232_WAR
	.align		4
.L_877:
        /*0008*/ 	.byte	0x01, 0x35
	.zero		2


	//----- nvinfo : EIATTR_PARAM_CBANK
	.align		4
        /*000c*/ 	.byte	0x04, 0x0a
        /*000e*/ 	.short	(.L_879 - .L_878)
	.align		4
.L_878:
        /*0010*/ 	.word	index@(.nv.constant0._ZN2at6native29vectorized_elementwise_kernelILi4EZZZNS0_66_GLOBAL__N__a0cfb035_28_ActivationHardswishKernel_cu_1520ed90_310025hardswish_backward_kernelERNS_14TensorIteratorEENKUlvE_clEvENKUlvE_clEvEUlddE_St5arrayIPcLm3EEEEviT0_T1_)
        /*0014*/ 	.short	0x0160
        /*0016*/ 	.short	0x0048


	//----- nvinfo : EIATTR_CBANK_PARAM_SIZE
	.align		4
.L_879:
        /*0018*/ 	.byte	0x03, 0x19
        /*001a*/ 	.short	0x0048


	//----- nvinfo : EIATTR_KPARAM_INFO
	.align		4
        /*001c*/ 	.byte	0x04, 0x17
        /*001e*/ 	.short	(.L_881 - .L_880)
.L_880:
        /*0020*/ 	.word	0x00000000
        /*0024*/ 	.short	0x0002
        /*0026*/ 	.short	0x0030
        /*0028*/ 	.byte	0x00, 0xf0, 0x61, 0x00


	//----- nvinfo : EIATTR_KPARAM_INFO
	.align		4
.L_881:
        /*002c*/ 	.byte	0x04, 0x17
        /*002e*/ 	.short	(.L_883 - .L_882)
.L_882:
        /*0030*/ 	.word	0x00000000
        /*0034*/ 	.short	0x0001
        /*0036*/ 	.short	0x0008
        /*0038*/ 	.byte	0x00, 0xf0, 0xa1, 0x00


	//----- nvinfo : EIATTR_KPARAM_INFO
	.align		4
.L_883:
        /*003c*/ 	.byte	0x04, 0x17
        /*003e*/ 	.short	(.L_885 - .L_884)
.L_884:
        /*0040*/ 	.word	0x00000000
        /*0044*/ 	.short	0x0000
        /*0046*/ 	.short	0x0000
        /*0048*/ 	.byte	0x00, 0xf0, 0x11, 0x00


	//----- nvinfo : EIATTR_MAXREG_COUNT
	.align		4
.L_885:
        /*004c*/ 	.byte	0x03, 0x1b
        /*004e*/ 	.short	0x00ff


	//----- nvinfo : EIATTR_MERCURY_ISA_VERSION
	.align		4
        /*0050*/ 	.byte	0x03, 0x5f
        /*0052*/ 	.short	0x0000


	//----- nvinfo : EIATTR_EXIT_INSTR_OFFSETS
	.align		4
        /*0054*/ 	.byte	0x04, 0x1c
        /*0056*/ 	.short	(.L_887 - .L_886)


	//   ....[0]....
.L_886:
        /*0058*/ 	.word	0x00001340


	//   ....[1]....
        /*005c*/ 	.word	0x00002ea0


	//   ....[2]....
        /*0060*/ 	.word	0x00002ef0


	//----- nvinfo : EIATTR_MAX_THREADS
	.align		4
.L_887:
        /*0064*/ 	.byte	0x04, 0x05
        /*0066*/ 	.short	(.L_889 - .L_888)
.L_888:
        /*0068*/ 	.word	0x00000080
        /*006c*/ 	.word	0x00000001
        /*0070*/ 	.word	0x00000001


	//----- nvinfo : EIATTR_CRS_STACK_SIZE
	.align		4
.L_889:
        /*0074*/ 	.byte	0x04, 0x1e
        /*0076*/ 	.short	(.L_891 - .L_890)
.L_890:
        /*0078*/ 	.word	0x00000000
.L_891:


//--------------------- .nv.info._ZN2at6native29vectorized_elementwise_kernelILi8EZZZNS0_66_GLOBAL__N__a0cfb035_28_ActivationHardswishKernel_cu_1520ed90_310025hardswish_backward_kernelERNS_14TensorIteratorEENKUlvE_clEvENKUlvE_clEvEUlddE_St5arrayIPcLm3EEEEviT0_T1_ --------------------------
	.section	.nv.info._ZN2at6native29vectorized_elementwise_kernelILi8EZZZNS0_66_GLOBAL__N__a0cfb035_28_ActivationHardswishKernel_cu_1520ed90_310025hardswish_backward_kernelERNS_14TensorIteratorEENKUlvE_clEvENKUlvE_clEvEUlddE_St5arrayIPcLm3EEEEviT0_T1_,"",@"SHT_CUDA_INFO"
	.sectionflags	@""
	.align	4


	//----- nvinfo : EIATTR_CUDA_API_VERSION
	.align		4
        /*0000*/ 	.byte	0x04, 0x37
        /*0002*/ 	.short	(.L_893 - .L_892)
.L_892:
        /*0004*/ 	.word	0x00000082


	//----- nvinfo : EIATTR_SW2861232_WAR
	.align		4
.L_893:
        /*0008*/ 	.byte	0x01, 0x35
	.zero		2


	//----- nvinfo : EIATTR_PARAM_CBANK
	.align		4
        /*000c*/ 	.byte	0x04, 0x0a
        /*000e*/ 	.short	(.L_895 - .L_894)
	.align		4
.L_894:
        /*0010*/ 	.word	index@(.nv.constant0._ZN2at6native29vectorized_elementwise_kernelILi8EZZZNS0_66_GLOBAL__N__a0cfb035_28_ActivationHardswishKernel_cu_1520ed90_310025hardswish_backward_kernelERNS_14TensorIteratorEENKUlvE_clEvENKUlvE_clEvEUlddE_St5arrayIPcLm3EEEEviT0_T1_)
        /*0014*/ 	.short	0x0160
        /*0016*/ 	.short	0x0048


	//----- nvinfo : EIATTR_CBANK_PARAM_SIZE
	.align		4
.L_895:
        /*0018*/ 	.byte	0x03, 0x19
        /*001a*/ 	.short	0x0048


	//----- nvinfo : EIATTR_KPARAM_INFO
	.align		4
        /*001c*/ 	.byte	0x04, 0x17
        /*001e*/ 	.short	(.L_897 - .L_896)
.L_896:
        /*0020*/ 	.word	0x00000000
        /*0024*/ 	.short	0x0002
        /*0026*/ 	.short	0x0030
        /*0028*/ 	.byte	0x00, 0xf0, 0x61, 0x00


	//----- nvinfo : EIATTR_KPARAM_INFO
	.align		4
.L_897:
        /*002c*/ 	.byte	0x04, 0x17
        /*002e*/ 	.short	(.L_899 - .L_898)
.L_898:
        /*0030*/ 	.word	0x00000000
        /*0034*/ 	.short	0x0001
        /*0036*/ 	.short	0x0008
        /*0038*/ 	.byte	0x00, 0xf0, 0xa1, 0x00


	//----- nvinfo : EIATTR_KPARAM_INFO
	.align		4
.L_899:
        /*003c*/ 	.byte	0x04, 0x17
        /*003e*/ 	.short	(.L_901 - .L_900)
.L_900:
        /*0040*/ 	.word	0x00000000
        /*0044*/ 	.short	0x0000
        /*0046*/ 	.short	0x0000
        /*0048*/ 	.byte	0x00, 0xf0, 0x11, 0x00


	//----- nvinfo : EIATTR_MAXREG_COUNT
	.align		4
.L_901:
        /*004c*/ 	.byte	0x03, 0x1b
        /*004e*/ 	.short	0x00ff


	//----- nvinfo : EIATTR_MERCURY_ISA_VERSION
	.align		4
        /*0050*/ 	.byte	0x03, 0x5f
        /*0052*/ 	.short	0x0000


	//----- nvinfo : EIATTR_EXIT_INSTR_OFFSETS
	.align		4
        /*0054*/ 	.byte	0x04, 0x1c
        /*0056*/ 	.short	(.L_903 - .L_902)


	//   ....[0]....
.L_902:
        /*0058*/ 	.word	0x00000010


	//----- nvinfo : EIATTR_MAX_THREADS
	.align		4
.L_903:
        /*005c*/ 	.byte	0x04, 0x05
        /*005e*/ 	.short	(.L_905 - .L_904)
.L_904:
        /*0060*/ 	.word	0x00000080
        /*0064*/ 	.word	0x00000001
        /*0068*/ 	.word	0x00000001
.L_905:


//--------------------- .nv.info._ZN2at6native18elementwise_kernelILi128ELi4EZNS0_15gpu_kernel_implIZZZNS0_66_GLOBAL__N__a0cfb035_28_ActivationHardswishKernel_cu_1520ed90_310016hardswish_kernelERNS_14TensorIteratorEENKUlvE_clEvENKUlvE2_clEvEUlN3c108BFloat16EE_EEvRNS_18TensorIteratorBaseERKT_EUliE_EEviT1_ --------------------------
	.section	.nv.info._ZN2at6native18elementwise_kernelILi128ELi4EZNS0_15gpu_kernel_implIZZZNS0_66_GLOBAL__N__a0cfb035_28_ActivationHardswishKernel_cu_1520ed90_310016hardswish_kernelERNS_14TensorIteratorEENKUlvE_clEvENKUlvE2_clEvEUlN3c108BFloat16EE_EEvRNS_18TensorIteratorBaseERKT_EUliE_EEviT1_,"",@"SHT_CUDA_INFO"
	.sectionflags	@""
	.align	4


	//----- nvinfo : EIATTR_CUDA_API_VERSION
	.align		4
        /*0000*/ 	.byte	0x04, 0x37
        /*0002*/ 	.short	(.L_907 - .L_906)
.L_906:
        /*0004*/ 	.word	0x00000082


	//----- nvinfo : EIATTR_SW2861232_WAR
	.align		4
.L_907:
        /*0008*/ 	.byte	0x01, 0x35
	.zero		2


	//----- nvinfo : EIATTR_PARAM_CBANK
	.align		4
        /*000c*/ 	.byte	0x04, 0x0a
        /*000e*/ 	.short	(.L_909 - .L_908)
	.align		4
.L_908:
        /*0010*/ 	.word	index@(.nv.constant0._ZN2at6native18elementwise_kernelILi128ELi4EZNS0_15gpu_kernel_implIZZZNS0_66_GLOBAL__N__a0cfb035_28_ActivationHardswishKernel_cu_1520ed90_310016hardswish_kernelERNS_14TensorIteratorEENKUlvE_clEvENKUlvE2_clEvEUlN3c108BFloat16EE_EEvRNS_18TensorIteratorBaseERKT_EUliE_EEviT1_)
        /*0014*/ 	.short	0x0160
        /*0016*/ 	.short	0x0238


	//----- nvinfo : EIATTR_CBANK_PARAM_SIZE
	.align		4
.L_909:
        /*0018*/ 	.byte	0x03, 0x19
        /*001a*/ 	.short	0x0238


	//----- nvinfo : EIATTR_KPARAM_INFO
	.align		4
        /*001c*/ 	.byte	0x04, 0x17
        /*001e*/ 	.short	(.L_911 - .L_910)
.L_910:
        /*0020*/ 	.word	0x00000000
        /*0024*/ 	.short	0x0001
        /*0026*/ 	.short	0x0008
        /*0028*/ 	.byte	0x00, 0xf0, 0xc1, 0x08


	//----- nvinfo : EIATTR_KPARAM_INFO
	.align		4
.L_911:
        /*002c*/ 	.byte	0x04, 0x17
        /*002e*/ 	.short	(.L_913 - .L_912)
.L_912:
        /*0030*/ 	.word	0x00000000
        /*0034*/ 	.short	0x0000
        /*0036*/ 	.short	0x0000
        /*0038*/ 	.byte	0x00, 0xf0, 0x11, 0x00


	//----- nvinfo : EIATTR_MAXREG_COUNT
	.align		4
.L_913:
        /*003c*/ 	.byte	0x03, 0x1b
        /*003e*/ 	.short	0x0080


	//----- nvinfo : EIATTR_EXTERNS
	.align		4
        /*0040*/ 	.byte	0x04, 0x0f
        /*0042*/ 	.short	(.L_915 - .L_914)


	//   ....[0]....
	.align		4
.L_914:
        /*0044*/ 	.word	index@(__assertfail)


	//----- nvinfo : EIATTR_MERCURY_ISA_VERSION
	.align		4
.L_915:
        /*0048*/ 	.byte	0x03, 0x5f
        /*004a*/ 	.short	0x0000


	//----- nvinfo : EIATTR_SYSCALL_OFFSETS
	.align		4
        /*004c*/ 	.byte	0x04, 0x46
        /*004e*/ 	.short	(.L_917 - .L_916)


	//   ....[0]....
.L_916:
        /*0050*/ 	.word	0x00001df0


	//   ....[1]....
        /*0054*/ 	.word	0x00002e20


	//   ....[2]....
        /*0058*/ 	.word	0x00004c60


	//   ....[3]....
        /*005c*/ 	.word	0x00005c90


	//   ....[4]....
        /*0060*/ 	.word	0x00007aa0


	//   ....[5]....
        /*0064*/ 	.word	0x00008ad0


	//   ....[6]....
        /*0068*/ 	.word	0x0000a8f0


	//   ....[7]....
        /*006c*/ 	.word	0x0000b920


	//----- nvinfo : EIATTR_EXIT_INSTR_OFFSETS
	.align		4
.L_917:
        /*0070*/ 	.byte	0x04, 0x1c
        /*0072*/ 	.short	(.L_919 - .L_918)


	//   ....[0]....
.L_918:
        /*0074*/ 	.word	0x00008b90


	//   ....[1]....
        /*0078*/ 	.word	0x0000ab20


	//   ....[2]....
        /*007c*/ 	.word	0x0000ab60


	//   ....[3]....
        /*0080*/ 	.word	0x0000ac00


	//   ....[4]....
        /*0084*/ 	.word	0x0000ac40


	//   ....[5]....
        /*0088*/ 	.word	0x0000ac80


	//   ....[6]....
        /*008c*/ 	.word	0x0000ad10


	//   ....[7]....
        /*0090*/ 	.word	0x0000ad50


	//   ....[8]....
        /*0094*/ 	.word	0x0000adf0


	//   ....[9]....
        /*0098*/ 	.word	0x0000ae40


	//   ....[10]....
        /*009c*/ 	.word	0x0000ae90


	//   ....[11]....
        /*00a0*/ 	.word	0x0000af60


	//   ....[12]....
        /*00a4*/ 	.word	0x0000afc0


	//   ....[13]....
        /*00a8*/ 	.word	0x0000b150


	//   ....[14]....
        /*00ac*/ 	.word	0x0000b2b0


	//   ....[15]....
        /*00b0*/ 	.word	0x0000b2d0


	//   ....[16]....
        /*00b4*/ 	.word	0x0000b390


	//   ....[17]....
        /*00b8*/ 	.word	0x0000b510


	//   ....[18]....
        /*00bc*/ 	.word	0x0000b690


	//   ....[19]....
        /*00c0*/ 	.word	0x0000b7f0


	//   ....[20]....
        /*00c4*/ 	.word	0x0000b930


	//   ....[21]....
        /*00c8*/ 	.word	0x0000b970


	//   ....[22]....
        /*00cc*/ 	.word	0x0000b9b0


	//----- nvinfo : EIATTR_MAX_THREADS
	.align		4
.L_919:
        /*00d0*/ 	.byte	0x04, 0x05
        /*00d2*/ 	.short	(.L_921 - .L_920)
.L_920:
        /*00d4*/ 	.word	0x00000080
        /*00d8*/ 	.word	0x00000001
        /*00dc*/ 	.word	0x00000001


	//----- nvinfo : EIATTR_CRS_STACK_SIZE
	.align		4
.L_921:
        /*00e0*/ 	.byte	0x04, 0x1e
        /*00e2*/ 	.short	(.L_923 - .L_922)
.L_922:
        /*00e4*/ 	.word	0x00000000
.L_923:


//--------------------- .nv.info._ZN2at6native27unrolled_elementwise_kernelIZZZNS0_66_GLOBAL__N__a0cfb035_28_ActivationHardswishKernel_cu_1520ed90_310016hardswish_kernelERNS_14TensorIteratorEENKUlvE_clEvENKUlvE2_clEvEUlN3c108BFloat16EE_St5arrayIPcLm2EELi4E23TrivialOffsetCalculatorILi1EjESE_NS0_6memory12LoadWithCastILi1EEENSF_13StoreWithCastILi1EEEEEviT_T0_T2_T3_T4_T5_ --------------------------
	.section	.nv.info._ZN2at6native27unrolled_elementwise_kernelIZZZNS0_66_GLOBAL__N__a0cfb035_28_ActivationHardswishKernel_cu_1520ed90_310016hardswish_kernelERNS_14TensorIteratorEENKUlvE_clEvENKUlvE2_clEvEUlN3c108BFloat16EE_St5arrayIPcLm2EELi4E23TrivialOffsetCalculatorILi1EjESE_NS0_6memory12LoadWithCastILi1EEENSF_13StoreWithCastILi1EEEEEviT_T0_T2_T3_T4_T5_,"",@"SHT_CUDA_INFO"
	.sectionflags	@""
	.align	4


	//----- nvinfo : EIATTR_CUDA_API_VERSION
	.align		4
        /*0000*/ 	.byte	0x04, 0x37
        /*0002*/ 	.short	(.L_925 - .L_924)
.L_924:
        /*0004*/ 	.word	0x00000082


	//----- nvinfo : EIATTR_SW2861232_WAR
	.align		4
.L_925:
        /*0008*/ 	.byte	0x01, 0x35
	.zero		2


	//----- nvinfo : EIATTR_PARAM_CBANK
	.align		4
        /*000c*/ 	.byte	0x04, 0x0a
        /*000e*/ 	.short	(.L_927 - .L_926)
	.align		4
.L_926:
        /*0010*/ 	.word	index@(.nv.constant0._ZN2at6native27unrolled_elementwise_kernelIZZZNS0_66_GLOBAL__N__a0cfb035_28_ActivationHardswishKernel_cu_1520ed90_310016hardswish_kernelERNS_14TensorIteratorEENKUlvE_clEvENKUlvE2_clEvEUlN3c108BFloat16EE_St5arrayIPcLm2EELi4E23TrivialOffsetCalculatorILi1EjESE_NS0_6memory12LoadWithCastILi1EEENSF_13StoreWithCastILi1EEEEEviT_T0_T2_T3_T4_T5_)
        /*0014*/ 	.short	0x0160
        /*0016*/ 	.short	0x0044


	//----- nvinfo : EIATTR_CBANK_PARAM_SIZE
	.align		4
.L_927:
        /*0018*/ 	.byte	0x03, 0x19
        /*001a*/ 	.short	0x0044


	//----- nvinfo : EIATTR_KPARAM_INFO
	.align		4
        /*001c*/ 	.byte	0x04, 0x17
        /*001e*/ 	.short	(.L_929 - .L_928)
.L_928:
        /*0020*/ 	.word	0x00000000
        /*0024*/ 	.short	0x0006
        /*0026*/ 	.short	0x003c
        /*0028*/ 	.byte	0x00, 0xf0, 0x21, 0x00


	//----- nvinfo : EIATTR_KPARAM_INFO
	.align		4
.L_929:
        /*002c*/ 	.byte	0x04, 0x17
        /*002e*/ 	.short	(.L_931 - .L_930)
.L_930:
        /*0030*/ 	.word	0x00000000
        /*0034*/ 	.short	0x0005
        /*0036*/ 	.short	0x0034
        /*0038*/ 	.byte	0x00, 0xf0, 0x21, 0x00


	//----- nvinfo : EIATTR_KPARAM_INFO
	.align		4
.L_931:
        /*003c*/ 	.byte	0x04, 0x17
        /*003e*/ 	.short	(.L_933 - .L_932)
.L_932:
        /*0040*/ 	.word	0x00000000
        /*0044*/ 	.short	0x0004
        /*0046*/ 	.short	0x0031
        /*0048*/ 	.byte	0x00, 0xf0, 0x05, 0x00


	//----- nvinfo : EIATTR_KPARAM_INFO
	.align		4
.L_933:
        /*004c*/ 	.byte	0x04, 0x17
        /*004e*/ 	.short	(.L_935 - .L_934)
.L_934:
        /*0050*/ 	.word	0x00000000
        /*0054*/ 	.short	0x0003
        /*0056*/ 	.short	0x0030
        /*0058*/ 	.byte	0x00, 0xf0, 0x05, 0x00


	//----- nvinfo : EIATTR_KPARAM_INFO
	.align		4
.L_935:
        /*005c*/ 	.byte	0x04, 0x17
        /*005e*/ 	.short	(.L_937 - .L_936)
.L_936:
        /*0060*/ 	.word	0x00000000
        /*0064*/ 	.short	0x0002
        /*0066*/ 	.short	0x0020
        /*0068*/ 	.byte	0x00, 0xf0, 0x41, 0x00


	//----- nvinfo : EIATTR_KPARAM_INFO
	.align		4
.L_937:
        /*006c*/ 	.byte	0x04, 0x17
        /*006e*/ 	.short	(.L_939 - .L_938)
.L_938:
        /*0070*/ 	.word	0x00000000
        /*0074*/ 	.short	0x0001
        /*0076*/ 	.short	0x0008
        /*0078*/ 	.byte	0x00, 0xf0, 0x61, 0x00


	//----- nvinfo : EIATTR_KPARAM_INFO
	.align		4
.L_939:
        /*007c*/ 	.byte	0x04, 0x17
        /*007e*/ 	.short	(.L_941 - .L_940)
.L_940:
        /*0080*/ 	.word	0x00000000
        /*0084*/ 	.short	0x0000
        /*0086*/ 	.short	0x0000
        /*0088*/ 	.byte	0x00, 0xf0, 0x11, 0x00


	//----- nvinfo : EIATTR_MAXREG_COUNT
	.align		4
.L_941:
        /*008c*/ 	.byte	0x03, 0x1b
        /*008e*/ 	.short	0x00ff


	//----- nvinfo : EIATTR_EXTERNS
	.align		4
        /*0090*/ 	.byte	0x04, 0x0f
        /*0092*/ 	.short	(.L_943 - .L_942)


	//   ....[0]....
	.align		4
.L_942:
        /*0094*/ 	.word	index@(__assertfail)


	//----- nvinfo : EIATTR_MERCURY_ISA_VERSION
	.align		4
.L_943:
        /*0098*/ 	.byte	0x03, 0x5f
        /*009a*/ 	.short	0x0000


	//----- nvinfo : EIATTR_SYSCALL_OFFSETS
	.align		4
        /*009c*/ 	.byte	0x04, 0x46
        /*009e*/ 	.short	(.L_945 - .L_944)


	//   ....[0]....
.L_944:
        /*00a0*/ 	.word	0x000010a0


	//   ....[1]....
        /*00a4*/ 	.word	0x000021a0


	//   ....[2]....
        /*00a8*/ 	.word	0x000032b0


	//   ....[3]....
        /*00ac*/ 	.word	0x00004390


	//   ....[4]....
        /*00b0*/ 	.word	0x00005860


	//   ....[5]....
        /*00b4*/ 	.word	0x00006890


	//   ....[6]....
        /*00b8*/ 	.word	0x00007880


	//   ....[7]....
        /*00bc*/ 	.word	0x00008870


	//----- nvinfo : EIATTR_EXIT_INSTR_OFFSETS
	.align		4
.L_945:
        /*00c0*/ 	.byte	0x04, 0x1c
        /*00c2*/ 	.short	(.L_947 - .L_946)


	//   ....[0]....
.L_946:
        /*00c4*/ 	.word	0x00007940


	//   ....[1]....
        /*00c8*/ 	.word	0x00007a70


	//   ....[2]....
        /*00cc*/ 	.word	0x00007ab0


	//   ....[3]....
        /*00d0*/ 	.word	0x00007b50


	//   ....[4]....
        /*00d4*/ 	.word	0x00007b90


	//   ....[5]....
        /*00d8*/ 	.word	0x00007bd0


	//   ....[6]....
        /*00dc*/ 	.word	0x00007c60


	//   ....[7]....
        /*00e0*/ 	.word	0x00007ca0


	//   ....[8]....
        /*00e4*/ 	.word	0x00007d40


	//   ....[9]....
        /*00e8*/ 	.word	0x00007d90


	//   ....[10]....
        /*00ec*/ 	.word	0x00007de0


	//   ....[11]....
        /*00f0*/ 	.word	0x00007eb0


	//   ....[12]....
        /*00f4*/ 	.word	0x00007f10


	//   ....[13]....
        /*00f8*/ 	.word	0x000080a0


	//   ....[14]....
        /*00fc*/ 	.word	0x00008200


	//   ....[15]....
        /*0100*/ 	.word	0x00008220


	//   ....[16]....
        /*0104*/ 	.word	0x000082e0


	//   ....[17]....
        /*0108*/ 	.word	0x00008460


	//   ....[18]....
        /*010c*/ 	.word	0x000085e0


	//   ....[19]....
        /*0110*/ 	.word	0x00008740


	//   ....[20]....
        /*0114*/ 	.word	0x00008880


	//   ....[21]....
        /*0118*/ 	.word	0x000088c0


	//   ....[22]....
        /*011c*/ 	.word	0x00008900


	//----- nvinfo : EIATTR_MAX_THREADS
	.align		4
.L_947:
        /*0120*/ 	.byte	0x04, 0x05
        /*0122*/ 	.short	(.L_949 - .L_948)
.L_948:
        /*0124*/ 	.word	0x00000080
        /*0128*/ 	.word	0x00000001
        /*012c*/ 	.word	0x00000001


	//----- nvinfo : EIATTR_CRS_STACK_SIZE
	.align		4
.L_949:
        /*0130*/ 	.byte	0x04, 0x1e
        /*0132*/ 	.short	(.L_951 - .L_950)
.L_950:
        /*0134*/ 	.word	0x00000000
.L_951:


//--------------------- .nv.info._ZN2at6native18elementwise_kernelILi128ELi4EZNS0_22gpu_kernel_impl_nocastIZZZNS0_66_GLOBAL__N__a0cfb035_28_ActivationHardswishKernel_cu_1520ed90_310016hardswish_kernelERNS_14TensorIteratorEENKUlvE_clEvENKUlvE2_clEvEUlN3c108BFloat16EE_EEvRNS_18TensorIteratorBaseERKT_EUliE_EEviT1_ --------------------------
	.section	.nv.info._ZN2at6native18elementwise_kernelILi128ELi4EZNS0_22gpu_kernel_impl_nocastIZZZNS0_66_GLOBAL__N__a0cfb035_28_ActivationHardswishKernel_cu_1520ed90_310016hardswish_kernelERNS_14TensorIteratorEENKUlvE_clEvENKUlvE2_clEvEUlN3c108BFloat16EE_EEvRNS_18TensorIteratorBaseERKT_EUliE_EEviT1_,"",@"SHT_CUDA_INFO"
	.sectionflags	@""
	.align	4


	//----- nvinfo : EIATTR_CUDA_API_VERSION
	.align		4
        /*0000*/ 	.byte	0x04, 0x37
        /*0002*/ 	.short	(.L_953 - .L_952)
.L_952:
        /*0004*/ 	.word	0x00000082


	//----- nvinfo : EIATTR_SW2861232_WAR
	.align		4
.L_953:
        /*0008*/ 	.byte	0x01, 0x35
	.zero		2


	//----- nvinfo : EIATTR_PARAM_CBANK
	.align		4
        /*000c*/ 	.byte	0x04, 0x0a
        /*000e*/ 	.short	(.L_955 - .L_954)
	.align		4
.L_954:
        /*0010*/ 	.word	index@(.nv.constant0._ZN2at6native18elementwise_kernelILi128ELi4EZNS0_22gpu_kernel_impl_nocastIZZZNS0_66_GLOBAL__N__a0cfb035_28_ActivationHardswishKernel_cu_1520ed90_310016hardswish_kernelERNS_14TensorIteratorEENKUlvE_clEvENKUlvE2_clEvEUlN3c108BFloat16EE_EEvRNS_18TensorIteratorBaseERKT_EUliE_EEviT1_)
        /*0014*/ 	.short	0x0160
        /*0016*/ 	.short	0x0230


	//----- nvinfo : EIATTR_CBANK_PARAM_SIZE
	.align		4
.L_955:
        /*0018*/ 	.byte	0x03, 0x19
        /*001a*/ 	.short	0x0230


	//----- nvinfo : EIATTR_KPARAM_INFO
	.align		4
        /*001c*/ 	.byte	0x04, 0x17
        /*001e*/ 	.short	(.L_957 - .L_956)
.L_956:
        /*0020*/ 	.word	0x00000000
        /*0024*/ 	.short	0x0001
        /*0026*/ 	.short	0x0008
        /*0028*/ 	.byte	0x00, 0xf0, 0xa1, 0x08


	//----- nvinfo : EIATTR_KPARAM_INFO
	.align		4
.L_957:
        /*002c*/ 	.byte	0x04, 0x17
        /*002e*/ 	.short	(.L_959 - .L_958)
.L_958:
        /*0030*/ 	.word	0x00000000
        /*0034*/ 	.short	0x0000
        /*0036*/ 	.short	0x0000
        /*0038*/ 	.byte	0x00, 0xf0, 0x11, 0x00


	//----- nvinfo : EIATTR_MAXREG_COUNT
	.align		4
.L_959:
        /*003c*/ 	.byte	0x03, 0x1b
        /*003e*/ 	.short	0x0080


	//----- nvinfo : EIATTR_MERCURY_ISA_VERSION
	.align		4
        /*0040*/ 	.byte	0x03, 0x5f
        /*0042*/ 	.short	0x0000


	//----- nvinfo : EIATTR_EXIT_INSTR_OFFSETS
	.align		4
        /*0044*/ 	.byte	0x04, 0x1c
        /*0046*/ 	.short	(.L_961 - .L_960)


	//   ....[0]....
.L_960:
        /*0048*/ 	.word	0x00002e90


	//   ....[1]....
        /*004c*/ 	.word	0x00003dc0


	//----- nvinfo : EIATTR_MAX_THREADS
	.align		4
.L_961:
        /*0050*/ 	.byte	0x04, 0x05
        /*0052*/ 	.short	(.L_963 - .L_962)
.L_962:
        /*0054*/ 	.word	0x00000080
        /*0058*/ 	.word	0x00000001
        /*005c*/ 	.word	0x00000001


	//----- nvinfo : EIATTR_CRS_STACK_SIZE
	.align		4
.L_963:
        /*0060*/ 	.byte	0x04, 0x1e
        /*0062*/ 	.short	(.L_965 - .L_964)
.L_964:
        /*0064*/ 	.word	0x00000000
.L_965:


//--------------------- .nv.info._ZN2at6native27unrolled_elementwise_kernelIZZZNS0_66_GLOBAL__N__a0cfb035_28_ActivationHardswishKernel_cu_1520ed90_310016hardswish_kernelERNS_14TensorIteratorEENKUlvE_clEvENKUlvE2_clEvEUlN3c108BFloat16EE_St5arrayIPcLm2EELi4E23TrivialOffsetCalculatorILi1EjESE_NS0_6memory15LoadWithoutCastENSF_16StoreWithoutCastEEEviT_T0_T2_T3_T4_T5_ --------------------------
	.section	.nv.info._ZN2at6native27unrolled_elementwise_kernelIZZZNS0_66_GLOBAL__N__a0cfb035_28_ActivationHardswishKernel_cu_1520ed90_310016hardswish_kernelERNS_14TensorIteratorEENKUlvE_clEvENKUlvE2_clEvEUlN3c108BFloat16EE_St5arrayIPcLm2EELi4E23TrivialOffsetCalculatorILi1EjESE_NS0_6memory15LoadWithoutCastENSF_16StoreWithoutCastEEEviT_T0_T2_T3_T4_T5_,"",@"SHT_CUDA_INFO"
	.sectionflags	@""
	.align	4


	//----- nvinfo : EIATTR_CUDA_API_VERSION
	.align		4
        /*0000*/ 	.byte	0x04, 0x37
        /*0002*/ 	.short	(.L_967 - .L_966)
.L_966:
        /*0004*/ 	.word	0x00000082


	//----- nvinfo : EIATTR_SW2861232_WAR
	.align		4
.L_967:
        /*0008*/ 	.byte	0x01, 0x35
	.zero		2


	//----- nvinfo : EIATTR_PARAM_CBANK
	.align		4
        /*000c*/ 	.byte	0x04, 0x0a
        /*000e*/ 	.short	(.L_969 - .L_968)
	.align		4
.L_968:
        /*0010*/ 	.word	index@(.nv.constant0._ZN2at6native27unrolled_elementwise_kernelIZZZNS0_66_GLOBAL__N__a0cfb035_28_ActivationHardswishKernel_cu_1520ed90_310016hardswish_kernelERNS_14TensorIteratorEENKUlvE_clEvENKUlvE2_clEvEUlN3c108BFloat16EE_St5arrayIPcLm2EELi4E23TrivialOffsetCalculatorILi1EjESE_NS0_6memory15LoadWithoutCastENSF_16StoreWithoutCastEEEviT_T0_T2_T3_T4_T5_)
        /*0014*/ 	.short	0x0160
        /*0016*/ 	.short	0x0034


	//----- nvinfo : EIATTR_CBANK_PARAM_SIZE
	.align		4
.L_969:
        /*0018*/ 	.byte	0x03, 0x19
        /*001a*/ 	.short	0x0034


	//----- nvinfo : EIATTR_KPARAM_INFO
	.align		4
        /*001c*/ 	.byte	0x04, 0x17
        /*001e*/ 	.short	(.L_971 - .L_970)
.L_970:
        /*0020*/ 	.word	0x00000000
        /*0024*/ 	.short	0x0006
        /*0026*/ 	.short	0x0033
        /*0028*/ 	.byte	0x00, 0xf0, 0x05, 0x00


	//----- nvinfo : EIATTR_KPARAM_INFO
	.align		4
.L_971:
        /*002c*/ 	.byte	0x04, 0x17
        /*002e*/ 	.short	(.L_973 - .L_972)
.L_972:
        /*0030*/ 	.word	0x00000000
        /*0034*/ 	.short	0x0005
        /*0036*/ 	.short	0x0032
        /*0038*/ 	.byte	0x00, 0xf0, 0x05, 0x00


	//----- nvinfo : EIATTR_KPARAM_INFO
	.align		4
.L_973:
        /*003c*/ 	.byte	0x04, 0x17
        /*003e*/ 	.short	(.L_975 - .L_974)
.L_974:
        /*0040*/ 	.word	0x00000000
        /*0044*/ 	.short	0x0004
        /*0046*/ 	.short	0x0031
        /*0048*/ 	.byte	0x00, 0xf0, 0x05, 0x00


	//----- nvinfo : EIATTR_KPARAM_INFO
	.align		4
.L_975:
        /*004c*/ 	.byte	0x04, 0x17
        /*004e*/ 	.short	(.L_977 - .L_976)
.L_976:
        /*0050*/ 	.word	0x00000000
        /*0054*/ 	.short	0x0003
        /*0056*/ 	.short	0x0030
        /*0058*/ 	.byte	0x00, 0xf0, 0x05, 0x00


	//----- nvinfo : EIATTR_KPARAM_INFO
	.align		4
.L_977:
        /*005c*/ 	.byte	0x04, 0x17
        /*005e*/ 	.short	(.L_979 - .L_978)
.L_978:
        /*0060*/ 	.word	0x00000000
        /*0064*/ 	.short	0x0002
        /*0066*/ 	.short	0x0020
        /*0068*/ 	.byte	0x00, 0xf0, 0x41, 0x00


	//----- nvinfo : EIATTR_KPARAM_INFO
	.align		4
.L_979:
        /*006c*/ 	.byte	0x04, 0x17
        /*006e*/ 	.short	(.L_981 - .L_980)
.L_980:
        /*0070*/ 	.word	0x00000000
        /*0074*/ 	.short	0x0001
        /*0076*/ 	.short	0x0008
        /*0078*/ 	.byte	0x00, 0xf0, 0x61, 0x00


	//----- nvinfo : EIATTR_KPARAM_INFO
	.align		4
.L_981:
        /*007c*/ 	.byte	0x04, 0x17
        /*007e*/ 	.short	(.L_983 - .L_982)
.L_982:
        /*0080*/ 	.word	0x00000000
        /*0084*/ 	.short	0x0000
        /*0086*/ 	.short	0x0000
        /*0088*/ 	.byte	0x00, 0xf0, 0x11, 0x00


	//----- nvinfo : EIATTR_MAXREG_COUNT
	.align		4
.L_983:
        /*008c*/ 	.byte	0x03, 0x1b
        /*008e*/ 	.short	0x00ff


	//----- nvinfo : EIATTR_MERCURY_ISA_VERSION
	.align		4
        /*0090*/ 	.byte	0x03, 0x5f
        /*0092*/ 	.short	0x0000


	//----- nvinfo : EIATTR_EXIT_INSTR_OFFSETS
	.align		4
        /*0094*/ 	.byte	0x04, 0x1c
        /*0096*/ 	.short	(.L_985 - .L_984)


	//   ....[0]....
.L_984:
        /*0098*/ 	.word	0x000006d0


	//   ....[1]....
        /*009c*/ 	.word	0x00000720


	//----- nvinfo : EIATTR_MAX_THREADS
	.align		4
.L_985:
        /*00a0*/ 	.byte	0x04, 0x05
        /*00a2*/ 	.short	(.L_987 - .L_986)
.L_986:
        /*00a4*/ 	.word	0x00000080
        /*00a8*/ 	.word	0x00000001
        /*00ac*/ 	.word	0x00000001


	//----- nvinfo : EIATTR_CRS_STACK_SIZE
	.align		4
.L_987:
        /*00b0*/ 	.byte	0x04, 0x1e
        /*00b2*/ 	.short	(.L_989 - .L_988)
.L_988:
        /*00b4*/ 	.word	0x00000000
.L_989:


//--------------------- .nv.info._ZN2at6native29vectorized_elementwise_kernelILi2EZZZNS0_66_GLOBAL__N__a0cfb035_28_ActivationHardswishKernel_cu_1520ed90_310016hardswish_kernelERNS_14TensorIteratorEENKUlvE_clEvENKUlvE2_clEvEUlN3c108BFloat16EE_St5arrayIPcLm2EEEEviT0_T1_ --------------------------
	.section	.nv.info._ZN2at6native29vectorized_elementwise_kernelILi2EZZZNS0_66_GLOBAL__N__a0cfb035_28_ActivationHardswishKernel_cu_1520ed90_310016hardswish_kernelERNS_14TensorIteratorEENKUlvE_clEvENKUlvE2_clEvEUlN3c108BFloat16EE_St5arrayIPcLm2EEEEviT0_T1_,"",@"SHT_CUDA_INFO"
	.sectionflags	@""
	.align	4


	//----- nvinfo : EIATTR_CUDA_API_VERSION
	.align		4
        /*0000*/ 	.byte	0x04, 0x37
        /*0002*/ 	.short	(.L_991 - .L_990)
.L_990:
        /*0004*/ 	.word	0x00000082


	//----- nvinfo : EIATTR_SW2861232_WAR
	.align		4
.L_991:
        /*0008*/ 	.byte	0x01, 0x35
	.zero		2


	//----- nvinfo : EIATTR_PARAM_CBANK
	.align		4
        /*000c*/ 	.byte	0x04, 0x0a
        /*000e*/ 	.short	(.L_993 - .L_992)
	.align		4
.L_992:
        /*0010*/ 	.word	index@(.nv.constant0._ZN2at6native29vectorized_elementwise_kernelILi2EZZZNS0_66_GLOBAL__N__a0cfb035_28_ActivationHardswishKernel_cu_1520ed90_310016hardswish_kernelERNS_14TensorIteratorEENKUlvE_clEvENKUlvE2_clEvEUlN3c108BFloat16EE_St5arrayIPcLm2EEEEviT0_T1_)
        /*0014*/ 	.short	0x0160
        /*0016*/ 	.short	0x0030


	//----- nvinfo : EIATTR_CBANK_PARAM_SIZE
	.align		4
.L_993:
        /*0018*/ 	.byte	0x03, 0x19
        /*001a*/ 	.short	0x0030


	//----- nvinfo : EIATTR_KPARAM_INFO
	.align		4
        /*001c*/ 	.byte	0x04, 0x17
        /*001e*/ 	.short	(.L_995 - .L_994)
.L_994:
        /*0020*/ 	.word	0x00000000
        /*0024*/ 	.short	0x0002
        /*0026*/ 	.short	0x0020
        /*0028*/ 	.byte	0x00, 0xf0, 0x41, 0x00


	//----- nvinfo : EIATTR_KPARAM_INFO
	.align		4
.L_995:
        /*002c*/ 	.byte	0x04, 0x17
        /*002e*/ 	.short	(.L_997 - .L_996)
.L_996:
        /*0030*/ 	.word	0x00000000
        /*0034*/ 	.short	0x0001
        /*0036*/ 	.short	0x0008
        /*0038*/ 	.byte	0x00, 0xf0, 0x61, 0x00


	//----- nvinfo : EIATTR_KPARAM_INFO
	.align		4
.L_997:
        /*003c*/ 	.byte	0x04, 0x17
        /*003e*/ 	.short	(.L_999 - .L_998)
.L_998:
        /*0040*/ 	.word	0x00000000
        /*0044*/ 	.short	0x0000
        /*0046*/ 	.short	0x0000
        /*0048*/ 	.byte	0x00, 0xf0, 0x11, 0x00


	//----- nvinfo : EIATTR_MAXREG_COUNT
	.align		4
.L_999:
        /*004c*/ 	.byte	0x03, 0x1b
        /*004e*/ 	.short	0x00ff


	//----- nvinfo : EIATTR_MERCURY_ISA_VERSION
	.align		4
        /*0050*/ 	.byte	0x03, 0x5f
        /*0052*/ 	.short	0x0000


	//----- nvinfo : EIATTR_EXIT_INSTR_OFFSETS
	.align		4
        /*0054*/ 	.byte	0x04, 0x1c
        /*0056*/ 	.short	(.L_1001 - .L_1000)


	//   ....[0]....
.L_1000:
        /*0058*/ 	.word	0x00000590


	//   ....[1]....
        /*005c*/ 	.word	0x00001360


	//   ....[2]....
        /*0060*/ 	.word	0x000013b0


	//----- nvinfo : EIATTR_MAX_THREADS
	.align		4
.L_1001:
        /*0064*/ 	.byte	0x04, 0x05
        /*0066*/ 	.short	(.L_1003 - .L_1002)
.L_1002:
        /*0068*/ 	.word	0x00000080
        /*006c*/ 	.word	0x00000001
        /*0070*/ 	.word	0x00000001


	//----- nvinfo : EIATTR_CRS_STACK_SIZE
	.align		4
.L_1003:
        /*0074*/ 	.byte	0x04, 0x1e
        /*0076*/ 	.short	(.L_1005 - .L_1004)
.L_1004:
        /*0078*/ 	.word	0x00000000
.L_1005:


//--------------------- .nv.info._ZN2at6native29vectorized_elementwise_kernelILi4EZZZNS0_66_GLOBAL__N__a0cfb035_28_ActivationHardswishKernel_cu_1520ed90_310016hardswish_kernelERNS_14TensorIteratorEENKUlvE_clEvENKUlvE2_clEvEUlN3c108BFloat16EE_St5arrayIPcLm2EEEEviT0_T1_ --------------------------
	.section	.nv.info._ZN2at6native29vectorized_elementwise_kernelILi4EZZZNS0_66_GLOBAL__N__a0cfb035_28_ActivationHardswishKernel_cu_1520ed90_310016hardswish_kernelERNS_14TensorIteratorEENKUlvE_clEvENKUlvE2_clEvEUlN3c108BFloat16EE_St5arrayIPcLm2EEEEviT0_T1_,"",@"SHT_CUDA_INFO"
	.sectionflags	@""
	.align	4


	//----- nvinfo : EIATTR_CUDA_API_VERSION
	.align		4
        /*0000*/ 	.byte	0x04, 0x37
        /*0002*/ 	.short	(.L_1007 - .L_1006)
.L_1006:
        /*0004*/ 	.word	0x00000082


	//----- nvinfo : EIATTR_SW2861232_WAR
	.align		4
.L_1007:
        /*0008*/ 	.byte	0x01, 0x35
	.zero		2


	//----- nvinfo : EIATTR_PARAM_CBANK
	.align		4
        /*000c*/ 	.byte	0x04, 0x0a
        /*000e*/ 	.short	(.L_1009 - .L_1008)
	.align		4
.L_1008:
        /*0010*/ 	.word	index@(.nv.constant0._ZN2at6native29vectorized_elementwise_kernelILi4EZZZNS0_66_GLOBAL__N__a0cfb035_28_ActivationHardswishKernel_cu_1520ed90_310016hardswish_kernelERNS_14TensorIteratorEENKUlvE_clEvENKUlvE2_clEvEUlN3c108BFloat16EE_St5arrayIPcLm2EEEEviT0_T1_)
        /*0014*/ 	.short	0x0160
        /*0016*/ 	.short	0x0030


	//----- nvinfo : EIATTR_CBANK_PARAM_SIZE
	.align		4
.L_1009:
        /*0018*/ 	.byte	0x03, 0x19
        /*001a*/ 	.short	0x0030


	//----- nvinfo : EIATTR_KPARAM_INFO
	.align		4
        /*001c*/ 	.byte	0x04, 0x17
        /*001e*/ 	.short	(.L_1011 - .L_1010)
.L_1010:
        /*0020*/ 	.word	0x00000000
        /*0024*/ 	.short	0x0002
        /*0026*/ 	.short	0x0020
        /*0028*/ 	.byte	0x00, 0xf0, 0x41, 0x00


	//----- nvinfo : EIATTR_KPARAM_INFO
	.align		4
.L_1011:
        /*002c*/ 	.byte	0x04, 0x17
        /*002e*/ 	.short	(.L_1013 - .L_1012)
.L_1012:
        /*0030*/ 	.word	0x00000000
        /*0034*/ 	.short	0x0001
        /*0036*/ 	.short	0x0008
        /*0038*/ 	.byte	0x00, 0xf0, 0x61, 0x00


	//----- nvinfo : EIATTR_KPARAM_INFO
	.align		4
.L_1013:
        /*003c*/ 	.byte	0x04, 0x17
        /*003e*/ 	.short	(.L_1015 - .L_1014)
.L_1014:
        /*0040*/ 	.word	0x00000000
        /*0044*/ 	.short	0x0000
        /*0046*/ 	.short	0x0000
        /*0048*/ 	.byte	0x00, 0xf0, 0x11, 0x00


	//----- nvinfo : EIATTR_MAXREG_COUNT
	.align		4
.L_1015:
        /*004c*/ 	.byte	0x03, 0x1b
        /*004e*/ 	.short	0x00ff


	//----- nvinfo : EIATTR_MERCURY_ISA_VERSION
	.align		4
        /*0050*/ 	.byte	0x03, 0x5f
        /*0052*/ 	.short	0x0000


	//----- nvinfo : EIATTR_EXIT_INSTR_OFFSETS
	.align		4
        /*0054*/ 	.byte	0x04, 0x1c
        /*0056*/ 	.short	(.L_1017 - .L_1016)


	//   ....[0]....
.L_1016:
        /*0058*/ 	.word	0x00000550


	//   ....[1]....
        /*005c*/ 	.word	0x00001320


	//   ....[2]....
        /*0060*/ 	.word	0x00001370


	//----- nvinfo : EIATTR_MAX_THREADS
	.align		4
.L_1017:
        /*0064*/ 	.byte	0x04, 0x05
        /*0066*/ 	.short	(.L_1019 - .L_1018)
.L_1018:
        /*0068*/ 	.word	0x00000080
        /*006c*/ 	.word	0x00000001
        /*0070*/ 	.word	0x00000001


	//----- nvinfo : EIATTR_CRS_STACK_SIZE
	.align		4
.L_1019:
        /*0074*/ 	.byte	0x04, 0x1e
        /*0076*/ 	.short	(.L_1021 - .L_1020)
.L_1020:
        /*0078*/ 	.word	0x00000000
.L_1021:


//--------------------- .nv.info._ZN2at6native29vectorized_elementwise_kernelILi8EZZZNS0_66_GLOBAL__N__a0cfb035_28_ActivationHardswishKernel_cu_1520ed90_310016hardswish_kernelERNS_14TensorIteratorEENKUlvE_clEvENKUlvE2_clEvEUlN3c108BFloat16EE_St5arrayIPcLm2EEEEviT0_T1_ --------------------------
	.section	.nv.info._ZN2at6native29vectorized_elementwise_kernelILi8EZZZNS0_66_GLOBAL__N__a0cfb035_28_ActivationHardswishKernel_cu_1520ed90_310016hardswish_kernelERNS_14TensorIteratorEENKUlvE_clEvENKUlvE2_clEvEUlN3c108BFloat16EE_St5arrayIPcLm2EEEEviT0_T1_,"",@"SHT_CUDA_INFO"
	.sectionflags	@""
	.align	4


	//----- nvinfo : EIATTR_CUDA_API_VERSION
	.align		4
        /*0000*/ 	.byte	0x04, 0x37
        /*0002*/ 	.short	(.L_1023 - .L_1022)
.L_1022:
        /*0004*/ 	.word	0x00000082


	//----- nvinfo : EIATTR_SW2861232_WAR
	.align		4
.L_1023:
        /*0008*/ 	.byte	0x01, 0x35
	.zero		2


	//----- nvinfo : EIATTR_PARAM_CBANK
	.align		4
        /*000c*/ 	.byte	0x04, 0x0a
        /*000e*/ 	.short	(.L_1025 - .L_1024)
	.align		4
.L_1024:
        /*0010*/ 	.word	index@(.nv.constant0._ZN2at6native29vectorized_elementwise_kernelILi8EZZZNS0_66_GLOBAL__N__a0cfb035_28_ActivationHardswishKernel_cu_1520ed90_310016hardswish_kernelERNS_14TensorIteratorEENKUlvE_clEvENKUlvE2_clEvEUlN3c108BFloat16EE_St5arrayIPcLm2EEEEviT0_T1_)
        /*0014*/ 	.short	0x0160
        /*0016*/ 	.short	0x0030


	//----- nvinfo : EIATTR_CBANK_PARAM_SIZE
	.align		4
.L_1025:
        /*0018*/ 	.byte	0x03, 0x19
        /*001a*/ 	.short	0x0030


	//----- nvinfo : EIATTR_KPARAM_INFO
	.align		4
        /*001c*/ 	.byte	0x04, 0x17
        /*001e*/ 	.short	(.L_1027 - .L_1026)
.L_1026:
        /*0020*/ 	.word	0x00000000
        /*0024*/ 	.short	0x0002
        /*0026*/ 	.short	0x0020
        /*0028*/ 	.byte	0x00, 0xf0, 0x41, 0x00


	//----- nvinfo : EIATTR_KPARAM_INFO
	.align		4
.L_1027:
        /*002c*/ 	.byte	0x04, 0x17
        /*002e*/ 	.short	(.L_1029 - .L_1028)
.L_1028:
        /*0030*/ 	.word	0x00000000
        /*0034*/ 	.short	0x0001
        /*0036*/ 	.short	0x0008
        /*0038*/ 	.byte	0x00, 0xf0, 0x61, 0x00


	//----- nvinfo : EIATTR_KPARAM_INFO
	.align		4
.L_1029:
        /*003c*/ 	.byte	0x04, 0x17
        /*003e*/ 	.short	(.L_1031 - .L_1030)
.L_1030:
        /*0040*/ 	.word	0x00000000
        /*0044*/ 	.short	0x0000
        /*0046*/ 	.short	0x0000
        /*0048*/ 	.byte	0x00, 0xf0, 0x11, 0x00


	//----- nvinfo : EIATTR_MAXREG_COUNT
	.align		4
.L_1031:
        /*004c*/ 	.byte	0x03, 0x1b
        /*004e*/ 	.short	0x00ff


	//----- nvinfo : EIATTR_MERCURY_ISA_VERSION
	.align		4
        /*0050*/ 	.byte	0x03, 0x5f
        /*0052*/ 	.short	0x0000


	//----- nvinfo : EIATTR_EXIT_INSTR_OFFSETS
	.align		4
        /*0054*/ 	.byte	0x04, 0x1c
        /*0056*/ 	.short	(.L_1033 - .L_1032)


	//   ....[0]....
.L_1032:
        /*0058*/ 	.word	0x00000010


	//----- nvinfo : EIATTR_MAX_THREADS
	.align		4
.L_1033:
        /*005c*/ 	.byte	0x04, 0x05
        /*005e*/ 	.short	(.L_1035 - .L_1034)
.L_1034:
        /*0060*/ 	.word	0x00000080
        /*0064*/ 	.word	0x00000001
        /*0068*/ 	.word	0x00000001
.L_1035:


//--------------------- .nv.info._ZN2at6native18elementwise_kernelILi128ELi4EZNS0_15gpu_kernel_implIZZZNS0_66_GLOBAL__N__a0cfb035_28_ActivationHardswishKernel_cu_1520ed90_310016hardswish_kernelERNS_14TensorIteratorEENKUlvE_clEvENKUlvE1_clEvEUlN3c104HalfEE_EEvRNS_18TensorIteratorBaseERKT_EUliE_EEviT1_ --------------------------
	.section	.nv.info._ZN2at6native18elementwise_kernelILi128ELi4EZNS0_15gpu_kernel_implIZZZNS0_66_GLOBAL__N__a0cfb035_28_ActivationHardswishKernel_cu_1520ed90_310016hardswish_kernelERNS_14TensorIteratorEENKUlvE_clEvENKUlvE1_clEvEUlN3c104HalfEE_EEvRNS_18TensorIteratorBaseERKT_EUliE_EEviT1_,"",@"SHT_CUDA_INFO"
	.sectionflags	@""
	.align	4


	//----- nvinfo : EIATTR_CUDA_API_VERSION
	.align		4
        /*0000*/ 	.byte	0x04, 0x37
        /*0002*/ 	.short	(.L_1037 - .L_1036)
.L_1036:
        /*0004*/ 	.word	0x00000082


	//----- nvinfo : EIATTR_SW2861232_WAR
	.align		4
.L_1037:
        /*0008*/ 	.byte	0x01, 0x35
	.zero		2


	//----- nvinfo : EIATTR_PARAM_CBANK
	.align		4
        /*000c*/ 	.byte	0x04, 0x0a
        /*000e*/ 	.short	(.L_1039 - .L_1038)
	.align		4
.L_1038:
        /*0010*/ 	.word	index@(.nv.constant0._ZN2at6native18elementwise_kernelILi128ELi4EZNS0_15gpu_kernel_implIZZZNS0_66_GLOBAL__N__a0cfb035_28_ActivationHardswishKernel_cu_1520ed90_310016hardswish_kernelERNS_14TensorIteratorEENKUlvE_clEvENKUlvE1_clEvEUlN3c104HalfEE_EEvRNS_18TensorIteratorBaseERKT_EUliE_EEviT1_)
        /*0014*/ 	.short	0x0160
        /*0016*/ 	.short	0x0238


	//----- nvinfo : EIATTR_CBANK_PARAM_SIZE
	.align		4
.L_1039:
        /*0018*/ 	.byte	0x03, 0x19
        /*001a*/ 	.short	0x0238


	//----- nvinfo : EIATTR_KPARAM_INFO
	.align		4
        /*001c*/ 	.byte	0x04, 0x17
        /*001e*/ 	.short	(.L_1041 - .L_1040)
.L_1040:
        /*0020*/ 	.word	0x00000000
        /*0024*/ 	.short	0x0001
        /*0026*/ 	.short	0x0008
        /*0028*/ 	.byte	0x00, 0xf0, 0xc1, 0x08


	//----- nvinfo : EIATTR_KPARAM_INFO
	.align		4
.L_1041:
        /*002c*/ 	.byte	0x04, 0x17
        /*002e*/ 	.short	(.L_1043 - .L_1042)
.L_1042:
        /*0030*/ 	.word	0x00000000
        /*0034*/ 	.short	0x0000
        /*0036*/ 	.short	0x0000
        /*0038*/ 	.byte	0x00, 0xf0, 0x11, 0x00


	//----- nvinfo : EIATTR_MAXREG_COUNT
	.align		4
.L_1043:
        /*003c*/ 	.byte	0x03, 0x1b
        /*003e*/ 	.short	0x0080


	//----- nvinfo : EIATTR_EXTERNS
	.align		4
        /*0040*/ 	.byte	0x04, 0x0f
        /*0042*/ 	.short	(.L_1045 - .L_1044)


	//   ....[0]....
	.align		4
.L_1044:
        /*0044*/ 	.word	index@(__assertfail)


	//----- nvinfo : EIATTR_MERCURY_ISA_VERSION
	.align		4
.L_1045:
        /*0048*/ 	.byte	0x03, 0x5f
        /*004a*/ 	.short	0x0000


	//----- nvinfo : EIATTR_SYSCALL_OFFSETS
	.align		4
        /*004c*/ 	.byte	0x04, 0x46
        /*004e*/ 	.short	(.L_1047 - .L_1046)


	//   ....[0]....
.L_1046:
        /*0050*/ 	.word	0x00001dd0


	//   ....[1]....
        /*0054*/ 	.word	0x00002e00


	//   ....[2]....
        /*0058*/ 	.word	0x00004c20


	//   ....[3]....
        /*005c*/ 	.word	0x00005c50


	//   ....[4]....
        /*0060*/ 	.word	0x00007a40


	//   ....[5]....
        /*0064*/ 	.word	0x00008a70


	//   ....[6]....
        /*0068*/ 	.word	0x0000a870


	//   ....[7]....
        /*006c*/ 	.word	0x0000b8a0


	//----- nvinfo : EIATTR_EXIT_INSTR_OFFSETS
	.align		4
.L_1047:
        /*0070*/ 	.byte	0x04, 0x1c
        /*0072*/ 	.short	(.L_1049 - .L_1048)


	//   ....[0]....
.L_1048:
        /*0074*/ 	.word	0x00008b30


	//   ....[1]....
        /*0078*/ 	.word	0x0000aaa0


	//   ....[2]....
        /*007c*/ 	.word	0x0000aae0


	//   ....[3]....
        /*0080*/ 	.word	0x0000ab80


	//   ....[4]....
        /*0084*/ 	.word	0x0000abc0


	//   ....[5]....
        /*0088*/ 	.word	0x0000ac00


	//   ....[6]....
        /*008c*/ 	.word	0x0000ac90


	//   ....[7]....
        /*0090*/ 	.word	0x0000acb0


	//   ....[8]....
        /*0094*/ 	.word	0x0000ad50


	//   ....[9]....
        /*0098*/ 	.word	0x0000ada0


	//   ....[10]....
        /*009c*/ 	.word	0x0000adf0


	//   ....[11]....
        /*00a0*/ 	.word	0x0000aec0


	//   ....[12]....
        /*00a4*/ 	.word	0x0000af20


	//   ....[13]....
        /*00a8*/ 	.word	0x0000b0b0


	//   ....[14]....
        /*00ac*/ 	.word	0x0000b210


	//   ....[15]....
        /*00b0*/ 	.word	0x0000b250


	//   ....[16]....
        /*00b4*/ 	.word	0x0000b310


	//   ....[17]....
        /*00b8*/ 	.word	0x0000b490


	//   ....[18]....
        /*00bc*/ 	.word	0x0000b610


	//   ....[19]....
        /*00c0*/ 	.word	0x0000b770


	//   ....[20]....
        /*00c4*/ 	.word	0x0000b8b0


	//   ....[21]....
        /*00c8*/ 	.word	0x0000b8f0


	//   ....[22]....
        /*00cc*/ 	.word	0x0000b930


	//----- nvinfo : EIATTR_MAX_THREADS
	.align		4
.L_1049:
        /*00d0*/ 	.byte	0x04, 0x05
        /*00d2*/ 	.short	(.L_1051 - .L_1050)
.L_1050:
        /*00d4*/ 	.word	0x00000080
        /*00d8*/ 	.word	0x00000001
        /*00dc*/ 	.word	0x00000001


	//----- nvinfo : EIATTR_CRS_STACK_SIZE
	.align		4
.L_1051:
        /*00e0*/ 	.byte	0x04, 0x1e
        /*00e2*/ 	.short	(.L_1053 - .L_1052)
.L_1052:
        /*00e4*/ 	.word	0x00000000
.L_1053:


//--------------------- .nv.info._ZN2at6native27unrolled_elementwise_kernelIZZZNS0_66_GLOBAL__N__a0cfb035_28_ActivationHardswishKernel_cu_1520ed90_310016hardswish_kernelERNS_14TensorIteratorEENKUlvE_clEvENKUlvE1_clEvEUlN3c104HalfEE_St5arrayIPcLm2EELi4E23TrivialOffsetCalculatorILi1EjESE_NS0_6memory12LoadWithCastILi1EEENSF_13StoreWithCastILi1EEEEEviT_T0_T2_T3_T4_T5_ --------------------------
	.section	.nv.info._ZN2at6native27unrolled_elementwise_kernelIZZZNS0_66_GLOBAL__N__a0cfb035_28_ActivationHardswishKernel_cu_1520ed90_310016hardswish_kernelERNS_14TensorIteratorEENKUlvE_clEvENKUlvE1_clEvEUlN3c104HalfEE_St5arrayIPcLm2EELi4E23TrivialOffsetCalculatorILi1EjESE_NS0_6memory12LoadWithCastILi1EEENSF_13StoreWithCastILi1EEEEEviT_T0_T2_T3_T4_T5_,"",@"SHT_CUDA_INFO"
	.sectionflags	@""
	.align	4


	//----- nvinfo : EIATTR_CUDA_API_VERSION
	.align		4
        /*0000*/ 	.byte	0x04, 0x37
        /*0002*/ 	.short	(.L_1055 - .L_1054)
.L_1054:
        /*0004*/ 	.word	0x00000082


	//----- nvinfo : EIATTR_SW2861232_WAR
	.align		4
.L_1055:
        /*0008*/ 	.byte	0x01, 0x35
	.zero		2


	//----- nvinfo : EIATTR_PARAM_CBANK
	.align		4
        /*000c*/ 	.byte	0x04, 0x0a
        /*000e*/ 	.short	(.L_1057 - .L_1056)
	.align		4
.L_1056:
        /*0010*/ 	.word	index@(.nv.constant0._ZN2at6native27unrolled_elementwise_kernelIZZZNS0_66_GLOBAL__N__a0cfb035_28_ActivationHardswishKernel_cu_1520ed90_310016hardswish_kernelERNS_14TensorIteratorEENKUlvE_clEvENKUlvE1_clEvEUlN3c104HalfEE_St5arrayIPcLm2EELi4E23TrivialOffsetCalculatorILi1EjESE_NS0_6memory12LoadWithCastILi1EEENSF_13StoreWithCastILi1EEEEEviT_T0_T2_T3_T4_T5_)
        /*0014*/ 	.short	0x0160
        /*0016*/ 	.short	0x0044


	//----- nvinfo : EIATTR_CBANK_PARAM_SIZE
	.align		4
.L_1057:
        /*0018*/ 	.byte	0x03, 0x19
        /*001a*/ 	.short	0x0044


	//----- nvinfo : EIATTR_KPARAM_INFO
	.align		4
        /*001c*/ 	.byte	0x04, 0x17
        /*001e*/ 	.short	(.L_1059 - .L_1058)
.L_1058:
        /*0020*/ 	.word	0x00000000
        /*0024*/ 	.short	0x0006
        /*0026*/ 	.short	0x003c
        /*0028*/ 	.byte	0x00, 0xf0, 0x21, 0x00


	//----- nvinfo : EIATTR_KPARAM_INFO
	.align		4
.L_1059:
        /*002c*/ 	.byte	0x04, 0x17
        /*002e*/ 	.short	(.L_1061 - .L_1060)
.L_1060:
        /*0030*/ 	.word	0x00000000
        /*0034*/ 	.short	0x0005
        /*0036*/ 	.short	0x0034
        /*0038*/ 	.byte	0x00, 0xf0, 0x21, 0x00


	//----- nvinfo : EIATTR_KPARAM_INFO
	.align		4
.L_1061:
        /*003c*/ 	.byte	0x04, 0x17
        /*003e*/ 	.short	(.L_1063 - .L_1062)
.L_1062:
        /*0040*/ 	.word	0x00000000
        /*0044*/ 	.short	0x0004
        /*0046*/ 	.short	0x0031
        /*0048*/ 	.byte	0x00, 0xf0, 0x05, 0x00


	//----- nvinfo : EIATTR_KPARAM_INFO
	.align		4
.L_1063:
        /*004c*/ 	.byte	0x04, 0x17
        /*004e*/ 	.short	(.L_1065 - .L_1064)
.L_1064:
        /*0050*/ 	.word	0x00000000
        /*0054*/ 	.short	0x0003
        /*0056*/ 	.short	0x0030
        /*0058*/ 	.byte	0x00, 0xf0, 0x05, 0x00


	//----- nvinfo : EIATTR_KPARAM_INFO
	.align		4
.L_1065:
        /*005c*/ 	.byte	0x04, 0x17
        /*005e*/ 	.short	(.L_1067 - .L_1066)
.L_1066:
        /*0060*/ 	.word	0x00000000
        /*0064*/ 	.short	0x0002
        /*0066*/ 	.short	0x0020
        /*0068*/ 	.byte	0x00, 0xf0, 0x41, 0x00


	//----- nvinfo : EIATTR_KPARAM_INFO
	.align		4
.L_1067:
        /*006c*/ 	.byte	0x04, 0x17
        /*006e*/ 	.short	(.L_1069 - .L_1068)
.L_1068:
        /*0070*/ 	.word	0x00000000
        /*0074*/ 	.short	0x0001
        /*0076*/ 	.short	0x0008
        /*0078*/ 	.byte	0x00, 0xf0, 0x61, 0x00


	//----- nvinfo : EIATTR_KPARAM_INFO
	.align		4
.L_1069:
        /*007c*/ 	.byte	0x04, 0x17
        /*007e*/ 	.short	(.L_1071 - .L_1070)
.L_1070:
        /*0080*/ 	.word	0x00000000
        /*0084*/ 	.short	0x0000
        /*0086*/ 	.short	0x0000
        /*0088*/ 	.byte	0x00, 0xf0, 0x11, 0x00


	//----- nvinfo : EIATTR_MAXREG_COUNT
	.align		4
.L_1071:
        /*008c*/ 	.byte	0x03, 0x1b
        /*008e*/ 	.short	0x00ff


	//----- nvinfo : EIATTR_EXTERNS
	.align		4
        /*0090*/ 	.byte	0x04, 0x0f
        /*0092*/ 	.short	(.L_1073 - .L_1072)


	//   ....[0]....
	.align		4
.L_1072:
        /*0094*/ 	.word	index@(__assertfail)


	//----- nvinfo : EIATTR_MERCURY_ISA_VERSION
	.align		4
.L_1073:
        /*0098*/ 	.byte	0x03, 0x5f
        /*009a*/ 	.short	0x0000


	//----- nvinfo : EIATTR_SYSCALL_OFFSETS
	.align		4
        /*009c*/ 	.byte	0x04, 0x46
        /*009e*/ 	.short	(.L_1075 - .L_1074)


	//   ....[0]....
.L_1074:
        /*00a0*/ 	.word	0x00001070


	//   ....[1]....
        /*00a4*/ 	.word	0x00002140


	//   ....[2]....
        /*00a8*/ 	.word	0x00003220


	//   ....[3]....
        /*00ac*/ 	.word	0x000042d0


	//   ....[4]....
        /*00b0*/ 	.word	0x000057a0


	//   ....[5]....
        /*00b4*/ 	.word	0x000067d0


	//   ....[6]....
        /*00b8*/ 	.word	0x000077c0


	//   ....[7]....
        /*00bc*/ 	.word	0x000087b0


	//----- nvinfo : EIATTR_EXIT_INSTR_OFFSETS
	.align		4
.L_1075:
        /*00c0*/ 	.byte	0x04, 0x1c
        /*00c2*/ 	.short	(.L_1077 - .L_1076)


	//   ....[0]....
.L_1076:
        /*00c4*/ 	.word	0x00007880


	//   ....[1]....
        /*00c8*/ 	.word	0x000079b0


	//   ....[2]....
        /*00cc*/ 	.word	0x000079f0


	//   ....[3]....
        /*00d0*/ 	.word	0x00007a90


	//   ....[4]....
        /*00d4*/ 	.word	0x00007ad0


	//   ....[5]....
        /*00d8*/ 	.word	0x00007b10


	//   ....[6]....
        /*00dc*/ 	.word	0x00007ba0


	//   ....[7]....
        /*00e0*/ 	.word	0x00007bc0


	//   ....[8]....
        /*00e4*/ 	.word	0x00007c60


	//   ....[9]....
        /*00e8*/ 	.word	0x00007cb0


	//   ....[10]....
        /*00ec*/ 	.word	0x00007d00


	//   ....[11]....
        /*00f0*/ 	.word	0x00007dd0


	//   ....[12]....
        /*00f4*/ 	.word	0x00007e30


	//   ....[13]....
        /*00f8*/ 	.word	0x00007fc0


	//   ....[14]....
        /*00fc*/ 	.word	0x00008120


	//   ....[15]....
        /*0100*/ 	.word	0x00008160


	//   ....[16]....
        /*0104*/ 	.word	0x00008220


	//   ....[17]....
        /*0108*/ 	.word	0x000083a0


	//   ....[18]....
        /*010c*/ 	.word	0x00008520


	//   ....[19]....
        /*0110*/ 	.word	0x00008680


	//   ....[20]....
        /*0114*/ 	.word	0x000087c0


	//   ....[21]....
        /*0118*/ 	.word	0x00008800


	//   ....[22]....
        /*011c*/ 	.word	0x00008840


	//----- nvinfo : EIATTR_MAX_THREADS
	.align		4
.L_1077:
        /*0120*/ 	.byte	0x04, 0x05
        /*0122*/ 	.short	(.L_1079 - .L_1078)
.L_1078:
        /*0124*/ 	.word	0x00000080
        /*0128*/ 	.word	0x00000001
        /*012c*/ 	.word	0x00000001


	//----- nvinfo : EIATTR_CRS_STACK_SIZE
	.align		4
.L_1079:
        /*0130*/ 	.byte	0x04, 0x1e
        /*0132*/ 	.short	(.L_1081 - .L_1080)
.L_1080:
        /*0134*/ 	.word	0x00000000
.L_1081:


//--------------------- .nv.info._ZN2at6native18elementwise_kernelILi128ELi4EZNS0_22gpu_kernel_impl_nocastIZZZNS0_66_GLOBAL__N__a0cfb035_28_ActivationHardswishKernel_cu_1520ed90_310016hardswish_kernelERNS_14TensorIteratorEENKUlvE_clEvENKUlvE1_clEvEUlN3c104HalfEE_EEvRNS_18TensorIteratorBaseERKT_EUliE_EEviT1_ --------------------------
	.section	.nv.info._ZN2at6native18elementwise_kernelILi128ELi4EZNS0_22gpu_kernel_impl_nocastIZZZNS0_66_GLOBAL__N__a0cfb035_28_ActivationHardswishKernel_cu_1520ed90_310016hardswish_kernelERNS_14TensorIteratorEENKUlvE_clEvENKUlvE1_clEvEUlN3c104HalfEE_EEvRNS_18TensorIteratorBaseERKT_EUliE_EEviT1_,"",@"SHT_CUDA_INFO"
	.sectionflags	@""
	.align	4


	//----- nvinfo : EIATTR_CUDA_API_VERSION
	.align		4
        /*0000*/ 	.byte	0x04, 0x37
        /*0002*/ 	.short	(.L_1083 - .L_1082)
.L_1082:
        /*0004*/ 	.word	0x00000082


	//----- nvinfo : EIATTR_SW2861232_WAR
	.align		4
.L_1083:
        /*0008*/ 	.byte	0x01, 0x35
	.zero		2


	//----- nvinfo : EIATTR_PARAM_CBANK
	.align		4
        /*000c*/ 	.byte	0x04, 0x0a
        /*000e*/ 	.short	(.L_1085 - .L_1084)
	.align		4
.L_1084:
        /*0010*/ 	.word	index@(.nv.constant0._ZN2at6native18elementwise_kernelILi128ELi4EZNS0_22gpu_kernel_impl_nocastIZZZNS0_66_GLOBAL__N__a0cfb035_28_ActivationHardswishKernel_cu_1520ed90_310016hardswish_kernelERNS_14TensorIteratorEENKUlvE_clEvENKUlvE1_clEvEUlN3c104HalfEE_EEvRNS_18TensorIteratorBaseERKT_EUliE_EEviT1_)
        /*0014*/ 	.short	0x0160
        /*0016*/ 	.short	0x0230


	//----- nvinfo : EIATTR_CBANK_PARAM_SIZE
	.align		4
.L_1085:
        /*0018*/ 	.byte	0x03, 0x19
        /*001a*/ 	.short	0x0230


	//----- nvinfo : EIATTR_KPARAM_INFO
	.align		4
        /*001c*/ 	.byte	0x04, 0x17
        /*001e*/ 	.short	(.L_1087 - .L_1086)
.L_1086:
        /*0020*/ 	.word	0x00000000
        /*0024*/ 	.short	0x0001
        /*0026*/ 	.short	0x0008
        /*0028*/ 	.byte	0x00, 0xf0, 0xa1, 0x08


	//----- nvinfo : EIATTR_KPARAM_INFO
	.align		4
.L_1087:
        /*002c*/ 	.byte	0x04, 0x17
        /*002e*/ 	.short	(.L_1089 - .L_1088)
.L_1088:
        /*0030*/ 	.word	0x00000000
        /*0034*/ 	.short	0x0000
        /*0036*/ 	.short	0x0000
        /*0038*/ 	.byte	0x00, 0xf0, 0x11, 0x00


	//----- nvinfo : EIATTR_MAXREG_COUNT
	.align		4
.L_1089:
        /*003c*/ 	.byte	0x03, 0x1b
        /*003e*/ 	.short	0x0080


	//----- nvinfo : EIATTR_MERCURY_ISA_VERSION
	.align		4
        /*0040*/ 	.byte	0x03, 0x5f
        /*0042*/ 	.short	0x0000


	//----- nvinfo : EIATTR_EXIT_INSTR_OFFSETS
	.align		4
        /*0044*/ 	.byte	0x04, 0x1c
        /*0046*/ 	.short	(.L_1091 - .L_1090)


	//   ....[0]....
.L_1090:
        /*0048*/ 	.word	0x00002e90


	//   ....[1]....
        /*004c*/ 	.word	0x00003dc0


	//----- nvinfo : EIATTR_MAX_THREADS
	.align		4
.L_1091:
        /*0050*/ 	.byte	0x04, 0x05
        /*0052*/ 	.short	(.L_1093 - .L_1092)
.L_1092:
        /*0054*/ 	.word	0x00000080
        /*0058*/ 	.word	0x00000001
        /*005c*/ 	.word	0x00000001


	//----- nvinfo : EIATTR_CRS_STACK_SIZE
	.align		4
.L_1093:
        /*0060*/ 	.byte	0x04, 0x1e
        /*0062*/ 	.short	(.L_1095 - .L_1094)
.L_1094:
        /*0064*/ 	.word	0x00000000
.L_1095:


//--------------------- .nv.info._ZN2at6native27unrolled_elementwise_kernelIZZZNS0_66_GLOBAL__N__a0cfb035_28_ActivationHardswishKernel_cu_1520ed90_310016hardswish_kernelERNS_14TensorIteratorEENKUlvE_clEvENKUlvE1_clEvEUlN3c104HalfEE_St5arrayIPcLm2EELi4E23TrivialOffsetCalculatorILi1EjESE_NS0_6memory15LoadWithoutCastENSF_16StoreWithoutCastEEEviT_T0_T2_T3_T4_T5_ --------------------------
	.section	.nv.info._ZN2at6native27unrolled_elementwise_kernelIZZZNS0_66_GLOBAL__N__a0cfb035_28_ActivationHardswishKernel_cu_1520ed90_310016hardswish_kernelERNS_14TensorIteratorEENKUlvE_clEvENKUlvE1_clEvEUlN3c104HalfEE_St5arrayIPcLm2EELi4E23TrivialOffsetCalculatorILi1EjESE_NS0_6memory15LoadWithoutCastENSF_16StoreWithoutCastEEEviT_T0_T2_T3_T4_T5_,"",@"SHT_CUDA_INFO"
	.sectionflags	@""
	.align	4


	//----- nvinfo : EIATTR_CUDA_API_VERSION
	.align		4
        /*0000*/ 	.byte	0x04, 0x37
        /*0002*/ 	.short	(.L_1097 - .L_1096)
.L_1096:
        /*0004*/ 	.word	0x00000082


	//----- nvinfo : EIATTR_SW2861232_WAR
	.align		4
.L_1097:
        /*0008*/ 	.byte	0x01, 0x35
	.zero		2


	//----- nvinfo : EIATTR_PARAM_CBANK
	.align		4
        /*000c*/ 	.byte	0x04, 0x0a
        /*000e*/ 	.short	(.L_1099 - .L_1098)
	.align		4
.L_1098:
        /*0010*/ 	.word	index@(.nv.constant0._ZN2at6native27unrolled_elementwise_kernelIZZZNS0_66_GLOBAL__N__a0cfb035_28_ActivationHardswishKernel_cu_1520ed90_310016hardswish_kernelERNS_14TensorIteratorEENKUlvE_clEvENKUlvE1_clEvEUlN3c104HalfEE_St5arrayIPcLm2EELi4E23TrivialOffsetCalculatorILi1EjESE_NS0_6memory15LoadWithoutCastENSF_16StoreWithoutCastEEEviT_T0_T2_T3_T4_T5_)
        /*0014*/ 	.short	0x0160
        /*0016*/ 	.short	0x0034


	//----- nvinfo : EIATTR_CBANK_PARAM_SIZE
	.align		4
.L_1099:
        /*0018*/ 	.byte	0x03, 0x19
        /*001a*/ 	.short	0x0034


	//----- nvinfo : EIATTR_KPARAM_INFO
	.align		4
        /*001c*/ 	.byte	0x04, 0x17
        /*001e*/ 	.short	(.L_1101 - .L_1100)
.L_1100:
        /*0020*/ 	.word	0x00000000
        /*0024*/ 	.short	0x0006
        /*0026*/ 	.short	0x0033
        /*0028*/ 	.byte	0x00, 0xf0, 0x05, 0x00


	//----- nvinfo : EIATTR_KPARAM_INFO
	.align		4
.L_1101:
        /*002c*/ 	.byte	0x04, 0x17
        /*002e*/ 	.short	(.L_1103 - .L_1102)
.L_1102:
        /*0030*/ 	.word	0x00000000
        /*0034*/ 	.short	0x0005
        /*0036*/ 	.short	0x0032
        /*0038*/ 	.byte	0x00, 0xf0, 0x05, 0x00


	//----- nvinfo : EIATTR_KPARAM_INFO
	.align		4
.L_1103:
        /*003c*/ 	.byte	0x04, 0x17
        /*003e*/ 	.short	(.L_1105 - .L_1104)
.L_1104:
        /*0040*/ 	.word	0x00000000
        /*0044*/ 	.short	0x0004
        /*0046*/ 	.short	0x0031
        /*0048*/ 	.byte	0x00, 0xf0, 0x05, 0x00


	//----- nvinfo : EIATTR_KPARAM_INFO
	.align		4
.L_1105:
        /*004c*/ 	.byte	0x04, 0x17
        /*004e*/ 	.short	(.L_1107 - .L_1106)
.L_1106:
        /*0050*/ 	.word	0x00000000
        /*0054*/ 	.short	0x0003
        /*0056*/ 	.short	0x0030
        /*0058*/ 	.byte	0x00, 0xf0, 0x05, 0x00


	//----- nvinfo : EIATTR_KPARAM_INFO
	.align		4
.L_1107:
        /*005c*/ 	.byte	0x04, 0x17
        /*005e*/ 	.short	(.L_1109 - .L_1108)
.L_1108:
        /*0060*/ 	.word	0x00000000
        /*0064*/ 	.short	0x0002
        /*0066*/ 	.short	0x0020
        /*0068*/ 	.byte	0x00, 0xf0, 0x41, 0x00


	//----- nvinfo : EIATTR_KPARAM_INFO
	.align		4
.L_1109:
        /*006c*/ 	.byte	0x04, 0x17
        /*006e*/ 	.short	(.L_1111 - .L_1110)
.L_1110:
        /*0070*/ 	.word	0x00000000
        /*0074*/ 	.short	0x0001
        /*0076*/ 	.short	0x0008
        /*0078*/ 	.byte	0x00, 0xf0, 0x61, 0x00


	//----- nvinfo : EIATTR_KPARAM_INFO
	.align		4
.L_1111:
        /*007c*/ 	.byte	0x04, 0x17
        /*007e*/ 	.short	(.L_1113 - .L_1112)
.L_1112:
        /*0080*/ 	.word	0x00000000
        /*0084*/ 	.short	0x0000
        /*0086*/ 	.short	0x0000
        /*0088*/ 	.byte	0x00, 0xf0, 0x11, 0x00


	//----- nvinfo : EIATTR_MAXREG_COUNT
	.align		4
.L_1113:
        /*008c*/ 	.byte	0x03, 0x1b
        /*008e*/ 	.short	0x00ff


	//----- nvinfo : EIATTR_MERCURY_ISA_VERSION
	.align		4
        /*0090*/ 	.byte	0x03, 0x5f
        /*0092*/ 	.short	0x0000


	//----- nvinfo : EIATTR_EXIT_INSTR_OFFSETS
	.align		4
        /*0094*/ 	.byte	0x04, 0x1c
        /*0096*/ 	.short	(.L_1115 - .L_1114)


	//   ....[0]....
.L_1114:
        /*0098*/ 	.word	0x000006d0


	//   ....[1]....
        /*009c*/ 	.word	0x00000720


	//----- nvinfo : EIATTR_MAX_THREADS
	.align		4
.L_1115:
        /*00a0*/ 	.byte	0x04, 0x05
        /*00a2*/ 	.short	(.L_1117 - .L_1116)
.L_1116:
        /*00a4*/ 	.word	0x00000080
        /*00a8*/ 	.word	0x00000001
        /*00ac*/ 	.word	0x00000001


	//----- nvinfo : EIATTR_CRS_STACK_SIZE
	.align		4
.L_1117:
        /*00b0*/ 	.byte	0x04, 0x1e
        /*00b2*/ 	.short	(.L_1119 - .L_1118)
.L_1118:
        /*00b4*/ 	.word	0x00000000
.L_1119:


//--------------------- .nv.info._ZN2at6native29vectorized_elementwise_kernelILi2EZZZNS0_66_GLOBAL__N__a0cfb035_28_ActivationHardswishKernel_cu_1520ed90_310016hardswish_kernelERNS_14TensorIteratorEENKUlvE_clEvENKUlvE1_clEvEUlN3c104HalfEE_St5arrayIPcLm2EEEEviT0_T1_ --------------------------
	.section	.nv.info._ZN2at6native29vectorized_elementwise_kernelILi2EZZZNS0_66_GLOBAL__N__a0cfb035_28_ActivationHardswishKernel_cu_1520ed90_310016hardswish_kernelERNS_14TensorIteratorEENKUlvE_clEvENKUlvE1_clEvEUlN3c104HalfEE_St5arrayIPcLm2EEEEviT0_T1_,"",@"SHT_CUDA_INFO"
	.sectionflags	@""
	.align	4


	//----- nvinfo : EIATTR_CUDA_API_VERSION
	.align		4
        /*0000*/ 	.byte	0x04, 0x37
        /*0002*/ 	.short	(.L_1121 - .L_1120)
.L_1120:
        /*0004*/ 	.word	0x00000082


	//----- nvinfo : EIATTR_SW2861232_WAR
	.align		4
.L_1121:
        /*0008*/ 	.byte	0x01, 0x35
	.zero		2


	//----- nvinfo : EIATTR_PARAM_CBANK
	.align		4
        /*000c*/ 	.byte	0x04, 0x0a
        /*000e*/ 	.short	(.L_1123 - .L_1122)
	.align		4
.L_1122:
        /*0010*/ 	.word	index@(.nv.constant0._ZN2at6native29vectorized_elementwise_kernelILi2EZZZNS0_66_GLOBAL__N__a0cfb035_28_ActivationHardswishKernel_cu_1520ed90_310016hardswish_kernelERNS_14TensorIteratorEENKUlvE_clEvENKUlvE1_clEvEUlN3c104HalfEE_St5arrayIPcLm2EEEEviT0_T1_)
        /*0014*/ 	.short	0x0160
        /*0016*/ 	.short	0x0030


	//----- nvinfo : EIATTR_CBANK_PARAM_SIZE
	.align		4
.L_1123:
        /*0018*/ 	.byte	0x03, 0x19
        /*001a*/ 	.short	0x0030


	//----- nvinfo : EIATTR_KPARAM_INFO
	.align		4
        /*001c*/ 	.byte	0x04, 0x17
        /*001e*/ 	.short	(.L_1125 - .L_1124)
.L_1124:
        /*0020*/ 	.word	0x00000000
        /*0024*/ 	.short	0x0002
        /*0026*/ 	.short	0x0020
        /*0028*/ 	.byte	0x00, 0xf0, 0x41, 0x00


	//----- nvinfo : EIATTR_KPARAM_INFO
	.align		4
.L_1125:
        /*002c*/ 	.byte	0x04, 0x17
        /*002e*/ 	.short	(.L_1127 - .L_1126)
.L_1126:
        /*0030*/ 	.word	0x00000000
        /*0034*/ 	.short	0x0001
        /*0036*/ 	.short	0x0008
        /*0038*/ 	.byte	0x00, 0xf0, 0x61, 0x00


	//----- nvinfo : EIATTR_KPARAM_INFO
	.align		4
.L_1127:
        /*003c*/ 	.byte	0x04, 0x17
        /*003e*/ 	.short	(.L_1129 - .L_1128)
.L_1128:
        /*0040*/ 	.word	0x00000000
        /*0044*/ 	.short	0x0000
        /*0046*/ 	.short	0x0000
        /*0048*/ 	.byte	0x00, 0xf0, 0x11, 0x00


	//----- nvinfo : EIATTR_MAXREG_COUNT
	.align		4
.L_1129:
        /*004c*/ 	.byte	0x03, 0x1b
        /*004e*/ 	.short	0x00ff


	//----- nvinfo : EIATTR_MERCURY_ISA_VERSION
	.align		4
        /*0050*/ 	.byte	0x03, 0x5f
        /*0052*/ 	.short	0x0000


	//----- nvinfo : EIATTR_EXIT_INSTR_OFFSETS
	.align		4
        /*0054*/ 	.byte	0x04, 0x1c
        /*0056*/ 	.short	(.L_1131 - .L_1130)


	//   ....[0]....
.L_1130:
        /*0058*/ 	.word	0x00000590


	//   ....[1]....
        /*005c*/ 	.word	0x00001360


	//   ....[2]....
        /*0060*/ 	.word	0x000013b0


	//----- nvinfo : EIATTR_MAX_THREADS
	.align		4
.L_1131:
        /*0064*/ 	.byte	0x04, 0x05
        /*0066*/ 	.short	(.L_1133 - .L_1132)
.L_1132:
        /*0068*/ 	.word	0x00000080
        /*006c*/ 	.word	0x00000001
        /*0070*/ 	.word	0x00000001


	//----- nvinfo : EIATTR_CRS_STACK_SIZE
	.align		4
.L_1133:
        /*0074*/ 	.byte	0x04, 0x1e
        /*0076*/ 	.short	(.L_1135 - .L_1134)
.L_1134:
        /*0078*/ 	.word	0x00000000
.L_1135:


//--------------------- .nv.info._ZN2at6native29vectorized_elementwise_kernelILi4EZZZNS0_66_GLOBAL__N__a0cfb035_28_ActivationHardswishKernel_cu_1520ed90_310016hardswish_kernelERNS_14TensorIteratorEENKUlvE_clEvENKUlvE1_clEvEUlN3c104HalfEE_St5arrayIPcLm2EEEEviT0_T1_ --------------------------
	.section	.nv.info._ZN2at6native29vectorized_elementwise_kernelILi4EZZZNS0_66_GLOBAL__N__a0cfb035_28_ActivationHardswishKernel_cu_1520ed90_310016hardswish_kernelERNS_14TensorIteratorEENKUlvE_clEvENKUlvE1_clEvEUlN3c104HalfEE_St5arrayIPcLm2EEEEviT0_T1_,"",@"SHT_CUDA_INFO"
	.sectionflags	@""
	.align	4


	//----- nvinfo : EIATTR_CUDA_API_VERSION
	.align		4
        /*0000*/ 	.byte	0x04, 0x37
        /*0002*/ 	.short	(.L_1137 - .L_1136)
.L_1136:
        /*0004*/ 	.word	0x00000082


	//----- nvinfo : EIATTR_SW2861232_WAR
	.align		4
.L_1137:
        /*0008*/ 	.byte	0x01, 0x35
	.zero		2


	//----- nvinfo : EIATTR_PARAM_CBANK
	.align		4
        /*000c*/ 	.byte	0x04, 0x0a
        /*000e*/ 	.short	(.L_1139 - .L_1138)
	.align		4
.L_1138:
        /*0010*/ 	.word	index@(.nv.constant0._ZN2at6native29vectorized_elementwise_kernelILi4EZZZNS0_66_GLOBAL__N__a0cfb035_28_ActivationHardswishKernel_cu_1520ed90_310016hardswish_kernelERNS_14TensorIteratorEENKUlvE_clEvENKUlvE1_clEvEUlN3c104HalfEE_St5arrayIPcLm2EEEEviT0_T1_)
        /*0014*/ 	.short	0x0160
        /*0016*/ 	.short	0x0030


	//----- nvinfo : EIATTR_CBANK_PARAM_SIZE
	.align		4
.L_1139:
        /*0018*/ 	.byte	0x03, 0x19
        /*001a*/ 	.short	0x0030


	//----- nvinfo : EIATTR_KPARAM_INFO
	.align		4
        /*001c*/ 	.byte	0x04, 0x17
        /*001e*/ 	.short	(.L_1141 - .L_1140)
.L_1140:
        /*0020*/ 	.word	0x00000000
        /*0024*/ 	.short	0x0002
        /*0026*/ 	.short	0x0020
        /*0028*/ 	.byte	0x00, 0xf0, 0x41, 0x00


	//----- nvinfo : EIATTR_KPARAM_INFO
	.align		4
.L_1141:
        /*002c*/ 	.byte	0x04, 0x17
        /*002e*/ 	.short	(.L_1143 - .L_1142)
.L_1142:
        /*0030*/ 	.word	0x00000000
        /*0034*/ 	.short	0x0001
        /*0036*/ 	.short	0x0008
        /*0038*/ 	.byte	0x00, 0xf0, 0x61, 0x00


	//----- nvinfo : EIATTR_KPARAM_INFO
	.align		4
.L_1143:
        /*003c*/ 	.byte	0x04, 0x17
        /*003e*/ 	.short	(.L_1145 - .L_1144)
.L_1144:
        /*0040*/ 	.word	0x00000000
        /*0044*/ 	.short	0x0000
        /*0046*/ 	.short	0x0000
        /*0048*/ 	.byte	0x00, 0xf0, 0x11, 0x00


	//----- nvinfo : EIATTR_MAXREG_COUNT
	.align		4
.L_1145:
        /*004c*/ 	.byte	0x03, 0x1b
        /*004e*/ 	.short	0x00ff


	//----- nvinfo : EIATTR_MERCURY_ISA_VERSION
	.align		4
        /*0050*/ 	.byte	0x03, 0x5f
        /*0052*/ 	.short	0x0000


	//----- nvinfo : EIATTR_EXIT_INSTR_OFFSETS
	.align		4
        /*0054*/ 	.byte	0x04, 0x1c
        /*0056*/ 	.short	(.L_1147 - .L_1146)


	//   ....[0]....
.L_1146:
        /*0058*/ 	.word	0x00000550


	//   ....[1]....
        /*005c*/ 	.word	0x00001320


	//   ....[2]....
        /*0060*/ 	.word	0x00001370


	//----- nvinfo : EIATTR_MAX_THREADS
	.align		4
.L_1147:
        /*0064*/ 	.byte	0x04, 0x05
        /*0066*/ 	.short	(.L_1149 - .L_1148)
.L_1148:
        /*0068*/ 	.word	0x00000080
        /*006c*/ 	.word	0x00000001
        /*0070*/ 	.word	0x00000001


	//----- nvinfo : EIATTR_CRS_STACK_SIZE
	.align		4
.L_1149:
        /*0074*/ 	.byte	0x04, 0x1e
        /*0076*/ 	.short	(.L_1151 - .L_1150)
.L_1150:
        /*0078*/ 	.word	0x00000000
.L_1151:


//--------------------- .nv.info._ZN2at6native29vectorized_elementwise_kernelILi8EZZZNS0_66_GLOBAL__N__a0cfb035_28_ActivationHardswishKernel_cu_1520ed90_310016hardswish_kernelERNS_14TensorIteratorEENKUlvE_clEvENKUlvE1_clEvEUlN3c104HalfEE_St5arrayIPcLm2EEEEviT0_T1_ --------------------------
	.section	.nv.info._ZN2at6native29vectorized_elementwise_kernelILi8EZZZNS0_66_GLOBAL__N__a0cfb035_28_ActivationHardswishKernel_cu_1520ed90_310016hardswish_kernelERNS_14TensorIteratorEENKUlvE_clEvENKUlvE1_clEvEUlN3c104HalfEE_St5arrayIPcLm2EEEEviT0_T1_,"",@"SHT_CUDA_INFO"
	.sectionflags	@""
	.align	4


	//----- nvinfo : EIATTR_CUDA_API_VERSION
	.align		4
        /*0000*/ 	.byte	0x04, 0x37
        /*0002*/ 	.short	(.L_1153 - .L_1152)
.L_1152:
        /*0004*/ 	.word	0x00000082


	//----- nvinfo : EIATTR_SW2861232_WAR
	.align		4
.L_1153:
        /*0008*/ 	.byte	0x01, 0x35
	.zero		2


	//----- nvinfo : EIATTR_PARAM_CBANK
	.align		4
        /*000c*/ 	.byte	0x04, 0x0a
        /*000e*/ 	.short	(.L_1155 - .L_1154)
	.align		4
.L_1154:
        /*0010*/ 	.word	index@(.nv.constant0._ZN2at6native29vectorized_elementwise_kernelILi8EZZZNS0_66_GLOBAL__N__a0cfb035_28_ActivationHardswishKernel_cu_1520ed90_310016hardswish_kernelERNS_14TensorIteratorEENKUlvE_clEvENKUlvE1_clEvEUlN3c104HalfEE_St5arrayIPcLm2EEEEviT0_T1_)
        /*0014*/ 	.short	0x0160
        /*0016*/ 	.short	0x0030


	//----- nvinfo : EIATTR_CBANK_PARAM_SIZE
	.align		4
.L_1155:
        /*0018*/ 	.byte	0x03, 0x19
        /*001a*/ 	.short	0x0030


	//----- nvinfo : EIATTR_KPARAM_INFO
	.align		4
        /*001c*/ 	.byte	0x04, 0x17
        /*001e*/ 	.short	(.L_1157 - .L_1156)
.L_1156:
        /*0020*/ 	.word	0x00000000
        /*0024*/ 	.short	0x0002
        /*0026*/ 	.short	0x0020
        /*0028*/ 	.byte	0x00, 0xf0, 0x41, 0x00


	//----- nvinfo : EIATTR_KPARAM_INFO
	.align		4
.L_1157:
        /*002c*/ 	.byte	0x04, 0x17
        /*002e*/ 	.short	(.L_1159 - .L_1158)
.L_1158:
        /*0030*/ 	.word	0x00000000
        /*0034*/ 	.short	0x0001
        /*0036*/ 	.short	0x0008
        /*0038*/ 	.byte	0x00, 0xf0, 0x61, 0x00


	//----- nvinfo : EIATTR_KPARAM_INFO
	.align		4
.L_1159:
        /*003c*/ 	.byte	0x04, 0x17
        /*003e*/ 	.short	(.L_1161 - .L_1160)
.L_1160:
        /*0040*/ 	.word	0x00000000
        /*0044*/ 	.short	0x0000
        /*0046*/ 	.short	0x0000
        /*0048*/ 	.byte	0x00, 0xf0, 0x11, 0x00


	//----- nvinfo : EIATTR_MAXREG_COUNT
	.align		4
.L_1161:
        /*004c*/ 	.byte	0x03, 0x1b
        /*004e*/ 	.short	0x00ff


	//----- nvinfo : EIATTR_MERCURY_ISA_VERSION
	.align		4
        /*0050*/ 	.byte	0x03, 0x5f
        /*0052*/ 	.short	0x0000


	//----- nvinfo : EIATTR_EXIT_INSTR_OFFSETS
	.align		4
        /*0054*/ 	.byte	0x04, 0x1c
        /*0056*/ 	.short	(.L_1163 - .L_1162)


	//   ....[0]....
.L_1162:
        /*0058*/ 	.word	0x00000010


	//----- nvinfo : EIATTR_MAX_THREADS
	.align		4
.L_1163:
        /*005c*/ 	.byte	0x04, 0x05
        /*005e*/ 	.short	(.L_1165 - .L_1164)
.L_1164:
        /*0060*/ 	.word	0x00000080
        /*0064*/ 	.word	0x00000001
        /*0068*/ 	.word	0x00000001
.L_1165:


//--------------------- .nv.info._ZN2at6native18elementwise_kernelILi128ELi4EZNS0_15gpu_kernel_implIZZZNS0_66_GLOBAL__N__a0cfb035_28_ActivationHardswishKernel_cu_1520ed90_310016hardswish_kernelERNS_14TensorIteratorEENKUlvE_clEvENKUlvE0_clEvEUlfE_EEvRNS_18TensorIteratorBaseERKT_EUliE_EEviT1_ --------------------------
	.section	.nv.info._ZN2at6native18elementwise_kernelILi128ELi4EZNS0_15gpu_kernel_implIZZZNS0_66_GLOBAL__N__a0cfb035_28_ActivationHardswishKernel_cu_1520ed90_310016hardswish_kernelERNS_14TensorIteratorEENKUlvE_clEvENKUlvE0_clEvEUlfE_EEvRNS_18TensorIteratorBaseERKT_EUliE_EEviT1_,"",@"SHT_CUDA_INFO"
	.sectionflags	@""
	.align	4


	//----- nvinfo : EIATTR_CUDA_API_VERSION
	.align		4
        /*0000*/ 	.byte	0x04, 0x37
        /*0002*/ 	.short	(.L_1167 - .L_1166)
.L_1166:
        /*0004*/ 	.word	0x00000082


	//----- nvinfo : EIATTR_SW2861232_WAR
	.align		4
.L_1167:
        /*0008*/ 	.byte	0x01, 0x35
	.zero		2


	//----- nvinfo : EIATTR_PARAM_CBANK
	.align		4
        /*000c*/ 	.byte	0x04, 0x0a
        /*000e*/ 	.short	(.L_1169 - .L_1168)
	.align		4
.L_1168:
        /*0010*/ 	.word	index@(.nv.constant0._ZN2at6native18elementwise_kernelILi128ELi4EZNS0_15gpu_kernel_implIZZZNS0_66_GLOBAL__N__a0cfb035_28_ActivationHardswishKernel_cu_1520ed90_310016hardswish_kernelERNS_14TensorIteratorEENKUlvE_clEvENKUlvE0_clEvEUlfE_EEvRNS_18TensorIteratorBaseERKT_EUliE_EEviT1_)
        /*0014*/ 	.short	0x0160
        /*0016*/ 	.short	0x0238


	//----- nvinfo : EIATTR_CBANK_PARAM_SIZE
	.align		4
.L_1169:
        /*0018*/ 	.byte	0x03, 0x19
        /*001a*/ 	.short	0x0238


	//----- nvinfo : EIATTR_KPARAM_INFO
	.align		4
        /*001c*/ 	.byte	0x04, 0x17
        /*001e*/ 	.short	(.L_1171 - .L_1170)
.L_1170:
        /*0020*/ 	.word	0x00000000
        /*0024*/ 	.short	0x0001
        /*0026*/ 	.short	0x0008
        /*0028*/ 	.byte	0x00, 0xf0, 0xc1, 0x08


	//----- nvinfo : EIATTR_KPARAM_INFO
	.align		4
.L_1171:
        /*002c*/ 	.byte	0x04, 0x17
        /*002e*/ 	.short	(.L_1173 - .L_1172)
.L_1172:
        /*0030*/ 	.word	0x00000000
        /*0034*/ 	.short	0x0000
        /*0036*/ 	.short	0x0000
        /*0038*/ 	.byte	0x00, 0xf0, 0x11, 0x00


	//----- nvinfo : EIATTR_MAXREG_COUNT
	.align		4
.L_1173:
        /*003c*/ 	.byte	0x03, 0x1b
        /*003e*/ 	.short	0x0080


	//----- nvinfo : EIATTR_EXTERNS
	.align		4
        /*0040*/ 	.byte	0x04, 0x0f
        /*0042*/ 	.short	(.L_1175 - .L_1174)


	//   ....[0]....
	.align		4
.L_1174:
        /*0044*/ 	.word	index@(__assertfail)


	//----- nvinfo : EIATTR_MERCURY_ISA_VERSION
	.align		4
.L_1175:
        /*0048*/ 	.byte	0x03, 0x5f
        /*004a*/ 	.short	0x0000


	//----- nvinfo : EIATTR_SYSCALL_OFFSETS
	.align		4
        /*004c*/ 	.byte	0x04, 0x46
        /*004e*/ 	.short	(.L_1177 - .L_1176)


	//   ....[0]....
.L_1176:
        /*0050*/ 	.word	0x00001c60


	//   ....[1]....
        /*0054*/ 	.word	0x00002b50


	//   ....[2]....
        /*0058*/ 	.word	0x000047f0


	//   ....[3]....
        /*005c*/ 	.word	0x000056e0


	//   ....[4]....
        /*0060*/ 	.word	0x00007350


	//   ....[5]....
        /*0064*/ 	.word	0x00008240


	//   ....[6]....
        /*0068*/ 	.word	0x00009ec0


	//   ....[7]....
        /*006c*/ 	.word	0x0000adb0


	//----- nvinfo : EIATTR_EXIT_INSTR_OFFSETS
	.align		4
.L_1177:
        /*0070*/ 	.byte	0x04, 0x1c
        /*0072*/ 	.short	(.L_1179 - .L_1178)


	//   ....[0]....
.L_1178:
        /*0074*/ 	.word	0x000082e0


	//   ....[1]....
        /*0078*/ 	.word	0x0000a0a0


	//   ....[2]....
        /*007c*/ 	.word	0x0000a0e0


	//   ....[3]....
        /*0080*/ 	.word	0x0000a170


	//   ....[4]....
        /*0084*/ 	.word	0x0000a1a0


	//   ....[5]....
        /*0088*/ 	.word	0x0000a1d0


	//   ....[6]....
        /*008c*/ 	.word	0x0000a250


	//   ....[7]....
        /*0090*/ 	.word	0x0000a280


	//   ....[8]....
        /*0094*/ 	.word	0x0000a310


	//   ....[9]....
        /*0098*/ 	.word	0x0000a350


	//   ....[10]....
        /*009c*/ 	.word	0x0000a390


	//   ....[11]....
        /*00a0*/ 	.word	0x0000a450


	//   ....[12]....
        /*00a4*/ 	.word	0x0000a4a0


	//   ....[13]....
        /*00a8*/ 	.word	0x0000a620


	//   ....[14]....
        /*00ac*/ 	.word	0x0000a770


	//   ....[15]....
        /*00b0*/ 	.word	0x0000a7a0


	//   ....[16]....
        /*00b4*/ 	.word	0x0000a850


	//   ....[17]....
        /*00b8*/ 	.word	0x0000a9c0


	//   ....[18]....
        /*00bc*/ 	.word	0x0000ab30


	//   ....[19]....
        /*00c0*/ 	.word	0x0000ac80


	//   ....[20]....
        /*00c4*/ 	.word	0x0000adc0


	//   ....[21]....
        /*00c8*/ 	.word	0x0000adf0


	//   ....[22]....
        /*00cc*/ 	.word	0x0000ae20


	//----- nvinfo : EIATTR_MAX_THREADS
	.align		4
.L_1179:
        /*00d0*/ 	.byte	0x04, 0x05
        /*00d2*/ 	.short	(.L_1181 - .L_1180)
.L_1180:
        /*00d4*/ 	.word	0x00000080
        /*00d8*/ 	.word	0x00000001
        /*00dc*/ 	.word	0x00000001


	//----- nvinfo : EIATTR_CRS_STACK_SIZE
	.align		4
.L_1181:
        /*00e0*/ 	.byte	0x04, 0x1e
        /*00e2*/ 	.short	(.L_1183 - .L_1182)
.L_1182:
        /*00e4*/ 	.word	0x00000000
.L_1183:


//--------------------- .nv.info._ZN2at6native27unrolled_elementwise_kernelIZZZNS0_66_GLOBAL__N__a0cfb035_28_ActivationHardswishKernel_cu_1520ed90_310016hardswish_kernelERNS_14TensorIteratorEENKUlvE_clEvENKUlvE0_clEvEUlfE_St5arrayIPcLm2EELi4E23TrivialOffsetCalculatorILi1EjESC_NS0_6memory12LoadWithCastILi1EEENSD_13StoreWithCastILi1EEEEEviT_T0_T2_T3_T4_T5_ --------------------------
	.section	.nv.info._ZN2at6native27unrolled_elementwise_kernelIZZZNS0_66_GLOBAL__N__a0cfb035_28_ActivationHardswishKernel_cu_1520ed90_310016hardswish_kernelERNS_14TensorIteratorEENKUlvE_clEvENKUlvE0_clEvEUlfE_St5arrayIPcLm2EELi4E23TrivialOffsetCalculatorILi1EjESC_NS0_6memory12LoadWithCastILi1EEENSD_13StoreWithCastILi1EEEEEviT_T0_T2_T3_T4_T5_,"",@"SHT_CUDA_INFO"
	.sectionflags	@""
	.align	4


	//----- nvinfo : EIATTR_CUDA_API_VERSION
	.align		4
        /*0000*/ 	.byte	0x04, 0x37
        /*0002*/ 	.short	(.L_1185 - .L_1184)
.L_1184:
        /*0004*/ 	.word	0x00000082


	//----- nvinfo : EIATTR_SW2861232_WAR
	.align		4
.L_1185:
        /*0008*/ 	.byte	0x01, 0x35
	.zero		2


	//----- nvinfo : EIATTR_PARAM_CBANK
	.align		4
        /*000c*/ 	.byte	0x04, 0x0a
        /*000e*/ 	.short	(.L_1187 - .L_1186)
	.align		4
.L_1186:
        /*0010*/ 	.word	index@(.nv.constant0._ZN2at6native27unrolled_elementwise_kernelIZZZNS0_66_GLOBAL__N__a0cfb035_28_ActivationHardswishKernel_cu_1520ed90_310016hardswish_kernelERNS_14TensorIteratorEENKUlvE_clEvENKUlvE0_clEvEUlfE_St5arrayIPcLm2EELi4E23TrivialOffsetCalculatorILi1EjESC_NS0_6memory12LoadWithCastILi1EEENSD_13StoreWithCastILi1EEEEEviT_T0_T2_T3_T4_T5_)
        /*0014*/ 	.short	0x0160
        /*0016*/ 	.short	0x0044


	//----- nvinfo : EIATTR_CBANK_PARAM_SIZE
	.align		4
.L_1187:
        /*0018*/ 	.byte	0x03, 0x19
        /*001a*/ 	.short	0x0044


	//----- nvinfo : EIATTR_KPARAM_INFO
	.align		4
        /*001c*/ 	.byte	0x04, 0x17
        /*001e*/ 	.short	(.L_1189 - .L_1188)
.L_1188:
        /*0020*/ 	.word	0x00000000
        /*0024*/ 	.short	0x0006
        /*0026*/ 	.short	0x003c
        /*0028*/ 	.byte	0x00, 0xf0, 0x21, 0x00


	//----- nvinfo : EIATTR_KPARAM_INFO
	.align		4
.L_1189:
        /*002c*/ 	.byte	0x04, 0x17
        /*002e*/ 	.short	(.L_1191 - .L_1190)
.L_1190:
        /*0030*/ 	.word	0x00000000
        /*0034*/ 	.short	0x0005
        /*0036*/ 	.short	0x0034
        /*0038*/ 	.byte	0x00, 0xf0, 0x21, 0x00


	//----- nvinfo : EIATTR_KPARAM_INFO
	.align		4
.L_1191:
        /*003c*/ 	.byte	0x04, 0x17
        /*003e*/ 	.short	(.L_1193 - .L_1192)
.L_1192:
        /*0040*/ 	.word	0x00000000
        /*0044*/ 	.short	0x0004
        /*0046*/ 	.short	0x0031
        /*0048*/ 	.byte	0x00, 0xf0, 0x05, 0x00


	//----- nvinfo : EIATTR_KPARAM_INFO
	.align		4
.L_1193:
        /*004c*/ 	.byte	0x04, 0x17
        /*004e*/ 	.short	(.L_1195 - .L_1194)
.L_1194:
        /*0050*/ 	.word	0x00000000
        /*0054*/ 	.short	0x0003
        /*0056*/ 	.short	0x0030
        /*0058*/ 	.byte	0x00, 0xf0, 0x05, 0x00


	//----- nvinfo : EIATTR_KPARAM_INFO
	.align		4
.L_1195:
        /*005c*/ 	.byte	0x04, 0x17
        /*005e*/ 	.short	(.L_1197 - .L_1196)
.L_1196:
        /*0060*/ 	.word	0x00000000
        /*0064*/ 	.short	0x0002
        /*0066*/ 	.short	0x0020
        /*0068*/ 	.byte	0x00, 0xf0, 0x41, 0x00


	//----- nvinfo : EIATTR_KPARAM_INFO
	.align		4
.L_1197:
        /*006c*/ 	.byte	0x04, 0x17
        /*006e*/ 	.short	(.L_1199 - .L_1198)
.L_1198:
        /*0070*/ 	.word	0x00000000
        /*0074*/ 	.short	0x0001
        /*0076*/ 	.short	0x0008
        /*0078*/ 	.byte	0x00, 0xf0, 0x61, 0x00


	//----- nvinfo : EIATTR_KPARAM_INFO
	.align		4
.L_1199:
        /*007c*/ 	.byte	0x04, 0x17
        /*007e*/ 	.short	(.L_1201 - .L_1200)
.L_1200:
        /*0080*/ 	.word	0x00000000
        /*0084*/ 	.short	0x0000
        /*0086*/ 	.short	0x0000
        /*0088*/ 	.byte	0x00, 0xf0, 0x11, 0x00


	//----- nvinfo : EIATTR_MAXREG_COUNT
	.align		4
.L_1201:
        /*008c*/ 	.byte	0x03, 0x1b
        /*008e*/ 	.short	0x00ff


	//----- nvinfo : EIATTR_EXTERNS
	.align		4
        /*0090*/ 	.byte	0x04, 0x0f
        /*0092*/ 	.short	(.L_1203 - .L_1202)


	//   ....[0]....
	.align		4
.L_1202:
        /*0094*/ 	.word	index@(__assertfail)


	//----- nvinfo : EIATTR_MERCURY_ISA_VERSION
	.align		4
.L_1203:
        /*0098*/ 	.byte	0x03, 0x5f
        /*009a*/ 	.short	0x0000


	//----- nvinfo : EIATTR_SYSCALL_OFFSETS
	.align		4
        /*009c*/ 	.byte	0x04, 0x46
        /*009e*/ 	.short	(.L_1205 - .L_1204)


	//   ....[0]....
.L_1204:
        /*00a0*/ 	.word	0x00000e40


	//   ....[1]....
        /*00a4*/ 	.word	0x00001cc0


	//   ....[2]....
        /*00a8*/ 	.word	0x00002b50


	//   ....[3]....
        /*00ac*/ 	.word	0x00003980


	//   ....[4]....
        /*00b0*/ 	.word	0x00004bc0


	//   ....[5]....
        /*00b4*/ 	.word	0x00005ad0


	//   ....[6]....
        /*00b8*/ 	.word	0x000069a0


	//   ....[7]....
        /*00bc*/ 	.word	0x00007870


	//----- nvinfo : EIATTR_EXIT_INSTR_OFFSETS
	.align		4
.L_1205:
        /*00c0*/ 	.byte	0x04, 0x1c
        /*00c2*/ 	.short	(.L_1207 - .L_1206)


	//   ....[0]....
.L_1206:
        /*00c4*/ 	.word	0x00006a40


	//   ....[1]....
        /*00c8*/ 	.word	0x00006b60


	//   ....[2]....
        /*00cc*/ 	.word	0x00006ba0


	//   ....[3]....
        /*00d0*/ 	.word	0x00006c30


	//   ....[4]....
        /*00d4*/ 	.word	0x00006c60


	//   ....[5]....
        /*00d8*/ 	.word	0x00006c90


	//   ....[6]....
        /*00dc*/ 	.word	0x00006d10


	//   ....[7]....
        /*00e0*/ 	.word	0x00006d40


	//   ....[8]....
        /*00e4*/ 	.word	0x00006dd0


	//   ....[9]....
        /*00e8*/ 	.word	0x00006e10


	//   ....[10]....
        /*00ec*/ 	.word	0x00006e50


	//   ....[11]....
        /*00f0*/ 	.word	0x00006f10


	//   ....[12]....
        /*00f4*/ 	.word	0x00006f60


	//   ....[13]....
        /*00f8*/ 	.word	0x000070e0


	//   ....[14]....
        /*00fc*/ 	.word	0x00007230


	//   ....[15]....
        /*0100*/ 	.word	0x00007260


	//   ....[16]....
        /*0104*/ 	.word	0x00007310


	//   ....[17]....
        /*0108*/ 	.word	0x00007480


	//   ....[18]....
        /*010c*/ 	.word	0x000075f0


	//   ....[19]....
        /*0110*/ 	.word	0x00007740


	//   ....[20]....
        /*0114*/ 	.word	0x00007880


	//   ....[21]....
        /*0118*/ 	.word	0x000078b0


	//   ....[22]....
        /*011c*/ 	.word	0x000078e0


	//----- nvinfo : EIATTR_MAX_THREADS
	.align		4
.L_1207:
        /*0120*/ 	.byte	0x04, 0x05
        /*0122*/ 	.short	(.L_1209 - .L_1208)
.L_1208:
        /*0124*/ 	.word	0x00000080
        /*0128*/ 	.word	0x00000001
        /*012c*/ 	.word	0x00000001


	//----- nvinfo : EIATTR_CRS_STACK_SIZE
	.align		4
.L_1209:
        /*0130*/ 	.byte	0x04, 0x1e
        /*0132*/ 	.short	(.L_1211 - .L_1210)
.L_1210:
        /*0134*/ 	.word	0x00000000
.L_1211:


//--------------------- .nv.info._ZN2at6native18elementwise_kernelILi128ELi2EZNS0_22gpu_kernel_impl_nocastIZZZNS0_66_GLOBAL__N__a0cfb035_28_ActivationHardswishKernel_cu_1520ed90_310016hardswish_kernelERNS_14TensorIteratorEENKUlvE_clEvENKUlvE0_clEvEUlfE_EEvRNS_18TensorIteratorBaseERKT_EUliE_EEviT1_ --------------------------
	.section	.nv.info._ZN2at6native18elementwise_kernelILi128ELi2EZNS0_22gpu_kernel_impl_nocastIZZZNS0_66_GLOBAL__N__a0cfb035_28_ActivationHardswishKernel_cu_1520ed90_310016hardswish_kernelERNS_14TensorIteratorEENKUlvE_clEvENKUlvE0_clEvEUlfE_EEvRNS_18TensorIteratorBaseERKT_EUliE_EEviT1_,"",@"SHT_CUDA_INFO"
	.sectionflags	@""
	.align	4


	//----- nvinfo : EIATTR_CUDA_API_VERSION
	.align		4
        /*0000*/ 	.byte	0x04, 0x37
        /*0002*/ 	.short	(.L_1213 - .L_1212)
.L_1212:
        /*0004*/ 	.word	0x00000082


	//----- nvinfo : EIATTR_SW2861232_WAR
	.align		4
.L_1213:
        /*0008*/ 	.byte	0x01, 0x35
	.zero		2


	//----- nvinfo : EIATTR_PARAM_CBANK
	.align		4
        /*000c*/ 	.byte	0x04, 0x0a
        /*000e*/ 	.short	(.L_1215 - .L_1214)
	.align		4
.L_1214:
        /*0010*/ 	.word	index@(.nv.constant0._ZN2at6native18elementwise_kernelILi128ELi2EZNS0_22gpu_kernel_impl_nocastIZZZNS0_66_GLOBAL__N__a0cfb035_28_ActivationHardswishKernel_cu_1520ed90_310016hardswish_kernelERNS_14TensorIteratorEENKUlvE_clEvENKUlvE0_clEvEUlfE_EEvRNS_18TensorIteratorBaseERKT_EUliE_EEviT1_)
        /*0014*/ 	.short	0x0160
        /*0016*/ 	.short	0x0230


	//----- nvinfo : EIATTR_CBANK_PARAM_SIZE
	.align		4
.L_1215:
        /*0018*/ 	.byte	0x03, 0x19
        /*001a*/ 	.short	0x0230


	//----- nvinfo : EIATTR_KPARAM_INFO
	.align		4
        /*001c*/ 	.byte	0x04, 0x17
        /*001e*/ 	.short	(.L_1217 - .L_1216)
.L_1216:
        /*0020*/ 	.word	0x00000000
        /*0024*/ 	.short	0x0001
        /*0026*/ 	.short	0x0008
        /*0028*/ 	.byte	0x00, 0xf0, 0xa1, 0x08


	//----- nvinfo : EIATTR_KPARAM_INFO
	.align		4
.L_1217:
        /*002c*/ 	.byte	0x04, 0x17
        /*002e*/ 	.short	(.L_1219 - .L_1218)
.L_1218:
        /*0030*/ 	.word	0x00000000
        /*0034*/ 	.short	0x0000
        /*0036*/ 	.short	0x0000
        /*0038*/ 	.byte	0x00, 0xf0, 0x11, 0x00


	//----- nvinfo : EIATTR_MAXREG_COUNT
	.align		4
.L_1219:
        /*003c*/ 	.byte	0x03, 0x1b
        /*003e*/ 	.short	0x0080


	//----- nvinfo : EIATTR_MERCURY_ISA_VERSION
	.align		4
        /*0040*/ 	.byte	0x03, 0x5f
        /*0042*/ 	.short	0x0000


	//----- nvinfo : EIATTR_EXIT_INSTR_OFFSETS
	.align		4
        /*0044*/ 	.byte	0x04, 0x1c
        /*0046*/ 	.short	(.L_1221 - .L_1220)


	//   ....[0]....
.L_1220:
        /*0048*/ 	.word	0x00000fb0


	//   ....[1]....
        /*004c*/ 	.word	0x00001ec0


	//----- nvinfo : EIATTR_MAX_THREADS
	.align		4
.L_1221:
        /*0050*/ 	.byte	0x04, 0x05
        /*0052*/ 	.short	(.L_1223 - .L_1222)
.L_1222:
        /*0054*/ 	.word	0x00000080
        /*0058*/ 	.word	0x00000001
        /*005c*/ 	.word	0x00000001


	//----- nvinfo : EIATTR_CRS_STACK_SIZE
	.align		4
.L_1223:
        /*0060*/ 	.byte	0x04, 0x1e
        /*0062*/ 	.short	(.L_1225 - .L_1224)
.L_1224:
        /*0064*/ 	.word	0x00000000
.L_1225:


//--------------------- .nv.info._ZN2at6native27unrolled_elementwise_kernelIZZZNS0_66_GLOBAL__N__a0cfb035_28_ActivationHardswishKernel_cu_1520ed90_310016hardswish_kernelERNS_14TensorIteratorEENKUlvE_clEvENKUlvE0_clEvEUlfE_St5arrayIPcLm2EELi4E23TrivialOffsetCalculatorILi1EjESC_NS0_6memory15LoadWithoutCastENSD_16StoreWithoutCastEEEviT_T0_T2_T3_T4_T5_ --------------------------
	.section	.nv.info._ZN2at6native27unrolled_elementwise_kernelIZZZNS0_66_GLOBAL__N__a0cfb035_28_ActivationHardswishKernel_cu_1520ed90_310016hardswish_kernelERNS_14TensorIteratorEENKUlvE_clEvENKUlvE0_clEvEUlfE_St5arrayIPcLm2EELi4E23TrivialOffsetCalculatorILi1EjESC_NS0_6memory15LoadWithoutCastENSD_16StoreWithoutCastEEEviT_T0_T2_T3_T4_T5_,"",@"SHT_CUDA_INFO"
	.sectionflags	@""
	.align	4


	//----- nvinfo : EIATTR_CUDA_API_VERSION
	.align		4
        /*0000*/ 	.byte	0x04, 0x37
        /*0002*/ 	.short	(.L_1227 - .L_1226)
.L_1226:
        /*0004*/ 	.word	0x00000082


	//----- nvinfo : EIATTR_SW2861232_WAR
	.align		4
.L_1227:
        /*0008*/ 	.byte	0x01, 0x35
	.zero		2


	//----- nvinfo : EIATTR_PARAM_CBANK
	.align		4
        /*000c*/ 	.byte	0x04, 0x0a
        /*000e*/ 	.short	(.L_1229 - .L_1228)
	.align		4
.L_1228:
        /*0010*/ 	.word	index@(.nv.constant0._ZN2at6native27unrolled_elementwise_kernelIZZZNS0_66_GLOBAL__N__a0cfb035_28_ActivationHardswishKernel_cu_1520ed90_310016hardswish_kernelERNS_14TensorIteratorEENKUlvE_clEvENKUlvE0_clEvEUlfE_St5arrayIPcLm2EELi4E23TrivialOffsetCalculatorILi1EjESC_NS0_6memory15LoadWithoutCastENSD_16StoreWithoutCastEEEviT_T0_T2_T3_T4_T5_)
        /*0014*/ 	.short	0x0160
        /*0016*/ 	.short	0x0034


	//----- nvinfo : EIATTR_CBANK_PARAM_SIZE
	.align		4
.L_1229:
        /*0018*/ 	.byte	0x03, 0x19
        /*001a*/ 	.short	0x0034


	//----- nvinfo : EIATTR_KPARAM_INFO
	.align		4
        /*001c*/ 	.byte	0x04, 0x17
        /*001e*/ 	.short	(.L_1231 - .L_1230)
.L_1230:
        /*0020*/ 	.word	0x00000000
        /*0024*/ 	.short	0x0006
        /*0026*/ 	.short	0x0033
        /*0028*/ 	.byte	0x00, 0xf0, 0x05, 0x00


	//----- nvinfo : EIATTR_KPARAM_INFO
	.align		4
.L_1231:
        /*002c*/ 	.byte	0x04, 0x17
        /*002e*/ 	.short	(.L_1233 - .L_1232)
.L_1232:
        /*0030*/ 	.word	0x00000000
        /*0034*/ 	.short	0x0005
        /*0036*/ 	.short	0x0032
        /*0038*/ 	.byte	0x00, 0xf0, 0x05, 0x00


	//----- nvinfo : EIATTR_KPARAM_INFO
	.align		4
.L_1233:
        /*003c*/ 	.byte	0x04, 0x17
        /*003e*/ 	.short	(.L_1235 - .L_1234)
.L_1234:
        /*0040*/ 	.word	0x00000000
        /*0044*/ 	.short	0x0004
        /*0046*/ 	.short	0x0031
        /*0048*/ 	.byte	0x00, 0xf0, 0x05, 0x00


	//----- nvinfo : EIATTR_KPARAM_INFO
	.align		4
.L_1235:
        /*004c*/ 	.byte	0x04, 0x17
        /*004e*/ 	.short	(.L_1237 - .L_1236)
.L_1236:
        /*0050*/ 	.word	0x00000000
        /*0054*/ 	.short	0x0003
        /*0056*/ 	.short	0x0030
        /*0058*/ 	.byte	0x00, 0xf0, 0x05, 0x00


	//----- nvinfo : EIATTR_KPARAM_INFO
	.align		4
.L_1237:
        /*005c*/ 	.byte	0x04, 0x17
        /*005e*/ 	.short	(.L_1239 - .L_1238)
.L_1238:
        /*0060*/ 	.word	0x00000000
        /*0064*/ 	.short	0x0002
        /*0066*/ 	.short	0x0020
        /*0068*/ 	.byte	0x00, 0xf0, 0x41, 0x00


	//----- nvinfo : EIATTR_KPARAM_INFO
	.align		4
.L_1239:
        /*006c*/ 	.byte	0x04, 0x17
        /*006e*/ 	.short	(.L_1241 - .L_1240)
.L_1240:
        /*0070*/ 	.word	0x00000000
        /*0074*/ 	.short	0x0001
        /*0076*/ 	.short	0x0008
        /*0078*/ 	.byte	0x00, 0xf0, 0x61, 0x00


	//----- nvinfo : EIATTR_KPARAM_INFO
	.align		4
.L_1241:
        /*007c*/ 	.byte	0x04, 0x17
        /*007e*/ 	.short	(.L_1243 - .L_1242)
.L_1242:
        /*0080*/ 	.word	0x00000000
        /*0084*/ 	.short	0x0000
        /*0086*/ 	.short	0x0000
        /*0088*/ 	.byte	0x00, 0xf0, 0x11, 0x00


	//----- nvinfo : EIATTR_MAXREG_COUNT
	.align		4
.L_1243:
        /*008c*/ 	.byte	0x03, 0x1b
        /*008e*/ 	.short	0x00ff


	//----- nvinfo : EIATTR_MERCURY_ISA_VERSION
	.align		4
        /*0090*/ 	.byte	0x03, 0x5f
        /*0092*/ 	.short	0x0000


	//----- nvinfo : EIATTR_EXIT_INSTR_OFFSETS
	.align		4
        /*0094*/ 	.byte	0x04, 0x1c
        /*0096*/ 	.short	(.L_1245 - .L_1244)


	//   ....[0]....
.L_1244:
        /*0098*/ 	.word	0x00000570


	//   ....[1]....
        /*009c*/ 	.word	0x000005d0


	//----- nvinfo : EIATTR_MAX_THREADS
	.align		4
.L_1245:
        /*00a0*/ 	.byte	0x04, 0x05
        /*00a2*/ 	.short	(.L_1247 - .L_1246)
.L_1246:
        /*00a4*/ 	.word	0x00000080
        /*00a8*/ 	.word	0x00000001
        /*00ac*/ 	.word	0x00000001


	//----- nvinfo : EIATTR_CRS_STACK_SIZE
	.align		4
.L_1247:
        /*00b0*/ 	.byte	0x04, 0x1e
        /*00b2*/ 	.short	(.L_1249 - .L_1248)
.L_1248:
        /*00b4*/ 	.word	0x00000000
.L_1249:


//--------------------- .nv.info._ZN2at6native29vectorized_elementwise_kernelILi2EZZZNS0_66_GLOBAL__N__a0cfb035_28_ActivationHardswishKernel_cu_1520ed90_310016hardswish_kernelERNS_14TensorIteratorEENKUlvE_clEvENKUlvE0_clEvEUlfE_St5arrayIPcLm2EEEEviT0_T1_ --------------------------
	.section	.nv.info._ZN2at6native29vectorized_elementwise_kernelILi2EZZZNS0_66_GLOBAL__N__a0cfb035_28_ActivationHardswishKernel_cu_1520ed90_310016hardswish_kernelERNS_14TensorIteratorEENKUlvE_clEvENKUlvE0_clEvEUlfE_St5arrayIPcLm2EEEEviT0_T1_,"",@"SHT_CUDA_INFO"
	.sectionflags	@""
	.align	4


	//----- nvinfo : EIATTR_CUDA_API_VERSION
	.align		4
        /*0000*/ 	.byte	0x04, 0x37
        /*0002*/ 	.short	(.L_1251 - .L_1250)
.L_1250:
        /*0004*/ 	.word	0x00000082


	//----- nvinfo : EIATTR_SW2861232_WAR
	.align		4
.L_1251:
        /*0008*/ 	.byte	0x01, 0x35
	.zero		2


	//----- nvinfo : EIATTR_PARAM_CBANK
	.align		4
        /*000c*/ 	.byte	0x04, 0x0a
        /*000e*/ 	.short	(.L_1253 - .L_1252)
	.align		4
.L_1252:
        /*0010*/ 	.word	index@(.nv.constant0._ZN2at6native29vectorized_elementwise_kernelILi2EZZZNS0_66_GLOBAL__N__a0cfb035_28_ActivationHardswishKernel_cu_1520ed90_310016hardswish_kernelERNS_14TensorIteratorEENKUlvE_clEvENKUlvE0_clEvEUlfE_St5arrayIPcLm2EEEEviT0_T1_)
        /*0014*/ 	.short	0x0160
        /*0016*/ 	.short	0x0030


	//----- nvinfo : EIATTR_CBANK_PARAM_SIZE
	.align		4
.L_1253:
        /*0018*/ 	.byte	0x03, 0x19
        /*001a*/ 	.short	0x0030


	//----- nvinfo : EIATTR_KPARAM_INFO
	.align		4
        /*001c*/ 	.byte	0x04, 0x17
        /*001e*/ 	.short	(.L_1255 - .L_1254)
.L_1254:
        /*0020*/ 	.word	0x00000000
        /*0024*/ 	.short	0x0002
        /*0026*/ 	.short	0x0020
        /*0028*/ 	.byte	0x00, 0xf0, 0x41, 0x00


	//----- nvinfo : EIATTR_KPARAM_INFO
	.align		4
.L_1255:
        /*002c*/ 	.byte	0x04, 0x17
        /*002e*/ 	.short	(.L_1257 - .L_1256)
.L_1256:
        /*0030*/ 	.word	0x00000000
        /*0034*/ 	.short	0x0001
        /*0036*/ 	.short	0x0008
        /*0038*/ 	.byte	0x00, 0xf0, 0x61, 0x00


	//----- nvinfo : EIATTR_KPARAM_INFO
	.align		4
.L_1257:
        /*003c*/ 	.byte	0x04, 0x17
        /*003e*/ 	.short	(.L_1259 - .L_1258)
.L_1258:
        /*0040*/ 	.word	0x00000000
        /*0044*/ 	.short	0x0000
        /*0046*/ 	.short	0x0000
        /*0048*/ 	.byte	0x00, 0xf0, 0x11, 0x00


	//----- nvinfo : EIATTR_MAXREG_COUNT
	.align		4
.L_1259:
        /*004c*/ 	.byte	0x03, 0x1b
        /*004e*/ 	.short	0x00ff


	//----- nvinfo : EIATTR_MERCURY_ISA_VERSION
	.align		4
        /*0050*/ 	.byte	0x03, 0x5f
        /*0052*/ 	.short	0x0000


	//----- nvinfo : EIATTR_EXIT_INSTR_OFFSETS
	.align		4
        /*0054*/ 	.byte	0x04, 0x1c
        /*0056*/ 	.short	(.L_1261 - .L_1260)


	//   ....[0]....
.L_1260:
        /*0058*/ 	.word	0x000004d0


	//   ....[1]....
        /*005c*/ 	.word	0x00001000


	//   ....[2]....
        /*0060*/ 	.word	0x00001050


	//----- nvinfo : EIATTR_MAX_THREADS
	.align		4
.L_1261:
        /*0064*/ 	.byte	0x04, 0x05
        /*0066*/ 	.short	(.L_1263 - .L_1262)
.L_1262:
        /*0068*/ 	.word	0x00000080
        /*006c*/ 	.word	0x00000001
        /*0070*/ 	.word	0x00000001


	//----- nvinfo : EIATTR_CRS_STACK_SIZE
	.align		4
.L_1263:
        /*0074*/ 	.byte	0x04, 0x1e
        /*0076*/ 	.short	(.L_1265 - .L_1264)
.L_1264:
        /*0078*/ 	.word	0x00000000
.L_1265:


//--------------------- .nv.info._ZN2at6native29vectorized_elementwise_kernelILi4EZZZNS0_66_GLOBAL__N__a0cfb035_28_ActivationHardswishKernel_cu_1520ed90_310016hardswish_kernelERNS_14TensorIteratorEENKUlvE_clEvENKUlvE0_clEvEUlfE_St5arrayIPcLm2EEEEviT0_T1_ --------------------------
	.section	.nv.info._ZN2at6native29vectorized_elementwise_kernelILi4EZZZNS0_66_GLOBAL__N__a0cfb035_28_ActivationHardswishKernel_cu_1520ed90_310016hardswish_kernelERNS_14TensorIteratorEENKUlvE_clEvENKUlvE0_clEvEUlfE_St5arrayIPcLm2EEEEviT0_T1_,"",@"SHT_CUDA_INFO"
	.sectionflags	@""
	.align	4


	//----- nvinfo : EIATTR_CUDA_API_VERSION
	.align		4
        /*0000*/ 	.byte	0x04, 0x37
        /*0002*/ 	.short	(.L_1267 - .L_1266)
.L_1266:
        /*0004*/ 	.word	0x00000082


	//----- nvinfo : EIATTR_SW2861232_WAR
	.align		4
.L_1267:
        /*0008*/ 	.byte	0x01, 0x35
	.zero		2


	//----- nvinfo : EIATTR_PARAM_CBANK
	.align		4
        /*000c*/ 	.byte	0x04, 0x0a
        /*000e*/ 	.short	(.L_1269 - .L_1268)
	.align		4
.L_1268:
        /*0010*/ 	.word	index@(.nv.constant0._ZN2at6native29vectorized_elementwise_kernelILi4EZZZNS0_66_GLOBAL__N__a0cfb035_28_ActivationHardswishKernel_cu_1520ed90_310016hardswish_kernelERNS_14TensorIteratorEENKUlvE_clEvENKUlvE0_clEvEUlfE_St5arrayIPcLm2EEEEviT0_T1_)
        /*0014*/ 	.short	0x0160
        /*0016*/ 	.short	0x0030


	//----- nvinfo : EIATTR_CBANK_PARAM_SIZE
	.align		4
.L_1269:
        /*0018*/ 	.byte	0x03, 0x19
        /*001a*/ 	.short	0x0030


	//----- nvinfo : EIATTR_KPARAM_INFO
	.align		4
        /*001c*/ 	.byte	0x04, 0x17
        /*001e*/ 	.short	(.L_1271 - .L_1270)
.L_1270:
        /*0020*/ 	.word	0x00000000
        /*0024*/ 	.short	0x0002
        /*0026*/ 	.short	0x0020
        /*0028*/ 	.byte	0x00, 0xf0, 0x41, 0x00


	//----- nvinfo : EIATTR_KPARAM_INFO
	.align		4
.L_1271:
        /*002c*/ 	.byte	0x04, 0x17
        /*002e*/ 	.short	(.L_1273 - .L_1272)
.L_1272:
        /*0030*/ 	.word	0x00000000
        /*0034*/ 	.short	0x0001
        /*0036*/ 	.short	0x0008
        /*0038*/ 	.byte	0x00, 0xf0, 0x61, 0x00


	//----- nvinfo : EIATTR_KPARAM_INFO
	.align		4
.L_1273:
        /*003c*/ 	.byte	0x04, 0x17
        /*003e*/ 	.short	(.L_1275 - .L_1274)
.L_1274:
        /*0040*/ 	.word	0x00000000
        /*0044*/ 	.short	0x0000
        /*0046*/ 	.short	0x0000
        /*0048*/ 	.byte	0x00, 0xf0, 0x11, 0x00


	//----- nvinfo : EIATTR_MAXREG_COUNT
	.align		4
.L_1275:
        /*004c*/ 	.byte	0x03, 0x1b
        /*004e*/ 	.short	0x00ff


	//----- nvinfo : EIATTR_MERCURY_ISA_VERSION
	.align		4
        /*0050*/ 	.byte	0x03, 0x5f
        /*0052*/ 	.short	0x0000


	//----- nvinfo : EIATTR_EXIT_INSTR_OFFSETS
	.align		4
        /*0054*/ 	.byte	0x04, 0x1c
        /*0056*/ 	.short	(.L_1277 - .L_1276)


	//   ....[0]....
.L_1276:
        /*0058*/ 	.word	0x00000490


	//   ....[1]....
        /*005c*/ 	.word	0x00000fc0


	//   ....[2]....
        /*0060*/ 	.word	0x00001010


	//----- nvinfo : EIATTR_MAX_THREADS
	.align		4
.L_1277:
        /*0064*/ 	.byte	0x04, 0x05
        /*0066*/ 	.short	(.L_1279 - .L_1278)
.L_1278:
        /*0068*/ 	.word	0x00000080
        /*006c*/ 	.word	0x00000001
        /*0070*/ 	.word	0x00000001


	//----- nvinfo : EIATTR_CRS_STACK_SIZE
	.align		4
.L_1279:
        /*0074*/ 	.byte	0x04, 0x1e
        /*0076*/ 	.short	(.L_1281 - .L_1280)
.L_1280:
        /*0078*/ 	.word	0x00000000
.L_1281:


//--------------------- .nv.info._ZN2at6native29vectorized_elementwise_kernelILi8EZZZNS0_66_GLOBAL__N__a0cfb035_28_ActivationHardswishKernel_cu_1520ed90_310016hardswish_kernelERNS_14TensorIteratorEENKUlvE_clEvENKUlvE0_clEvEUlfE_St5arrayIPcLm2EEEEviT0_T1_ --------------------------
	.section	.nv.info._ZN2at6native29vectorized_elementwise_kernelILi8EZZZNS0_66_GLOBAL__N__a0cfb035_28_ActivationHardswishKernel_cu_1520ed90_310016hardswish_kernelERNS_14TensorIteratorEENKUlvE_clEvENKUlvE0_clEvEUlfE_St5arrayIPcLm2EEEEviT0_T1_,"",@"SHT_CUDA_INFO"
	.sectionflags	@""
	.align	4


	//----- nvinfo : EIATTR_CUDA_API_VERSION
	.align		4
        /*0000*/ 	.byte	0x04, 0x37
        /*0002*/ 	.short	(.L_1283 - .L_1282)
.L_1282:
        /*0004*/ 	.word	0x00000082


	//----- nvinfo : EIATTR_SW2861232_WAR
	.align		4
.L_1283:
        /*0008*/ 	.byte	0x01, 0x35
	.zero		2


	//----- nvinfo : EIATTR_PARAM_CBANK
	.align		4
        /*000c*/ 	.byte	0x04, 0x0a
        /*000e*/ 	.short	(.L_1285 - .L_1284)
	.align		4
.L_1284:
        /*0010*/ 	.word	index@(.nv.constant0._ZN2at6native29vectorized_elementwise_kernelILi8EZZZNS0_66_GLOBAL__N__a0cfb035_28_ActivationHardswishKernel_cu_1520ed90_310016hardswish_kernelERNS_14TensorIteratorEENKUlvE_clEvENKUlvE0_clEvEUlfE_St5arrayIPcLm2EEEEviT0_T1_)
        /*0014*/ 	.short	0x0160
        /*0016*/ 	.short	0x0030


	//----- nvinfo : EIATTR_CBANK_PARAM_SIZE
	.align		4
.L_1285:
        /*0018*/ 	.byte	0x03, 0x19
        /*001a*/ 	.short	0x0030


	//----- nvinfo : EIATTR_KPARAM_INFO
	.align		4
        /*001c*/ 	.byte	0x04, 0x17
        /*001e*/ 	.short	(.L_1287 - .L_1286)
.L_1286:
        /*0020*/ 	.word	0x00000000
        /*0024*/ 	.short	0x0002
        /*0026*/ 	.short	0x0020
        /*0028*/ 	.byte	0x00, 0xf0, 0x41, 0x00


	//----- nvinfo : EIATTR_KPARAM_INFO
	.align		4
.L_1287:
        /*002c*/ 	.byte	0x04, 0x17
        /*002e*/ 	.short	(.L_1289 - .L_1288)
.L_1288:
        /*0030*/ 	.word	0x00000000
        /*0034*/ 	.short	0x0001
        /*0036*/ 	.short	0x0008
        /*0038*/ 	.byte	0x00, 0xf0, 0x61, 0x00


	//----- nvinfo : EIATTR_KPARAM_INFO
	.align		4
.L_1289:
        /*003c*/ 	.byte	0x04, 0x17
        /*003e*/ 	.short	(.L_1291 - .L_1290)
.L_1290:
        /*0040*/ 	.word	0x00000000
        /*0044*/ 	.short	0x0000
        /*0046*/ 	.short	0x0000
        /*0048*/ 	.byte	0x00, 0xf0, 0x11, 0x00


	//----- nvinfo : EIATTR_MAXREG_COUNT
	.align		4
.L_1291:
        /*004c*/ 	.byte	0x03, 0x1b
        /*004e*/ 	.short	0x00ff


	//----- nvinfo : EIATTR_MERCURY_ISA_VERSION
	.align		4
        /*0050*/ 	.byte	0x03, 0x5f
        /*0052*/ 	.short	0x0000


	//----- nvinfo : EIATTR_EXIT_INSTR_OFFSETS
	.align		4
        /*0054*/ 	.byte	0x04, 0x1c
        /*0056*/ 	.short	(.L_1293 - .L_1292)


	//   ....[0]....
.L_1292:
        /*0058*/ 	.word	0x00000010


	//----- nvinfo : EIATTR_MAX_THREADS
	.align		4
.L_1293:
        /*005c*/ 	.byte	0x04, 0x05
        /*005e*/ 	.short	(.L_1295 - .L_1294)
.L_1294:
        /*0060*/ 	.word	0x00000080
        /*0064*/ 	.word	0x00000001
        /*0068*/ 	.word	0x00000001
.L_1295:


//--------------------- .nv.info._ZN2at6native18elementwise_kernelILi128ELi4EZNS0_15gpu_kernel_implIZZZNS0_66_GLOBAL__N__a0cfb035_28_ActivationHardswishKernel_cu_1520ed90_310016hardswish_kernelERNS_14TensorIteratorEENKUlvE_clEvENKUlvE_clEvEUldE_EEvRNS_18TensorIteratorBaseERKT_EUliE_EEviT1_ --------------------------
	.section	.nv.info._ZN2at6native18elementwise_kernelILi128ELi4EZNS0_15gpu_kernel_implIZZZNS0_66_GLOBAL__N__a0cfb035_28_ActivationHardswishKernel_cu_1520ed90_310016hardswish_kernelERNS_14TensorIteratorEENKUlvE_clEvENKUlvE_clEvEUldE_EEvRNS_18TensorIteratorBaseERKT_EUliE_EEviT1_,"",@"SHT_CUDA_INFO"
	.sectionflags	@""
	.align	4


	//----- nvinfo : EIATTR_CUDA_API_VERSION
	.align		4
        /*0000*/ 	.byte	0x04, 0x37
        /*0002*/ 	.short	(.L_1297 - .L_1296)
.L_1296:
        /*0004*/ 	.word	0x00000082


	//----- nvinfo : EIATTR_SW2861232_WAR
	.align		4
.L_1297:
        /*0008*/ 	.byte	0x01, 0x35
	.zero		2


	//----- nvinfo : EIATTR_PARAM_CBANK
	.align		4
        /*000c*/ 	.byte	0x04, 0x0a
        /*000e*/ 	.short	(.L_1299 - .L_1298)
	.align		4
.L_1298:
        /*0010*/ 	.word	index@(.nv.constant0._ZN2at6native18elementwise_kernelILi128ELi4EZNS0_15gpu_kernel_implIZZZNS0_66_GLOBAL__N__a0cfb035_28_ActivationHardswishKernel_cu_1520ed90_310016hardswish_kernelERNS_14TensorIteratorEENKUlvE_clEvENKUlvE_clEvEUldE_EEvRNS_18TensorIteratorBaseERKT_EUliE_EEviT1_)
        /*0014*/ 	.short	0x0160
        /*0016*/ 	.short	0x0248


	//----- nvinfo : EIATTR_CBANK_PARAM_SIZE
	.align		4
.L_1299:
        /*0018*/ 	.byte	0x03, 0x19
        /*001a*/ 	.short	0x0248


	//----- nvinfo : EIATTR_KPARAM_INFO
	.align		4
        /*001c*/ 	.byte	0x04, 0x17
        /*001e*/ 	.short	(.L_1301 - .L_1300)
.L_1300:
        /*0020*/ 	.word	0x00000000
        /*0024*/ 	.short	0x0001
        /*0026*/ 	.short	0x0008
        /*0028*/ 	.byte	0x00, 0xf0, 0x01, 0x09


	//----- nvinfo : EIATTR_KPARAM_INFO
	.align		4
.L_1301:
        /*002c*/ 	.byte	0x04, 0x17
        /*002e*/ 	.short	(.L_1303 - .L_1302)
.L_1302:
        /*0030*/ 	.word	0x00000000
        /*0034*/ 	.short	0x0000
        /*0036*/ 	.short	0x0000
        /*0038*/ 	.byte	0x00, 0xf0, 0x11, 0x00


	//----- nvinfo : EIATTR_MAXREG_COUNT
	.align		4
.L_1303:
        /*003c*/ 	.byte	0x03, 0x1b
        /*003e*/ 	.short	0x0080


	//----- nvinfo : EIATTR_EXTERNS
	.align		4
        /*0040*/ 	.byte	0x04, 0x0f
        /*0042*/ 	.short	(.L_1305 - .L_1304)


	//   ....[0]....
	.align		4
.L_1304:
        /*0044*/ 	.word	index@(__assertfail)


	//----- nvinfo : EIATTR_MERCURY_ISA_VERSION
	.align		4
.L_1305:
        /*0048*/ 	.byte	0x03, 0x5f
        /*004a*/ 	.short	0x0000


	//----- nvinfo : EIATTR_SYSCALL_OFFSETS
	.align		4
        /*004c*/ 	.byte	0x04, 0x46
        /*004e*/ 	.short	(.L_1307 - .L_1306)


	//   ....[0]....
.L_1306:
        /*0050*/ 	.word	0x00001da0


	//   ....[1]....
        /*0054*/ 	.word	0x00002e40


	//   ....[2]....
        /*0058*/ 	.word	0x00004c20


	//   ....[3]....
        /*005c*/ 	.word	0x00005cc0


	//   ....[4]....
        /*0060*/ 	.word	0x00007a70


	//   ....[5]....
        /*0064*/ 	.word	0x00008b10


	//   ....[6]....
        /*0068*/ 	.word	0x0000a8d0


	//   ....[7]....
        /*006c*/ 	.word	0x0000b970


	//----- nvinfo : EIATTR_EXIT_INSTR_OFFSETS
	.align		4
.L_1307:
        /*0070*/ 	.byte	0x04, 0x1c
        /*0072*/ 	.short	(.L_1309 - .L_1308)


	//   ....[0]....
.L_1308:
        /*0074*/ 	.word	0x00008bb0


	//   ....[1]....
        /*0078*/ 	.word	0x0000aac0


	//   ....[2]....
        /*007c*/ 	.word	0x0000ab00


	//   ....[3]....
        /*0080*/ 	.word	0x0000ab90


	//   ....[4]....
        /*0084*/ 	.word	0x0000abc0


	//   ....[5]....
        /*0088*/ 	.word	0x0000abf0


	//   ....[6]....
        /*008c*/ 	.word	0x0000aca0


	//   ....[7]....
        /*0090*/ 	.word	0x0000ad00


	//   ....[8]....
        /*0094*/ 	.word	0x0000adc0


	//   ....[9]....
        /*0098*/ 	.word	0x0000ae30


	//   ....[10]....
        /*009c*/ 	.word	0x0000ae50


	//   ....[11]....
        /*00a0*/ 	.word	0x0000af10


	//   ....[12]....
        /*00a4*/ 	.word	0x0000af40


	//   ....[13]....
        /*00a8*/ 	.word	0x0000b0f0


	//   ....[14]....
        /*00ac*/ 	.word	0x0000b270


	//   ....[15]....
        /*00b0*/ 	.word	0x0000b2d0


	//   ....[16]....
        /*00b4*/ 	.word	0x0000b380


	//   ....[17]....
        /*00b8*/ 	.word	0x0000b520


	//   ....[18]....
        /*00bc*/ 	.word	0x0000b6c0


	//   ....[19]....
        /*00c0*/ 	.word	0x0000b840


	//   ....[20]....
        /*00c4*/ 	.word	0x0000b980


	//   ....[21]....
        /*00c8*/ 	.word	0x0000b9b0


	//   ....[22]....
        /*00cc*/ 	.word	0x0000b9e0


	//----- nvinfo : EIATTR_MAX_THREADS
	.align		4
.L_1309:
        /*00d0*/ 	.byte	0x04, 0x05
        /*00d2*/ 	.short	(.L_1311 - .L_1310)
.L_1310:
        /*00d4*/ 	.word	0x00000080
        /*00d8*/ 	.word	0x00000001
        /*00dc*/ 	.word	0x00000001


	//----- nvinfo : EIATTR_CRS_STACK_SIZE
	.align		4
.L_1311:
        /*00e0*/ 	.byte	0x04, 0x1e
        /*00e2*/ 	.short	(.L_1313 - .L_1312)
.L_1312:
        /*00e4*/ 	.word	0x00000000
.L_1313:


//--------------------- .nv.info._ZN2at6native27unrolled_elementwise_kernelIZZZNS0_66_GLOBAL__N__a0cfb035_28_ActivationHardswishKernel_cu_1520ed90_310016hardswish_kernelERNS_14TensorIteratorEENKUlvE_clEvENKUlvE_clEvEUldE_St5arrayIPcLm2EELi4E23TrivialOffsetCalculatorILi1EjESC_NS0_6memory12LoadWithCastILi1EEENSD_13StoreWithCastILi1EEEEEviT_T0_T2_T3_T4_T5_ --------------------------
	.section	.nv.info._ZN2at6native27unrolled_elementwise_kernelIZZZNS0_66_GLOBAL__N__a0cfb035_28_ActivationHardswishKernel_cu_1520ed90_310016hardswish_kernelERNS_14TensorIteratorEENKUlvE_clEvENKUlvE_clEvEUldE_St5arrayIPcLm2EELi4E23TrivialOffsetCalculatorILi1EjESC_NS0_6memory12LoadWithCastILi1EEENSD_13StoreWithCastILi1EEEEEviT_T0_T2_T3_T4_T5_,"",@"SHT_CUDA_INFO"
	.sectionflags	@""
	.align	4


	//----- nvinfo : EIATTR_CUDA_API_VERSION
	.align		4
        /*0000*/ 	.byte	0x04, 0x37
        /*0002*/ 	.short	(.L_1315 - .L_1314)
.L_1314:
        /*0004*/ 	.word	0x00000082


	//----- nvinfo : EIATTR_SW2861232_WAR
	.align		4
.L_1315:
        /*0008*/ 	.byte	0x01, 0x35
	.zero		2


	//----- nvinfo : EIATTR_PARAM_CBANK
	.align		4
        /*000c*/ 	.byte	0x04, 0x0a
        /*000e*/ 	.short	(.L_1317 - .L_1316)
	.align		4
.L_1316:
        /*0010*/ 	.word	index@(.nv.constant0._ZN2at6native27unrolled_elementwise_kernelIZZZNS0_66_GLOBAL__N__a0cfb035_28_ActivationHardswishKernel_cu_1520ed90_310016hardswish_kernelERNS_14TensorIteratorEENKUlvE_clEvENKUlvE_clEvEUldE_St5arrayIPcLm2EELi4E23TrivialOffsetCalculatorILi1EjESC_NS0_6memory12LoadWithCastILi1EEENSD_13StoreWithCastILi1EEEEEviT_T0_T2_T3_T4_T5_)
        /*0014*/ 	.short	0x0160
        /*0016*/ 	.short	0x0054


	//----- nvinfo : EIATTR_CBANK_PARAM_SIZE
	.align		4
.L_1317:
        /*0018*/ 	.byte	0x03, 0x19
        /*001a*/ 	.short	0x0054


	//----- nvinfo : EIATTR_KPARAM_INFO
	.align		4
        /*001c*/ 	.byte	0x04, 0x17
        /*001e*/ 	.short	(.L_1319 - .L_1318)
.L_1318:
        /*0020*/ 	.word	0x00000000
        /*0024*/ 	.short	0x0006
        /*0026*/ 	.short	0x004c
        /*0028*/ 	.byte	0x00, 0xf0, 0x21, 0x00


	//----- nvinfo : EIATTR_KPARAM_INFO
	.align		4
.L_1319:
        /*002c*/ 	.byte	0x04, 0x17
        /*002e*/ 	.short	(.L_1321 - .L_1320)
.L_1320:
        /*0030*/ 	.word	0x00000000
        /*0034*/ 	.short	0x0005
        /*0036*/ 	.short	0x0044
        /*0038*/ 	.byte	0x00, 0xf0, 0x21, 0x00


	//----- nvinfo : EIATTR_KPARAM_INFO
	.align		4
.L_1321:
        /*003c*/ 	.byte	0x04, 0x17
        /*003e*/ 	.short	(.L_1323 - .L_1322)
.L_1322:
        /*0040*/ 	.word	0x00000000
        /*0044*/ 	.short	0x0004
        /*0046*/ 	.short	0x0041
        /*0048*/ 	.byte	0x00, 0xf0, 0x05, 0x00


	//----- nvinfo : EIATTR_KPARAM_INFO
	.align		4
.L_1323:
        /*004c*/ 	.byte	0x04, 0x17
        /*004e*/ 	.short	(.L_1325 - .L_1324)
.L_1324:
        /*0050*/ 	.word	0x00000000
        /*0054*/ 	.short	0x0003
        /*0056*/ 	.short	0x0040
        /*0058*/ 	.byte	0x00, 0xf0, 0x05, 0x00


	//----- nvinfo : EIATTR_KPARAM_INFO
	.align		4
.L_1325:
        /*005c*/ 	.byte	0x04, 0x17
        /*005e*/ 	.short	(.L_1327 - .L_1326)
.L_1326:
        /*0060*/ 	.word	0x00000000
        /*0064*/ 	.short	0x0002
        /*0066*/ 	.short	0x0030
        /*0068*/ 	.byte	0x00, 0xf0, 0x41, 0x00


	//----- nvinfo : EIATTR_KPARAM_INFO
	.align		4
.L_1327:
        /*006c*/ 	.byte	0x04, 0x17
        /*006e*/ 	.short	(.L_1329 - .L_1328)
.L_1328:
        /*0070*/ 	.word	0x00000000
        /*0074*/ 	.short	0x0001
        /*0076*/ 	.short	0x0008
        /*0078*/ 	.byte	0x00, 0xf0, 0xa1, 0x00


	//----- nvinfo : EIATTR_KPARAM_INFO
	.align		4
.L_1329:
        /*007c*/ 	.byte	0x04, 0x17
        /*007e*/ 	.short	(.L_1331 - .L_1330)
.L_1330:
        /*0080*/ 	.word	0x00000000
        /*0084*/ 	.short	0x0000
        /*0086*/ 	.short	0x0000
        /*0088*/ 	.byte	0x00, 0xf0, 0x11, 0x00


	//----- nvinfo : EIATTR_MAXREG_COUNT
	.align		4
.L_1331:
        /*008c*/ 	.byte	0x03, 0x1b
        /*008e*/ 	.short	0x00ff


	//----- nvinfo : EIATTR_EXTERNS
	.align		4
        /*0090*/ 	.byte	0x04, 0x0f
        /*0092*/ 	.short	(.L_1333 - .L_1332)


	//   ....[0]....
	.align		4
.L_1332:
        /*0094*/ 	.word	index@(__assertfail)


	//----- nvinfo : EIATTR_MERCURY_ISA_VERSION
	.align		4
.L_1333:
        /*0098*/ 	.byte	0x03, 0x5f
        /*009a*/ 	.short	0x0000


	//----- nvinfo : EIATTR_SYSCALL_OFFSETS
	.align		4
        /*009c*/ 	.byte	0x04, 0x46
        /*009e*/ 	.short	(.L_1335 - .L_1334)


	//   ....[0]....
.L_1334:
        /*00a0*/ 	.word	0x00000f90


	//   ....[1]....
        /*00a4*/ 	.word	0x00001f40


	//   ....[2]....
        /*00a8*/ 	.word	0x00002f00


	//   ....[3]....
        /*00ac*/ 	.word	0x00003e90


	//   ....[4]....
        /*00b0*/ 	.word	0x00005390


	//   ....[5]....
        /*00b4*/ 	.word	0x00006420


	//   ....[6]....
        /*00b8*/ 	.word	0x00007470


	//   ....[7]....
        /*00bc*/ 	.word	0x000084e0


	//----- nvinfo : EIATTR_EXIT_INSTR_OFFSETS
	.align		4
.L_1335:
        /*00c0*/ 	.byte	0x04, 0x1c
        /*00c2*/ 	.short	(.L_1337 - .L_1336)


	//   ....[0]....
.L_1336:
        /*00c4*/ 	.word	0x00007510


	//   ....[1]....
        /*00c8*/ 	.word	0x00007630


	//   ....[2]....
        /*00cc*/ 	.word	0x00007670


	//   ....[3]....
        /*00d0*/ 	.word	0x00007700


	//   ....[4]....
        /*00d4*/ 	.word	0x00007730


	//   ....[5]....
        /*00d8*/ 	.word	0x00007760


	//   ....[6]....
        /*00dc*/ 	.word	0x00007810


	//   ....[7]....
        /*00e0*/ 	.word	0x00007870


	//   ....[8]....
        /*00e4*/ 	.word	0x00007930


	//   ....[9]....
        /*00e8*/ 	.word	0x000079a0


	//   ....[10]....
        /*00ec*/ 	.word	0x000079c0


	//   ....[11]....
        /*00f0*/ 	.word	0x00007a80


	//   ....[12]....
        /*00f4*/ 	.word	0x00007ab0


	//   ....[13]....
        /*00f8*/ 	.word	0x00007c60


	//   ....[14]....
        /*00fc*/ 	.word	0x00007de0


	//   ....[15]....
        /*0100*/ 	.word	0x00007e40


	//   ....[16]....
        /*0104*/ 	.word	0x00007ef0


	//   ....[17]....
        /*0108*/ 	.word	0x00008090


	//   ....[18]....
        /*010c*/ 	.word	0x00008230


	//   ....[19]....
        /*0110*/ 	.word	0x000083b0


	//   ....[20]....
        /*0114*/ 	.word	0x000084f0


	//   ....[21]....
        /*0118*/ 	.word	0x00008520


	//   ....[22]....
        /*011c*/ 	.word	0x00008550


	//----- nvinfo : EIATTR_MAX_THREADS
	.align		4
.L_1337:
        /*0120*/ 	.byte	0x04, 0x05
        /*0122*/ 	.short	(.L_1339 - .L_1338)
.L_1338:
        /*0124*/ 	.word	0x00000080
        /*0128*/ 	.word	0x00000001
        /*012c*/ 	.word	0x00000001


	//----- nvinfo : EIATTR_CRS_STACK_SIZE
	.align		4
.L_1339:
        /*0130*/ 	.byte	0x04, 0x1e
        /*0132*/ 	.short	(.L_1341 - .L_1340)
.L_1340:
        /*0134*/ 	.word	0x00000000
.L_1341:


//--------------------- .nv.info._ZN2at6native18elementwise_kernelILi128ELi2EZNS0_22gpu_kernel_impl_nocastIZZZNS0_66_GLOBAL__N__a0cfb035_28_ActivationHardswishKernel_cu_1520ed90_310016hardswish_kernelERNS_14TensorIteratorEENKUlvE_clEvENKUlvE_clEvEUldE_EEvRNS_18TensorIteratorBaseERKT_EUliE_EEviT1_ --------------------------
	.section	.nv.info._ZN2at6native18elementwise_kernelILi128ELi2EZNS0_22gpu_kernel_impl_nocastIZZZNS0_66_GLOBAL__N__a0cfb035_28_ActivationHardswishKernel_cu_1520ed90_310016hardswish_kernelERNS_14TensorIteratorEENKUlvE_clEvENKUlvE_clEvEUldE_EEvRNS_18TensorIteratorBaseERKT_EUliE_EEviT1_,"",@"SHT_CUDA_INFO"
	.sectionflags	@""
	.align	4


	//----- nvinfo : EIATTR_CUDA_API_VERSION
	.align		4
        /*0000*/ 	.byte	0x04, 0x37
        /*0002*/ 	.short	(.L_1343 - .L_1342)
.L_1342:
        /*0004*/ 	.word	0x00000082


	//----- nvinfo : EIATTR_SW2861232_WAR
	.align		4
.L_1343:
        /*0008*/ 	.byte	0x01, 0x35
	.zero		2


	//----- nvinfo : EIATTR_PARAM_CBANK
	.align		4
        /*000c*/ 	.byte	0x04, 0x0a
        /*000e*/ 	.short	(.L_1345 - .L_1344)
	.align		4
.L_1344:
        /*0010*/ 	.word	index@(.nv.constant0._ZN2at6native18elementwise_kernelILi128ELi2EZNS0_22gpu_kernel_impl_nocastIZZZNS0_66_GLOBAL__N__a0cfb035_28_ActivationHardswishKernel_cu_1520ed90_310016hardswish_kernelERNS_14TensorIteratorEENKUlvE_clEvENKUlvE_clEvEUldE_EEvRNS_18TensorIteratorBaseERKT_EUliE_EEviT1_)
        /*0014*/ 	.short	0x0160
        /*0016*/ 	.short	0x0240


	//----- nvinfo : EIATTR_CBANK_PARAM_SIZE
	.align		4
.L_1345:
        /*0018*/ 	.byte	0x03, 0x19
        /*001a*/ 	.short	0x0240


	//----- nvinfo : EIATTR_KPARAM_INFO
	.align		4
        /*001c*/ 	.byte	0x04, 0x17
        /*001e*/ 	.short	(.L_1347 - .L_1346)
.L_1346:
        /*0020*/ 	.word	0x00000000
        /*0024*/ 	.short	0x0001
        /*0026*/ 	.short	0x0008
        /*0028*/ 	.byte	0x00, 0xf0, 0xe1, 0x08


	//----- nvinfo : EIATTR_KPARAM_INFO
	.align		4
.L_1347:
        /*002c*/ 	.byte	0x04, 0x17
        /*002e*/ 	.short	(.L_1349 - .L_1348)
.L_1348:
        /*0030*/ 	.word	0x00000000
        /*0034*/ 	.short	0x0000
        /*0036*/ 	.short	0x0000
        /*0038*/ 	.byte	0x00, 0xf0, 0x11, 0x00


	//----- nvinfo : EIATTR_MAXREG_COUNT
	.align		4
.L_1349:
        /*003c*/ 	.byte	0x03, 0x1b
        /*003e*/ 	.short	0x0080


	//----- nvinfo : EIATTR_MERCURY_ISA_VERSION
	.align		4
        /*0040*/ 	.byte	0x03, 0x5f
        /*0042*/ 	.short	0x0000


	//----- nvinfo : EIATTR_EXIT_INSTR_OFFSETS
	.align		4
        /*0044*/ 	.byte	0x04, 0x1c
        /*0046*/ 	.short	(.L_1351 - .L_1350)


	//   ....[0]....
.L_1350:
        /*0048*/ 	.word	0x00000fe0


	//   ....[1]....
        /*004c*/ 	.word	0x00001f20


	//----- nvinfo : EIATTR_MAX_THREADS
	.align		4
.L_1351:
        /*0050*/ 	.byte	0x04, 0x05
        /*0052*/ 	.short	(.L_1353 - .L_1352)
.L_1352:
        /*0054*/ 	.word	0x00000080
        /*0058*/ 	.word	0x00000001
        /*005c*/ 	.word	0x00000001


	//----- nvinfo : EIATTR_CRS_STACK_SIZE
	.align		4
.L_1353:
        /*0060*/ 	.byte	0x04, 0x1e
        /*0062*/ 	.short	(.L_1355 - .L_1354)
.L_1354:
        /*0064*/ 	.word	0x00000000
.L_1355:


//--------------------- .nv.info._ZN2at6native27unrolled_elementwise_kernelIZZZNS0_66_GLOBAL__N__a0cfb035_28_ActivationHardswishKernel_cu_1520ed90_310016hardswish_kernelERNS_14TensorIteratorEENKUlvE_clEvENKUlvE_clEvEUldE_St5arrayIPcLm2EELi4E23TrivialOffsetCalculatorILi1EjESC_NS0_6memory15LoadWithoutCastENSD_16StoreWithoutCastEEEviT_T0_T2_T3_T4_T5_ --------------------------
	.section	.nv.info._ZN2at6native27unrolled_elementwise_kernelIZZZNS0_66_GLOBAL__N__a0cfb035_28_ActivationHardswishKernel_cu_1520ed90_310016hardswish_kernelERNS_14TensorIteratorEENKUlvE_clEvENKUlvE_clEvEUldE_St5arrayIPcLm2EELi4E23TrivialOffsetCalculatorILi1EjESC_NS0_6memory15LoadWithoutCastENSD_16StoreWithoutCastEEEviT_T0_T2_T3_T4_T5_,"",@"SHT_CUDA_INFO"
	.sectionflags	@""
	.align	4


	//----- nvinfo : EIATTR_CUDA_API_VERSION
	.align		4
        /*0000*/ 	.byte	0x04, 0x37
        /*0002*/ 	.short	(.L_1357 - .L_1356)
.L_1356:
        /*0004*/ 	.word	0x00000082


	//----- nvinfo : EIATTR_SW2861232_WAR
	.align		4
.L_1357:
        /*0008*/ 	.byte	0x01, 0x35
	.zero		2


	//----- nvinfo : EIATTR_PARAM_CBANK
	.align		4
        /*000c*/ 	.byte	0x04, 0x0a
        /*000e*/ 	.short	(.L_1359 - .L_1358)
	.align		4
.L_1358:
        /*0010*/ 	.word	index@(.nv.constant0._ZN2at6native27unrolled_elementwise_kernelIZZZNS0_66_GLOBAL__N__a0cfb035_28_ActivationHardswishKernel_cu_1520ed90_310016hardswish_kernelERNS_14TensorIteratorEENKUlvE_clEvENKUlvE_clEvEUldE_St5arrayIPcLm2EELi4E23TrivialOffsetCalculatorILi1EjESC_NS0_6memory15LoadWithoutCastENSD_16StoreWithoutCastEEEviT_T0_T2_T3_T4_T5_)
        /*0014*/ 	.short	0x0160
        /*0016*/ 	.short	0x0044


	//----- nvinfo : EIATTR_CBANK_PARAM_SIZE
	.align		4
.L_1359:
        /*0018*/ 	.byte	0x03, 0x19
        /*001a*/ 	.short	0x0044


	//----- nvinfo : EIATTR_KPARAM_INFO
	.align		4
        /*001c*/ 	.byte	0x04, 0x17
        /*001e*/ 	.short	(.L_1361 - .L_1360)
.L_1360:
        /*0020*/ 	.word	0x00000000
        /*0024*/ 	.short	0x0006
        /*0026*/ 	.short	0x0043
        /*0028*/ 	.byte	0x00, 0xf0, 0x05, 0x00


	//----- nvinfo : EIATTR_KPARAM_INFO
	.align		4
.L_1361:
        /*002c*/ 	.byte	0x04, 0x17
        /*002e*/ 	.short	(.L_1363 - .L_1362)
.L_1362:
        /*0030*/ 	.word	0x00000000
        /*0034*/ 	.short	0x0005
        /*0036*/ 	.short	0x0042
        /*0038*/ 	.byte	0x00, 0xf0, 0x05, 0x00


	//----- nvinfo : EIATTR_KPARAM_INFO
	.align		4
.L_1363:
        /*003c*/ 	.byte	0x04, 0x17
        /*003e*/ 	.short	(.L_1365 - .L_1364)
.L_1364:
        /*0040*/ 	.word	0x00000000
        /*0044*/ 	.short	0x0004
        /*0046*/ 	.short	0x0041
        /*0048*/ 	.byte	0x00, 0xf0, 0x05, 0x00


	//----- nvinfo : EIATTR_KPARAM_INFO
	.align		4
.L_1365:
        /*004c*/ 	.byte	0x04, 0x17
        /*004e*/ 	.short	(.L_1367 - .L_1366)
.L_1366:
        /*0050*/ 	.word	0x00000000
        /*0054*/ 	.short	0x0003
        /*0056*/ 	.short	0x0040
        /*0058*/ 	.byte	0x00, 0xf0, 0x05, 0x00


	//----- nvinfo : EIATTR_KPARAM_INFO
	.align		4
.L_1367:
        /*005c*/ 	.byte	0x04, 0x17
        /*005e*/ 	.short	(.L_1369 - .L_1368)
.L_1368:
        /*0060*/ 	.word	0x00000000
        /*0064*/ 	.short	0x0002
        /*0066*/ 	.short	0x0030
        /*0068*/ 	.byte	0x00, 0xf0, 0x41, 0x00


	//----- nvinfo : EIATTR_KPARAM_INFO
	.align		4
.L_1369:
        /*006c*/ 	.byte	0x04, 0x17
        /*006e*/ 	.short	(.L_1371 - .L_1370)
.L_1370:
        /*0070*/ 	.word	0x00000000
        /*0074*/ 	.short	0x0001
        /*0076*/ 	.short	0x0008
        /*0078*/ 	.byte	0x00, 0xf0, 0xa1, 0x00


	//----- nvinfo : EIATTR_KPARAM_INFO
	.align		4
.L_1371:
        /*007c*/ 	.byte	0x04, 0x17
        /*007e*/ 	.short	(.L_1373 - .L_1372)
.L_1372:
        /*0080*/ 	.word	0x00000000
        /*0084*/ 	.short	0x0000
        /*0086*/ 	.short	0x0000
        /*0088*/ 	.byte	0x00, 0xf0, 0x11, 0x00


	//----- nvinfo : EIATTR_MAXREG_COUNT
	.align		4
.L_1373:
        /*008c*/ 	.byte	0x03, 0x1b
        /*008e*/ 	.short	0x00ff


	//----- nvinfo : EIATTR_MERCURY_ISA_VERSION
	.align		4
        /*0090*/ 	.byte	0x03, 0x5f
        /*0092*/ 	.short	0x0000


	//----- nvinfo : EIATTR_EXIT_INSTR_OFFSETS
	.align		4
        /*0094*/ 	.byte	0x04, 0x1c
        /*0096*/ 	.short	(.L_1375 - .L_1374)


	//   ....[0]....
.L_1374:
        /*0098*/ 	.word	0x000006c0


	//   ....[1]....
        /*009c*/ 	.word	0x00000710


	//----- nvinfo : EIATTR_MAX_THREADS
	.align		4
.L_1375:
        /*00a0*/ 	.byte	0x04, 0x05
        /*00a2*/ 	.short	(.L_1377 - .L_1376)
.L_1376:
        /*00a4*/ 	.word	0x00000080
        /*00a8*/ 	.word	0x00000001
        /*00ac*/ 	.word	0x00000001


	//----- nvinfo : EIATTR_CRS_STACK_SIZE
	.align		4
.L_1377:
        /*00b0*/ 	.byte	0x04, 0x1e
        /*00b2*/ 	.short	(.L_1379 - .L_1378)
.L_1378:
        /*00b4*/ 	.word	0x00000000
.L_1379:


//--------------------- .nv.info._ZN2at6native29vectorized_elementwise_kernelILi2EZZZNS0_66_GLOBAL__N__a0cfb035_28_ActivationHardswishKernel_cu_1520ed90_310016hardswish_kernelERNS_14TensorIteratorEENKUlvE_clEvENKUlvE_clEvEUldE_St5arrayIPcLm2EEEEviT0_T1_ --------------------------
	.section	.nv.info._ZN2at6native29vectorized_elementwise_kernelILi2EZZZNS0_66_GLOBAL__N__a0cfb035_28_ActivationHardswishKernel_cu_1520ed90_310016hardswish_kernelERNS_14TensorIteratorEENKUlvE_clEvENKUlvE_clEvEUldE_St5arrayIPcLm2EEEEviT0_T1_,"",@"SHT_CUDA_INFO"
	.sectionflags	@""
	.align	4


	//----- nvinfo : EIATTR_CUDA_API_VERSION
	.align		4
        /*0000*/ 	.byte	0x04, 0x37
        /*0002*/ 	.short	(.L_1381 - .L_1380)
.L_1380:
        /*0004*/ 	.word	0x00000082


	//----- nvinfo : EIATTR_SW2861232_WAR
	.align		4
.L_1381:
        /*0008*/ 	.byte	0x01, 0x35
	.zero		2


	//----- nvinfo : EIATTR_PARAM_CBANK
	.align		4
        /*000c*/ 	.byte	0x04, 0x0a
        /*000e*/ 	.short	(.L_1383 - .L_1382)
	.align		4
.L_1382:
        /*0010*/ 	.word	index@(.nv.constant0._ZN2at6native29vectorized_elementwise_kernelILi2EZZZNS0_66_GLOBAL__N__a0cfb035_28_ActivationHardswishKernel_cu_1520ed90_310016hardswish_kernelERNS_14TensorIteratorEENKUlvE_clEvENKUlvE_clEvEUldE_St5arrayIPcLm2EEEEviT0_T1_)
        /*0014*/ 	.short	0x0160
        /*0016*/ 	.short	0x0040


	//----- nvinfo : EIATTR_CBANK_PARAM_SIZE
	.align		4
.L_1383:
        /*0018*/ 	.byte	0x03, 0x19
        /*001a*/ 	.short	0x0040


	//----- nvinfo : EIATTR_KPARAM_INFO
	.align		4
        /*001c*/ 	.byte	0x04, 0x17
        /*001e*/ 	.short	(.L_1385 - .L_1384)
.L_1384:
        /*0020*/ 	.word	0x00000000
        /*0024*/ 	.short	0x0002
        /*0026*/ 	.short	0x0030
        /*0028*/ 	.byte	0x00, 0xf0, 0x41, 0x00


	//----- nvinfo : EIATTR_KPARAM_INFO
	.align		4
.L_1385:
        /*002c*/ 	.byte	0x04, 0x17
        /*002e*/ 	.short	(.L_1387 - .L_1386)
.L_1386:
        /*0030*/ 	.word	0x00000000
        /*0034*/ 	.short	0x0001
        /*0036*/ 	.short	0x0008
        /*0038*/ 	.byte	0x00, 0xf0, 0xa1, 0x00


	//----- nvinfo : EIATTR_KPARAM_INFO
	.align		4
.L_1387:
        /*003c*/ 	.byte	0x04, 0x17
        /*003e*/ 	.short	(.L_1389 - .L_1388)
.L_1388:
        /*0040*/ 	.word	0x00000000
        /*0044*/ 	.short	0x0000
        /*0046*/ 	.short	0x0000
        /*0048*/ 	.byte	0x00, 0xf0, 0x11, 0x00


	//----- nvinfo : EIATTR_MAXREG_COUNT
	.align		4
.L_1389:
        /*004c*/ 	.byte	0x03, 0x1b
        /*004e*/ 	.short	0x00ff


	//----- nvinfo : EIATTR_MERCURY_ISA_VERSION
	.align		4
        /*0050*/ 	.byte	0x03, 0x5f
        /*0052*/ 	.short	0x0000


	//----- nvinfo : EIATTR_EXIT_INSTR_OFFSETS
	.align		4
        /*0054*/ 	.byte	0x04, 0x1c
        /*0056*/ 	.short	(.L_1391 - .L_1390)


	//   ....[0]....
.L_1390:
        /*0058*/ 	.word	0x000005d0


	//   ....[1]....
        /*005c*/ 	.word	0x000013a0


	//   ....[2]....
        /*0060*/ 	.word	0x000013f0


	//----- nvinfo : EIATTR_MAX_THREADS
	.align		4
.L_1391:
        /*0064*/ 	.byte	0x04, 0x05
        /*0066*/ 	.short	(.L_1393 - .L_1392)
.L_1392:
        /*0068*/ 	.word	0x00000080
        /*006c*/ 	.word	0x00000001
        /*0070*/ 	.word	0x00000001


	//----- nvinfo : EIATTR_CRS_STACK_SIZE
	.align		4
.L_1393:
        /*0074*/ 	.byte	0x04, 0x1e
        /*0076*/ 	.short	(.L_1395 - .L_1394)
.L_1394:
        /*0078*/ 	.word	0x00000000
.L_1395:


//--------------------- .nv.info._ZN2at6native29vectorized_elementwise_kernelILi4EZZZNS0_66_GLOBAL__N__a0cfb035_28_ActivationHardswishKernel_cu_1520ed90_310016hardswish_kernelERNS_14TensorIteratorEENKUlvE_clEvENKUlvE_clEvEUldE_St5arrayIPcLm2EEEEviT0_T1_ --------------------------
	.section	.nv.info._ZN2at6native29vectorized_elementwise_kernelILi4EZZZNS0_66_GLOBAL__N__a0cfb035_28_ActivationHardswishKernel_cu_1520ed90_310016hardswish_kernelERNS_14TensorIteratorEENKUlvE_clEvENKUlvE_clEvEUldE_St5arrayIPcLm2EEEEviT0_T1_,"",@"SHT_CUDA_INFO"
	.sectionflags	@""
	.align	4


	//----- nvinfo : EIATTR_CUDA_API_VERSION
	.align		4
        /*0000*/ 	.byte	0x04, 0x37
        /*0002*/ 	.short	(.L_1397 - .L_1396)
.L_1396:
        /*0004*/ 	.word	0x00000082


	//----- nvinfo : EIATTR_SW2861232_WAR
	.align		4
.L_1397:
        /*0008*/ 	.byte	0x01, 0x35
	.zero		2


	//----- nvinfo : EIATTR_PARAM_CBANK
	.align		4
        /*000c*/ 	.byte	0x04, 0x0a
        /*000e*/ 	.short	(.L_1399 - .L_1398)
	.align		4
.L_1398:
        /*0010*/ 	.word	index@(.nv.constant0._ZN2at6native29vectorized_elementwise_kernelILi4EZZZNS0_66_GLOBAL__N__a0cfb035_28_ActivationHardswishKernel_cu_1520ed90_310016hardswish_kernelERNS_14TensorIteratorEENKUlvE_clEvENKUlvE_clEvEUldE_St5arrayIPcLm2EEEEviT0_T1_)
        /*0014*/ 	.short	0x0160
        /*0016*/ 	.short	0x0040


	//----- nvinfo : EIATTR_CBANK_PARAM_SIZE
	.align		4
.L_1399:
        /*0018*/ 	.byte	0x03, 0x19
        /*001a*/ 	.short	0x0040


	//----- nvinfo : EIATTR_KPARAM_INFO
	.align		4
        /*001c*/ 	.byte	0x04, 0x17
        /*001e*/ 	.short	(.L_1401 - .L_1400)
.L_1400:
        /*0020*/ 	.word	0x00000000
        /*0024*/ 	.short	0x0002
        /*0026*/ 	.short	0x0030
        /*0028*/ 	.byte	0x00, 0xf0, 0x41, 0x00


	//----- nvinfo : EIATTR_KPARAM_INFO
	.align		4
.L_1401:
        /*002c*/ 	.byte	0x04, 0x17
        /*002e*/ 	.short	(.L_1403 - .L_1402)
.L_1402:
        /*0030*/ 	.word	0x00000000
        /*0034*/ 	.short	0x0001
        /*0036*/ 	.short	0x0008
        /*0038*/ 	.byte	0x00, 0xf0, 0xa1, 0x00


	//----- nvinfo : EIATTR_KPARAM_INFO
	.align		4
.L_1403:
        /*003c*/ 	.byte	0x04, 0x17
        /*003e*/ 	.short	(.L_1405 - .L_1404)
.L_1404:
        /*0040*/ 	.word	0x00000000
        /*0044*/ 	.short	0x0000
        /*0046*/ 	.short	0x0000
        /*0048*/ 	.byte	0x00, 0xf0, 0x11, 0x00


	//----- nvinfo : EIATTR_MAXREG_COUNT
	.align		4
.L_1405:
        /*004c*/ 	.byte	0x03, 0x1b
        /*004e*/ 	.short	0x00ff


	//----- nvinfo : EIATTR_MERCURY_ISA_VERSION
	.align		4
        /*0050*/ 	.byte	0x03, 0x5f
        /*0052*/ 	.short	0x0000


	//----- nvinfo : EIATTR_EXIT_INSTR_OFFSETS
	.align		4
        /*0054*/ 	.byte	0x04, 0x1c
        /*0056*/ 	.short	(.L_1407 - .L_1406)


	//   ....[0]....
.L_1406:
        /*0058*/ 	.word	0x000005d0


	//   ....[1]....
        /*005c*/ 	.word	0x000013a0


	//   ....[2]....
        /*0060*/ 	.word	0x000013f0


	//----- nvinfo : EIATTR_MAX_THREADS
	.align		4
.L_1407:
        /*0064*/ 	.byte	0x04, 0x05
        /*0066*/ 	.short	(.L_1409 - .L_1408)
.L_1408:
        /*0068*/ 	.word	0x00000080
        /*006c*/ 	.word	0x00000001
        /*0070*/ 	.word	0x00000001


	//----- nvinfo : EIATTR_CRS_STACK_SIZE
	.align		4
.L_1409:
        /*0074*/ 	.byte	0x04, 0x1e
        /*0076*/ 	.short	(.L_1411 - .L_1410)
.L_1410:
        /*0078*/ 	.word	0x00000000
.L_1411:


//--------------------- .nv.info._ZN2at6native29vectorized_elementwise_kernelILi8EZZZNS0_66_GLOBAL__N__a0cfb035_28_ActivationHardswishKernel_cu_1520ed90_310016hardswish_kernelERNS_14TensorIteratorEENKUlvE_clEvENKUlvE_clEvEUldE_St5arrayIPcLm2EEEEviT0_T1_ --------------------------
	.section	.nv.info._ZN2at6native29vectorized_elementwise_kernelILi8EZZZNS0_66_GLOBAL__N__a0cfb035_28_ActivationHardswishKernel_cu_1520ed90_310016hardswish_kernelERNS_14TensorIteratorEENKUlvE_clEvENKUlvE_clEvEUldE_St5arrayIPcLm2EEEEviT0_T1_,"",@"SHT_CUDA_INFO"
	.sectionflags	@""
	.align	4


	//----- nvinfo : EIATTR_CUDA_API_VERSION
	.align		4
        /*0000*/ 	.byte	0x04, 0x37
        /*0002*/ 	.short	(.L_1413 - .L_1412)
.L_1412:
        /*0004*/ 	.word	0x00000082


	//----- nvinfo : EIATTR_SW2861232_WAR
	.align		4
.L_1413:
        /*0008*/ 	.byte	0x01, 0x35
	.zero		2


	//----- nvinfo : EIATTR_PARAM_CBANK
	.align		4
        /*000c*/ 	.byte	0x04, 0x0a
        /*000e*/ 	.short	(.L_1415 - .L_1414)
	.align		4
.L_1414:
        /*0010*/ 	.word	index@(.nv.constant0._ZN2at6native29vectorized_elementwise_kernelILi8EZZZNS0_66_GLOBAL__N__a0cfb035_28_ActivationHardswishKernel_cu_1520ed90_310016hardswish_kernelERNS_14TensorIteratorEENKUlvE_clEvENKUlvE_clEvEUldE_St5arrayIPcLm2EEEEviT0_T1_)
        /*0014*/ 	.short	0x0160
        /*0016*/ 	.short	0x0040


	//----- nvinfo : EIATTR_CBANK_PARAM_SIZE
	.align		4
.L_1415:
        /*0018*/ 	.byte	0x03, 0x19
        /*001a*/ 	.short	0x0040


	//----- nvinfo : EIATTR_KPARAM_INFO
	.align		4
        /*001c*/ 	.byte	0x04, 0x17
        /*001e*/ 	.short	(.L_1417 - .L_1416)
.L_1416:
        /*0020*/ 	.word	0x00000000
        /*0024*/ 	.short	0x0002
        /*0026*/ 	.short	0x0030
        /*0028*/ 	.byte	0x00, 0xf0, 0x41, 0x00


	//----- nvinfo : EIATTR_KPARAM_INFO
	.align		4
.L_1417:
        /*002c*/ 	.byte	0x04, 0x17
        /*002e*/ 	.short	(.L_1419 - .L_1418)
.L_1418:
        /*0030*/ 	.word	0x00000000
        /*0034*/ 	.short	0x0001
        /*0036*/ 	.short	0x0008
        /*0038*/ 	.byte	0x00, 0xf0, 0xa1, 0x00


	//----- nvinfo : EIATTR_KPARAM_INFO
	.align		4
.L_1419:
        /*003c*/ 	.byte	0x04, 0x17
        /*003e*/ 	.short	(.L_1421 - .L_1420)
.L_1420:
        /*0040*/ 	.word	0x00000000
        /*0044*/ 	.short	0x0000
        /*0046*/ 	.short	0x0000
        /*0048*/ 	.byte	0x00, 0xf0, 0x11, 0x00


	//----- nvinfo : EIATTR_MAXREG_COUNT
	.align		4
.L_1421:
        /*004c*/ 	.byte	0x03, 0x1b
        /*004e*/ 	.short	0x00ff


	//----- nvinfo : EIATTR_MERCURY_ISA_VERSION
	.align		4
        /*0050*/ 	.byte	0x03, 0x5f
        /*0052*/ 	.short	0x0000


	//----- nvinfo : EIATTR_EXIT_INSTR_OFFSETS
	.align		4
        /*0054*/ 	.byte	0x04, 0x1c
        /*0056*/ 	.short	(.L_1423 - .L_1422)


	//   ....[0]....
.L_1422:
        /*0058*/ 	.word	0x00000010


	//----- nvinfo : EIATTR_MAX_THREADS
	.align		4
.L_1423:
        /*005c*/ 	.byte	0x04, 0x05
        /*005e*/ 	.short	(.L_1425 - .L_1424)
.L_1424:
        /*0060*/ 	.word	0x00000080
        /*0064*/ 	.word	0x00000001
        /*0068*/ 	.word	0x00000001
.L_1425:


//--------------------- .nv.callgraph             --------------------------
	.section	.nv.callgraph,"",@"SHT_CUDA_CALLGRAPH"
	.align	4
	.sectionentsize	8
	.align		4
        /*0000*/ 	.word	0x00000000
	.align		4
        /*0004*/ 	.word	0xffffffff
	.align		4
        /*0008*/ 	.word	index@(_ZN2at6native18elementwise_kernelILi128ELi4EZNS0_15gpu_kernel_implIZZZNS0_66_GLOBAL__N__a0cfb035_28_ActivationHardswishKernel_cu_1520ed90_310025hardswish_backward_kernelERNS_14TensorIteratorEENKUlvE_clEvENKUlvE2_clEvEUlN3c108BFloat16ES9_E_EEvRNS_18TensorIteratorBaseERKT_EUliE_EEviT1_)
	.align		4
        /*000c*/ 	.word	index@(__assertfail)
	.align		4
        /*0010*/ 	.word	index@(_ZN2at6native27unrolled_elementwise_kernelIZZZNS0_66_GLOBAL__N__a0cfb035_28_ActivationHardswishKernel_cu_1520ed90_310025hardswish_backward_kernelERNS_14TensorIteratorEENKUlvE_clEvENKUlvE2_clEvEUlN3c108BFloat16ES8_E_St5arrayIPcLm3EELi4E23TrivialOffsetCalculatorILi2EjESD_ILi1EjENS0_6memory12LoadWithCastILi2EEENSG_13StoreWithCastILi1EEEEEviT_T0_T2_T3_T4_T5_)
	.align		4
        /*0014*/ 	.word	index@(__assertfail)
	.align		4
        /*0018*/ 	.word	index@(_ZN2at6native18elementwise_kernelILi128ELi4EZNS0_15gpu_kernel_implIZZZNS0_66_GLOBAL__N__a0cfb035_28_ActivationHardswishKernel_cu_1520ed90_310025hardswish_backward_kernelERNS_14TensorIteratorEENKUlvE_clEvENKUlvE1_clEvEUlN3c104HalfES9_E_EEvRNS_18TensorIteratorBaseERKT_EUliE_EEviT1_)
	.align		4
        /*001c*/ 	.word	index@(__assertfail)
	.align		4
        /*0020*/ 	.word	index@(_ZN2at6native27unrolled_elementwise_kernelIZZZNS0_66_GLOBAL__N__a0cfb035_28_ActivationHardswishKernel_cu_1520ed90_310025hardswish_backward_kernelERNS_14TensorIteratorEENKUlvE_clEvENKUlvE1_clEvEUlN3c104HalfES8_E_St5arrayIPcLm3EELi4E23TrivialOffsetCalculatorILi2EjESD_ILi1EjENS0_6memory12LoadWithCastILi2EEENSG_13StoreWithCastILi1EEEEEviT_T0_T2_T3_T4_T5_)
	.align		4
        /*0024*/ 	.word	index@(__assertfail)
	.align		4
        /*0028*/ 	.word	index@(_ZN2at6native18elementwise_kernelILi128ELi4EZNS0_15gpu_kernel_implIZZZNS0_66_GLOBAL__N__a0cfb035_28_ActivationHardswishKernel_cu_1520ed90_310025hardswish_backward_kernelERNS_14TensorIteratorEENKUlvE_clEvENKUlvE0_clEvEUlffE_EEvRNS_18TensorIteratorBaseERKT_EUliE_EEviT1_)
	.align		4
        /*002c*/ 	.word	index@(__assertfail)
	.align		4
        /*0030*/ 	.word	index@(_ZN2at6native27unrolled_elementwise_kernelIZZZNS0_66_GLOBAL__N__a0cfb035_28_ActivationHardswishKernel_cu_1520ed90_310025hardswish_backward_kernelERNS_14TensorIteratorEENKUlvE_clEvENKUlvE0_clEvEUlffE_St5arrayIPcLm3EELi4E23TrivialOffsetCalculatorILi2EjESB_ILi1EjENS0_6memory12LoadWithCastILi2EEENSE_13StoreWithCastILi1EEEEEviT_T0_T2_T3_T4_T5_)
	.align		4
        /*0034*/ 	.word	index@(__assertfail)
	.align		4
        /*0038*/ 	.word	index@(_ZN2at6native18elementwise_kernelILi128ELi4EZNS0_15gpu_kernel_implIZZZNS0_66_GLOBAL__N__a0cfb035_28_ActivationHardswishKernel_cu_1520ed90_310025hardswish_backward_kernelERNS_14TensorIteratorEENKUlvE_clEvENKUlvE_clEvEUlddE_EEvRNS_18TensorIteratorBaseERKT_EUliE_EEviT1_)
	.align		4
        /*003c*/ 	.word	index@(__assertfail)
	.align		4
        /*0040*/ 	.word	index@(_ZN2at6native27unrolled_elementwise_kernelIZZZNS0_66_GLOBAL__N__a0cfb035_28_ActivationHardswishKernel_cu_1520ed90_310025hardswish_backward_kernelERNS_14TensorIteratorEENKUlvE_clEvENKUlvE_clEvEUlddE_St5arrayIPcLm3EELi4E23TrivialOffsetCalculatorILi2EjESB_ILi1EjENS0_6memory12LoadWithCastILi2EEENSE_13StoreWithCastILi1EEEEEviT_T0_T2_T3_T4_T5_)
	.align		4
        /*0044*/ 	.word	index@(__assertfail)
	.align		4
        /*0048*/ 	.word	index@(_ZN2at6native18elementwise_kernelILi128ELi4EZNS0_15gpu_kernel_implIZZZNS0_66_GLOBAL__N__a0cfb035_28_ActivationHardswishKernel_cu_1520ed90_310016hardswish_kernelERNS_14TensorIteratorEENKUlvE_clEvENKUlvE2_clEvEUlN3c108BFloat16EE_EEvRNS_18TensorIteratorBaseERKT_EUliE_EEviT1_)
	.align		4
        /*004c*/ 	.word	index@(__assertfail)
	.align		4
        /*0050*/ 	.word	index@(_ZN2at6native27unrolled_elementwise_kernelIZZZNS0_66_GLOBAL__N__a0cfb035_28_ActivationHardswishKernel_cu_1520ed90_310016hardswish_kernelERNS_14TensorIteratorEENKUlvE_clEvENKUlvE2_clEvEUlN3c108BFloat16EE_St5arrayIPcLm2EELi4E23TrivialOffsetCalculatorILi1EjESE_NS0_6memory12LoadWithCastILi1EEENSF_13StoreWithCastILi1EEEEEviT_T0_T2_T3_T4_T5_)
	.align		4
        /*0054*/ 	.word	index@(__assertfail)
	.align		4
        /*0058*/ 	.word	index@(_ZN2at6native18elementwise_kernelILi128ELi4EZNS0_15gpu_kernel_implIZZZNS0_66_GLOBAL__N__a0cfb035_28_ActivationHardswishKernel_cu_1520ed90_310016hardswish_kernelERNS_14TensorIteratorEENKUlvE_clEvENKUlvE1_clEvEUlN3c104HalfEE_EEvRNS_18TensorIteratorBaseERKT_EUliE_EEviT1_)
	.align		4
        /*005c*/ 	.word	index@(__assertfail)
	.align		4
        /*0060*/ 	.word	index@(_ZN2at6native27unrolled_elementwise_kernelIZZZNS0_66_GLOBAL__N__a0cfb035_28_ActivationHardswishKernel_cu_1520ed90_310016hardswish_kernelERNS_14TensorIteratorEENKUlvE_clEvENKUlvE1_clEvEUlN3c104HalfEE_St5arrayIPcLm2EELi4E23TrivialOffsetCalculatorILi1EjESE_NS0_6memory12LoadWithCastILi1EEENSF_13StoreWithCastILi1EEEEEviT_T0_T2_T3_T4_T5_)
	.align		4
        /*0064*/ 	.word	index@(__assertfail)
	.align		4
        /*0068*/ 	.word	index@(_ZN2at6native18elementwise_kernelILi128ELi4EZNS0_15gpu_kernel_implIZZZNS0_66_GLOBAL__N__a0cfb035_28_ActivationHardswishKernel_cu_1520ed90_310016hardswish_kernelERNS_14TensorIteratorEENKUlvE_clEvENKUlvE0_clEvEUlfE_EEvRNS_18TensorIteratorBaseERKT_EUliE_EEviT1_)
	.align		4
        /*006c*/ 	.word	index@(__assertfail)
	.align		4
        /*0070*/ 	.word	index@(_ZN2at6native27unrolled_elementwise_kernelIZZZNS0_66_GLOBAL__N__a0cfb035_28_ActivationHardswishKernel_cu_1520ed90_310016hardswish_kernelERNS_14TensorIteratorEENKUlvE_clEvENKUlvE0_clEvEUlfE_St5arrayIPcLm2EELi4E23TrivialOffsetCalculatorILi1EjESC_NS0_6memory12LoadWithCastILi1EEENSD_13StoreWithCastILi1EEEEEviT_T0_T2_T3_T4_T5_)
	.align		4
        /*0074*/ 	.word	index@(__assertfail)
	.align		4
        /*0078*/ 	.word	index@(_ZN2at6native18elementwise_kernelILi128ELi4EZNS0_15gpu_kernel_implIZZZNS0_66_GLOBAL__N__a0cfb035_28_ActivationHardswishKernel_cu_1520ed90_310016hardswish_kernelERNS_14TensorIteratorEENKUlvE_clEvENKUlvE_clEvEUldE_EEvRNS_18TensorIteratorBaseERKT_EUliE_EEviT1_)
	.align		4
        /*007c*/ 	.word	index@(__assertfail)
	.align		4
        /*0080*/ 	.word	index@(_ZN2at6native27unrolled_elementwise_kernelIZZZNS0_66_GLOBAL__N__a0cfb035_28_ActivationHardswishKernel_cu_1520ed90_310016hardswish_kernelERNS_14TensorIteratorEENKUlvE_clEvENKUlvE_clEvEUldE_St5arrayIPcLm2EELi4E23TrivialOffsetCalculatorILi1EjESC_NS0_6memory12LoadWithCastILi1EEENSD_13StoreWithCastILi1EEEEEviT_T0_T2_T3_T4_T5_)
	.align		4
        /*0084*/ 	.word	index@(__assertfail)
	.align		4
        /*0088*/ 	.word	0x00000000
	.align		4
        /*008c*/ 	.word	0xfffffffe
	.align		4
        /*0090*/ 	.word	0x00000000
	.align		4
        /*0094*/ 	.word	0xfffffffd
	.align		4
        /*0098*/ 	.word	0x00000000
	.align		4
        /*009c*/ 	.word	0xfffffffc


//--------------------- .nv.rel.action            --------------------------
	.section	.nv.rel.action,"",@"SHT_CUDA_RELOCINFO"
	.align	8
	.sectionentsize	8
        /*0000*/ 	.byte	0x73, 0x00, 0x00, 0x00, 0x00, 0x00, 0x00, 0x00, 0x00, 0x00, 0x00, 0x11, 0x25, 0x00, 0x05, 0x36


//--------------------- .nv.constant4             --------------------------
	.section	.nv.constant4,"a",@progbits
	.align	8
	.align		8
.nv.constant4:
        /*0000*/ 	.dword	__assertfail
	.align		8
        /*0008*/ 	.dword	__unnamed_1
	.align		8
        /*0010*/ 	.dword	__unnamed_2
	.align		8
        /*0018*/ 	.dword	__unnamed_3
	.align		8
        /*0020*/ 	.dword	__unnamed_4
	.align		8
        /*0028*/ 	.dword	__unnamed_5
	.align		8
        /*0030*/ 	.dword	__unnamed_6
	.align		8
        /*0038*/ 	.dword	__unnamed_7
	.align		8
        /*0040*/ 	.dword	__unnamed_8
	.align		8
        /*0048*/ 	.dword	_ZN64_INTERNAL_a0cfb035_28_ActivationHardswishKernel_cu_1520ed90_31004cuda3std3__466_GLOBAL__N__a0cfb035_28_ActivationHardswishKernel_cu_1520ed90_31006ignoreE
	.align		8
        /*0050*/ 	.dword	_ZN64_INTERNAL_a0cfb035_28_ActivationHardswishKernel_cu_1520ed90_31004cuda3std3__45__cpo5beginE
	.align		8
        /*0058*/ 	.dword	_ZN64_INTERNAL_a0cfb035_28_ActivationHardswishKernel_cu_1520ed90_31004cuda3std3__45__cpo3endE
	.align		8
        /*0060*/ 	.dword	_ZN64_INTERNAL_a0cfb035_28_ActivationHardswishKernel_cu_1520ed90_31004cuda3std3__45__cpo6cbeginE
	.align		8
        /*0068*/ 	.dword	_ZN64_INTERNAL_a0cfb035_28_ActivationHardswishKernel_cu_1520ed90_31004cuda3std3__45__cpo4cendE
	.align		8
        /*0070*/ 	.dword	_ZN64_INTERNAL_a0cfb035_28_ActivationHardswishKernel_cu_1520ed90_31004cuda3std3__45__cpo6rbeginE
	.align		8
        /*0078*/ 	.dword	_ZN64_INTERNAL_a0cfb035_28_ActivationHardswishKernel_cu_1520ed90_31004cuda3std3__45__cpo4rendE
	.align		8
        /*0080*/ 	.dword	_ZN64_INTERNAL_a0cfb035_28_ActivationHardswishKernel_cu_1520ed90_31004cuda3std3__45__cpo7crbeginE
	.align		8
        /*0088*/ 	.dword	_ZN64_INTERNAL_a0cfb035_28_ActivationHardswishKernel_cu_1520ed90_31004cuda3std3__45__cpo5crendE
	.align		8
        /*0090*/ 	.dword	_ZN64_INTERNAL_a0cfb035_28_ActivationHardswishKernel_cu_1520ed90_31004cuda3std3__419piecewise_constructE
	.align		8
        /*0098*/ 	.dword	_ZN64_INTERNAL_a0cfb035_28_ActivationHardswishKernel_cu_1520ed90_31004cuda3std3__48in_placeE
	.align		8
        /*00a0*/ 	.dword	_ZN64_INTERNAL_a0cfb035_28_ActivationHardswishKernel_cu_1520ed90_31004cuda3std3__420unreachable_sentinelE
	.align		8
        /*00a8*/ 	.dword	_ZN64_INTERNAL_a0cfb035_28_ActivationHardswishKernel_cu_1520ed90_31004cuda3std6ranges3__45__cpo4swapE
	.align		8
        /*00b0*/ 	.dword	_ZN64_INTERNAL_a0cfb035_28_ActivationHardswishKernel_cu_1520ed90_31004cuda3std6ranges3__45__cpo9iter_moveE
	.align		8
        /*00b8*/ 	.dword	_ZN64_INTERNAL_a0cfb035_28_ActivationHardswishKernel_cu_1520ed90_31004cuda3std6ranges3__45__cpo5beginE
	.align		8
        /*00c0*/ 	.dword	_ZN64_INTERNAL_a0cfb035_28_ActivationHardswishKernel_cu_1520ed90_31004cuda3std6ranges3__45__cpo3endE
	.align		8
        /*00c8*/ 	.dword	_ZN64_INTERNAL_a0cfb035_28_ActivationHardswishKernel_cu_1520ed90_31004cuda3std6ranges3__45__cpo6cbeginE
	.align		8
        /*00d0*/ 	.dword	_ZN64_INTERNAL_a0cfb035_28_ActivationHardswishKernel_cu_1520ed90_31004cuda3std6ranges3__45__cpo4cendE
	.align		8
        /*00d8*/ 	.dword	_ZN64_INTERNAL_a0cfb035_28_ActivationHardswishKernel_cu_1520ed90_31004cuda3std6ranges3__45__cpo7advanceE
	.align		8
        /*00e0*/ 	.dword	_ZN64_INTERNAL_a0cfb035_28_ActivationHardswishKernel_cu_1520ed90_31004cuda3std6ranges3__45__cpo9iter_swapE
	.align		8
        /*00e8*/ 	.dword	_ZN64_INTERNAL_a0cfb035_28_ActivationHardswishKernel_cu_1520ed90_31004cuda3std6ranges3__45__cpo4nextE
	.align		8
        /*00f0*/ 	.dword	_ZN64_INTERNAL_a0cfb035_28_ActivationHardswishKernel_cu_1520ed90_31004cuda3std6ranges3__45__cpo4prevE
	.align		8
        /*00f8*/ 	.dword	_ZN64_INTERNAL_a0cfb035_28_ActivationHardswishKernel_cu_1520ed90_31004cuda3std6ranges3__45__cpo4dataE
	.align		8
        /*0100*/ 	.dword	_ZN64_INTERNAL_a0cfb035_28_ActivationHardswishKernel_cu_1520ed90_31004cuda3std6ranges3__45__cpo5cdataE
	.align		8
        /*0108*/ 	.dword	_ZN64_INTERNAL_a0cfb035_28_ActivationHardswishKernel_cu_1520ed90_31004cuda3std6ranges3__45__cpo4sizeE
	.align		8
        /*0110*/ 	.dword	_ZN64_INTERNAL_a0cfb035_28_ActivationHardswishKernel_cu_1520ed90_31004cuda3std6ranges3__45__cpo5ssizeE
	.align		8
        /*0118*/ 	.dword	_ZN64_INTERNAL_a0cfb035_28_ActivationHardswishKernel_cu_1520ed90_31004cuda3std6ranges3__45__cpo8distanceE
	.align		8
        /*0120*/ 	.dword	_ZN64_INTERNAL_a0cfb035_28_ActivationHardswishKernel_cu_1520ed90_31006thrust23THRUST_300001_SM_800_NS6system6detail10sequential3seqE
	.align		8
        /*0128*/ 	.dword	$str$6
	.align		8
        /*0130*/ 	.dword	$str$7


//--------------------- .nv.constant2._ZN2at6native18elementwise_kernelILi128ELi4EZNS0_15gpu_kernel_implIZZZNS0_66_GLOBAL__N__a0cfb035_28_ActivationHardswishKernel_cu_1520ed90_310025hardswish_backward_kernelERNS_14TensorIteratorEENKUlvE_clEvENKUlvE2_clEvEUlN3c108BFloat16ES9_E_EEvRNS_18TensorIteratorBaseERKT_EUliE_EEviT1_ --------------------------
	.section	.nv.constant2._ZN2at6native18elementwise_kernelILi128ELi4EZNS0_15gpu_kernel_implIZZZNS0_66_GLOBAL__N__a0cfb035_28_ActivationHardswishKernel_cu_1520ed90_310025hardswish_backward_kernelERNS_14TensorIteratorEENKUlvE_clEvENKUlvE2_clEvEUlN3c108BFloat16ES9_E_EEvRNS_18TensorIteratorBaseERKT_EUliE_EEviT1_,"a",@progbits
	.sectionflags	@""
	.align	4
.nv.constant2._ZN2at6native18elementwise_kernelILi128ELi4EZNS0_15gpu_kernel_implIZZZNS0_66_GLOBAL__N__a0cfb035_28_ActivationHardswishKernel_cu_1520ed90_310025hardswish_backward_kernelERNS_14TensorIteratorEENKUlvE_clEvENKUlvE2_clEvEUlN3c108BFloat16ES9_E_EEvRNS_18TensorIteratorBaseERKT_EUliE_EEviT1_:
        /*0000*/ 	.byte	0x00, 0x00, 0x00, 0xf0, 0xff, 0xff, 0x0f, 0x38


//--------------------- .nv.constant0._ZN2at6native18elementwise_kernelILi128ELi4EZNS0_15gpu_kernel_implIZZZNS0_66_GLOBAL__N__a0cfb035_28_ActivationHardswishKernel_cu_1520ed90_310025hardswish_backward_kernelERNS_14TensorIteratorEENKUlvE_clEvENKUlvE2_clEvEUlN3c108BFloat16ES9_E_EEvRNS_18TensorIteratorBaseERKT_EUliE_EEviT1_ --------------------------
	.section	.nv.constant0._ZN2at6native18elementwise_kernelILi128ELi4EZNS0_15gpu_kernel_implIZZZNS0_66_GLOBAL__N__a0cfb035_28_ActivationHardswishKernel_cu_1520ed90_310025hardswish_backward_kernelERNS_14TensorIteratorEENKUlvE_clEvENKUlvE2_clEvEUlN3c108BFloat16ES9_E_EEvRNS_18TensorIteratorBaseERKT_EUliE_EEviT1_,"a",@progbits
	.sectionflags	@""
	.align	4
.nv.constant0._ZN2at6native18elementwise_kernelILi128ELi4EZNS0_15gpu_kernel_implIZZZNS0_66_GLOBAL__N__a0cfb035_28_ActivationHardswishKernel_cu_1520ed90_310025hardswish_backward_kernelERNS_14TensorIteratorEENKUlvE_clEvENKUlvE2_clEvEUlN3c108BFloat16ES9_E_EEvRNS_18TensorIteratorBaseERKT_EUliE_EEviT1_:
	.zero		1032


//--------------------- .nv.constant2._ZN2at6native27unrolled_elementwise_kernelIZZZNS0_66_GLOBAL__N__a0cfb035_28_ActivationHardswishKernel_cu_1520ed90_310025hardswish_backward_kernelERNS_14TensorIteratorEENKUlvE_clEvENKUlvE2_clEvEUlN3c108BFloat16ES8_E_St5arrayIPcLm3EELi4E23TrivialOffsetCalculatorILi2EjESD_ILi1EjENS0_6memory12LoadWithCastILi2EEENSG_13StoreWithCastILi1EEEEEviT_T0_T2_T3_T4_T5_ --------------------------
	.section	.nv.constant2._ZN2at6native27unrolled_elementwise_kernelIZZZNS0_66_GLOBAL__N__a0cfb035_28_ActivationHardswishKernel_cu_1520ed90_310025hardswish_backward_kernelERNS_14TensorIteratorEENKUlvE_clEvENKUlvE2_clEvEUlN3c108BFloat16ES8_E_St5arrayIPcLm3EELi4E23TrivialOffsetCalculatorILi2EjESD_ILi1EjENS0_6memory12LoadWithCastILi2EEENSG_13StoreWithCastILi1EEEEEviT_T0_T2_T3_T4_T5_,"a",@progbits
	.sectionflags	@""
	.align	4
.nv.constant2._ZN2at6native27unrolled_elementwise_kernelIZZZNS0_66_GLOBAL__N__a0cfb035_28_ActivationHardswishKernel_cu_1520ed90_310025hardswish_backward_kernelERNS_14TensorIteratorEENKUlvE_clEvENKUlvE2_clEvEUlN3c108BFloat16ES8_E_St5arrayIPcLm3EELi4E23TrivialOffsetCalculatorILi2EjESD_ILi1EjENS0_6memory12LoadWithCastILi2EEENSG_13StoreWithCastILi1EEEEEviT_T0_T2_T3_T4_T5_:
        /*0000*/ 	.byte	0x00, 0x00, 0x00, 0xf0, 0xff, 0xff, 0x0f, 0x38


//--------------------- .nv.constant0._ZN2at6native27unrolled_elementwise_kernelIZZZNS0_66_GLOBAL__N__a0cfb035_28_ActivationHardswishKernel_cu_1520ed90_310025hardswish_backward_kernelERNS_14TensorIteratorEENKUlvE_clEvENKUlvE2_clEvEUlN3c108BFloat16ES8_E_St5arrayIPcLm3EELi4E23TrivialOffsetCalculatorILi2EjESD_ILi1EjENS0_6memory12LoadWithCastILi2EEENSG_13StoreWithCastILi1EEEEEviT_T0_T2_T3_T4_T5_ --------------------------
	.section	.nv.constant0._ZN2at6native27unrolled_elementwise_kernelIZZZNS0_66_GLOBAL__N__a0cfb035_28_ActivationHardswishKernel_cu_1520ed90_310025hardswish_backward_kernelERNS_14TensorIteratorEENKUlvE_clEvENKUlvE2_clEvEUlN3c108BFloat16ES8_E_St5arrayIPcLm3EELi4E23TrivialOffsetCalculatorILi2EjESD_ILi1EjENS0_6memory12LoadWithCastILi2EEENSG_13StoreWithCastILi1EEEEEviT_T0_T2_T3_T4_T5_,"a",@progbits
	.sectionflags	@""
	.align	4
.nv.constant0._ZN2at6native27unrolled_elementwise_kernelIZZZNS0_66_GLOBAL__N__a0cfb035_28_ActivationHardswishKernel_cu_1520ed90_310025hardswish_backward_kernelERNS_14TensorIteratorEENKUlvE_clEvENKUlvE2_clEvEUlN3c108BFloat16ES8_E_St5arrayIPcLm3EELi4E23TrivialOffsetCalculatorILi2EjESD_ILi1EjENS0_6memory12LoadWithCastILi2EEENSG_13StoreWithCastILi1EEEEEviT_T0_T2_T3_T4_T5_:
	.zero		432


//--------------------- .nv.constant0._ZN2at6native18elementwise_kernelILi128ELi4EZNS0_22gpu_kernel_impl_nocastIZZZNS0_66_GLOBAL__N__a0cfb035_28_ActivationHardswishKernel_cu_1520ed90_310025hardswish_backward_kernelERNS_14TensorIteratorEENKUlvE_clEvENKUlvE2_clEvEUlN3c108BFloat16ES9_E_EEvRNS_18TensorIteratorBaseERKT_EUliE_EEviT1_ --------------------------
	.section	.nv.constant0._ZN2at6native18elementwise_kernelILi128ELi4EZNS0_22gpu_kernel_impl_nocastIZZZNS0_66_GLOBAL__N__a0cfb035_28_ActivationHardswishKernel_cu_1520ed90_310025hardswish_backward_kernelERNS_14TensorIteratorEENKUlvE_clEvENKUlvE2_clEvEUlN3c108BFloat16ES9_E_EEvRNS_18TensorIteratorBaseERKT_EUliE_EEviT1_,"a",@progbits
	.sectionflags	@""
	.align	4
.nv.constant0._ZN2at6native18elementwise_kernelILi128ELi4EZNS0_22gpu_kernel_impl_nocastIZZZNS0_66_GLOBAL__N__a0cfb035_28_ActivationHardswishKernel_cu_1520ed90_310025hardswish_backward_kernelERNS_14TensorIteratorEENKUlvE_clEvENKUlvE2_clEvEUlN3c108BFloat16ES9_E_EEvRNS_18TensorIteratorBaseERKT_EUliE_EEviT1_:
	.zero		1024


//--------------------- .nv.constant0._ZN2at6native27unrolled_elementwise_kernelIZZZNS0_66_GLOBAL__N__a0cfb035_28_ActivationHardswishKernel_cu_1520ed90_310025hardswish_backward_kernelERNS_14TensorIteratorEENKUlvE_clEvENKUlvE2_clEvEUlN3c108BFloat16ES8_E_St5arrayIPcLm3EELi4E23TrivialOffsetCalculatorILi2EjESD_ILi1EjENS0_6memory15LoadWithoutCastENSG_16StoreWithoutCastEEEviT_T0_T2_T3_T4_T5_ --------------------------
	.section	.nv.constant0._ZN2at6native27unrolled_elementwise_kernelIZZZNS0_66_GLOBAL__N__a0cfb035_28_ActivationHardswishKernel_cu_1520ed90_310025hardswish_backward_kernelERNS_14TensorIteratorEENKUlvE_clEvENKUlvE2_clEvEUlN3c108BFloat16ES8_E_St5arrayIPcLm3EELi4E23TrivialOffsetCalculatorILi2EjESD_ILi1EjENS0_6memory15LoadWithoutCastENSG_16StoreWithoutCastEEEviT_T0_T2_T3_T4_T5_,"a",@progbits
	.sectionflags	@""
	.align	4
.nv.constant0._ZN2at6native27unrolled_elementwise_kernelIZZZNS0_66_GLOBAL__N__a0cfb035_28_ActivationHardswishKernel_cu_1520ed90_310025hardswish_backward_kernelERNS_14TensorIteratorEENKUlvE_clEvENKUlvE2_clEvEUlN3c108BFloat16ES8_E_St5arrayIPcLm3EELi4E23TrivialOffsetCalculatorILi2EjESD_ILi1EjENS0_6memory15LoadWithoutCastENSG_16StoreWithoutCastEEEviT_T0_T2_T3_T4_T5_:
	.zero		412


//--------------------- .nv.constant0._ZN2at6native29vectorized_elementwise_kernelILi2EZZZNS0_66_GLOBAL__N__a0cfb035_28_ActivationHardswishKernel_cu_1520ed90_310025hardswish_backward_kernelERNS_14TensorIteratorEENKUlvE_clEvENKUlvE2_clEvEUlN3c108BFloat16ES8_E_St5arrayIPcLm3EEEEviT0_T1_ --------------------------
	.section	.nv.constant0._ZN2at6native29vectorized_elementwise_kernelILi2EZZZNS0_66_GLOBAL__N__a0cfb035_28_ActivationHardswishKernel_cu_1520ed90_310025hardswish_backward_kernelERNS_14TensorIteratorEENKUlvE_clEvENKUlvE2_clEvEUlN3c108BFloat16ES8_E_St5arrayIPcLm3EEEEviT0_T1_,"a",@progbits
	.sectionflags	@""
	.align	4
.nv.constant0._ZN2at6native29vectorized_elementwise_kernelILi2EZZZNS0_66_GLOBAL__N__a0cfb035_28_ActivationHardswishKernel_cu_1520ed90_310025hardswish_backward_kernelERNS_14TensorIteratorEENKUlvE_clEvENKUlvE2_clEvEUlN3c108BFloat16ES8_E_St5arrayIPcLm3EEEEviT0_T1_:
	.zero		408


//--------------------- .nv.constant0._ZN2at6native29vectorized_elementwise_kernelILi4EZZZNS0_66_GLOBAL__N__a0cfb035_28_ActivationHardswishKernel_cu_1520ed90_310025hardswish_backward_kernelERNS_14TensorIteratorEENKUlvE_clEvENKUlvE2_clEvEUlN3c108BFloat16ES8_E_St5arrayIPcLm3EEEEviT0_T1_ --------------------------
	.section	.nv.constant0._ZN2at6native29vectorized_elementwise_kernelILi4EZZZNS0_66_GLOBAL__N__a0cfb035_28_ActivationHardswishKernel_cu_1520ed90_310025hardswish_backward_kernelERNS_14TensorIteratorEENKUlvE_clEvENKUlvE2_clEvEUlN3c108BFloat16ES8_E_St5arrayIPcLm3EEEEviT0_T1_,"a",@progbits
	.sectionflags	@""
	.align	4
.nv.constant0._ZN2at6native29vectorized_elementwise_kernelILi4EZZZNS0_66_GLOBAL__N__a0cfb035_28_ActivationHardswishKernel_cu_1520ed90_310025hardswish_backward_kernelERNS_14TensorIteratorEENKUlvE_clEvENKUlvE2_clEvEUlN3c108BFloat16ES8_E_St5arrayIPcLm3EEEEviT0_T1_:
	.zero		408


//--------------------- .nv.constant0._ZN2at6native29vectorized_elementwise_kernelILi8EZZZNS0_66_GLOBAL__N__a0cfb035_28_ActivationHardswishKernel_cu_1520ed90_310025hardswish_backward_kernelERNS_14TensorIteratorEENKUlvE_clEvENKUlvE2_clEvEUlN3c108BFloat16ES8_E_St5arrayIPcLm3EEEEviT0_T1_ --------------------------
	.section	.nv.constant0._ZN2at6native29vectorized_elementwise_kernelILi8EZZZNS0_66_GLOBAL__N__a0cfb035_28_ActivationHardswishKernel_cu_1520ed90_310025hardswish_backward_kernelERNS_14TensorIteratorEENKUlvE_clEvENKUlvE2_clEvEUlN3c108BFloat16ES8_E_St5arrayIPcLm3EEEEviT0_T1_,"a",@progbits
	.sectionflags	@""
	.align	4
.nv.constant0._ZN2at6native29vectorized_elementwise_kernelILi8EZZZNS0_66_GLOBAL__N__a0cfb035_28_ActivationHardswishKernel_cu_1520ed90_310025hardswish_backward_kernelERNS_14TensorIteratorEENKUlvE_clEvENKUlvE2_clEvEUlN3c108BFloat16ES8_E_St5arrayIPcLm3EEEEviT0_T1_:
	.zero		408


//--------------------- .nv.constant2._ZN2at6native18elementwise_kernelILi128ELi4EZNS0_15gpu_kernel_implIZZZNS0_66_GLOBAL__N__a0cfb035_28_ActivationHardswishKernel_cu_1520ed90_310025hardswish_backward_kernelERNS_14TensorIteratorEENKUlvE_clEvENKUlvE1_clEvEUlN3c104HalfES9_E_EEvRNS_18TensorIteratorBaseERKT_EUliE_EEviT1_ --------------------------
	.section	.nv.constant2._ZN2at6native18elementwise_kernelILi128ELi4EZNS0_15gpu_kernel_implIZZZNS0_66_GLOBAL__N__a0cfb035_28_ActivationHardswishKernel_cu_1520ed90_310025hardswish_backward_kernelERNS_14TensorIteratorEENKUlvE_clEvENKUlvE1_clEvEUlN3c104HalfES9_E_EEvRNS_18TensorIteratorBaseERKT_EUliE_EEviT1_,"a",@progbits
	.sectionflags	@""
	.align	4
.nv.constant2._ZN2at6native18elementwise_kernelILi128ELi4EZNS0_15gpu_kernel_implIZZZNS0_66_GLOBAL__N__a0cfb035_28_ActivationHardswishKernel_cu_1520ed90_310025hardswish_backward_kernelERNS_14TensorIteratorEENKUlvE_clEvENKUlvE1_clEvEUlN3c104HalfES9_E_EEvRNS_18TensorIteratorBaseERKT_EUliE_EEviT1_:
        /*0000*/ 	.byte	0x00, 0x00, 0x00, 0xf0, 0xff, 0xff, 0x0f, 0x38


//--------------------- .nv.constant0._ZN2at6native18elementwise_kernelILi128ELi4EZNS0_15gpu_kernel_implIZZZNS0_66_GLOBAL__N__a0cfb035_28_ActivationHardswishKernel_cu_1520ed90_310025hardswish_backward_kernelERNS_14TensorIteratorEENKUlvE_clEvENKUlvE1_clEvEUlN3c104HalfES9_E_EEvRNS_18TensorIteratorBaseERKT_EUliE_EEviT1_ --------------------------
	.section	.nv.constant0._ZN2at6native18elementwise_kernelILi128ELi4EZNS0_15gpu_kernel_implIZZZNS0_66_GLOBAL__N__a0cfb035_28_ActivationHardswishKernel_cu_1520ed90_310025hardswish_backward_kernelERNS_14TensorIteratorEENKUlvE_clEvENKUlvE1_clEvEUlN3c104HalfES9_E_EEvRNS_18TensorIteratorBaseERKT_EUliE_EEviT1_,"a",@progbits
	.sectionflags	@""
	.align	4
.nv.constant0._ZN2at6native18elementwise_kernelILi128ELi4EZNS0_15gpu_kernel_implIZZZNS0_66_GLOBAL__N__a0cfb035_28_ActivationHardswishKernel_cu_1520ed90_310025hardswish_backward_kernelERNS_14TensorIteratorEENKUlvE_clEvENKUlvE1_clEvEUlN3c104HalfES9_E_EEvRNS_18TensorIteratorBaseERKT_EUliE_EEviT1_:
	.zero		1032


//--------------------- .nv.constant2._ZN2at6native27unrolled_elementwise_kernelIZZZNS0_66_GLOBAL__N__a0cfb035_28_ActivationHardswishKernel_cu_1520ed90_310025hardswish_backward_kernelERNS_14TensorIteratorEENKUlvE_clEvENKUlvE1_clEvEUlN3c104HalfES8_E_St5arrayIPcLm3EELi4E23TrivialOffsetCalculatorILi2EjESD_ILi1EjENS0_6memory12LoadWithCastILi2EEENSG_13StoreWithCastILi1EEEEEviT_T0_T2_T3_T4_T5_ --------------------------
	.section	.nv.constant2._ZN2at6native27unrolled_elementwise_kernelIZZZNS0_66_GLOBAL__N__a0cfb035_28_ActivationHardswishKernel_cu_1520ed90_310025hardswish_backward_kernelERNS_14TensorIteratorEENKUlvE_clEvENKUlvE1_clEvEUlN3c104HalfES8_E_St5arrayIPcLm3EELi4E23TrivialOffsetCalculatorILi2EjESD_ILi1EjENS0_6memory12LoadWithCastILi2EEENSG_13StoreWithCastILi1EEEEEviT_T0_T2_T3_T4_T5_,"a",@progbits
	.sectionflags	@""
	.align	4
.nv.constant2._ZN2at6native27unrolled_elementwise_kernelIZZZNS0_66_GLOBAL__N__a0cfb035_28_ActivationHardswishKernel_cu_1520ed90_310025hardswish_backward_kernelERNS_14TensorIteratorEENKUlvE_clEvENKUlvE1_clEvEUlN3c104HalfES8_E_St5arrayIPcLm3EELi4E23TrivialOffsetCalculatorILi2EjESD_ILi1EjENS0_6memory12LoadWithCastILi2EEENSG_13StoreWithCastILi1EEEEEviT_T0_T2_T3_T4_T5_:
        /*0000*/ 	.byte	0x00, 0x00, 0x00, 0xf0, 0xff, 0xff, 0x0f, 0x38


//--------------------- .nv.constant0._ZN2at6native27unrolled_elementwise_kernelIZZZNS0_66_GLOBAL__N__a0cfb035_28_ActivationHardswishKernel_cu_1520ed90_310025hardswish_backward_kernelERNS_14TensorIteratorEENKUlvE_clEvENKUlvE1_clEvEUlN3c104HalfES8_E_St5arrayIPcLm3EELi4E23TrivialOffsetCalculatorILi2EjESD_ILi1EjENS0_6memory12LoadWithCastILi2EEENSG_13StoreWithCastILi1EEEEEviT_T0_T2_T3_T4_T5_ --------------------------
	.section	.nv.constant0._ZN2at6native27unrolled_elementwise_kernelIZZZNS0_66_GLOBAL__N__a0cfb035_28_ActivationHardswishKernel_cu_1520ed90_310025hardswish_backward_kernelERNS_14TensorIteratorEENKUlvE_clEvENKUlvE1_clEvEUlN3c104HalfES8_E_St5arrayIPcLm3EELi4E23TrivialOffsetCalculatorILi2EjESD_ILi1EjENS0_6memory12LoadWithCastILi2EEENSG_13StoreWithCastILi1EEEEEviT_T0_T2_T3_T4_T5_,"a",@progbits
	.sectionflags	@""
	.align	4
.nv.constant0._ZN2at6native27unrolled_elementwise_kernelIZZZNS0_66_GLOBAL__N__a0cfb035_28_ActivationHardswishKernel_cu_1520ed90_310025hardswish_backward_kernelERNS_14TensorIteratorEENKUlvE_clEvENKUlvE1_clEvEUlN3c104HalfES8_E_St5arrayIPcLm3EELi4E23TrivialOffsetCalculatorILi2EjESD_ILi1EjENS0_6memory12LoadWithCastILi2EEENSG_13StoreWithCastILi1EEEEEviT_T0_T2_T3_T4_T5_:
	.zero		432


//--------------------- .nv.constant0._ZN2at6native18elementwise_kernelILi128ELi4EZNS0_22gpu_kernel_impl_nocastIZZZNS0_66_GLOBAL__N__a0cfb035_28_ActivationHardswishKernel_cu_1520ed90_310025hardswish_backward_kernelERNS_14TensorIteratorEENKUlvE_clEvENKUlvE1_clEvEUlN3c104HalfES9_E_EEvRNS_18TensorIteratorBaseERKT_EUliE_EEviT1_ --------------------------
	.section	.nv.constant0._ZN2at6native18elementwise_kernelILi128ELi4EZNS0_22gpu_kernel_impl_nocastIZZZNS0_66_GLOBAL__N__a0cfb035_28_ActivationHardswishKernel_cu_1520ed90_310025hardswish_backward_kernelERNS_14TensorIteratorEENKUlvE_clEvENKUlvE1_clEvEUlN3c104HalfES9_E_EEvRNS_18TensorIteratorBaseERKT_EUliE_EEviT1_,"a",@progbits
	.sectionflags	@""
	.align	4
.nv.constant0._ZN2at6native18elementwise_kernelILi128ELi4EZNS0_22gpu_kernel_impl_nocastIZZZNS0_66_GLOBAL__N__a0cfb035_28_ActivationHardswishKernel_cu_1520ed90_310025hardswish_backward_kernelERNS_14TensorIteratorEENKUlvE_clEvENKUlvE1_clEvEUlN3c104HalfES9_E_EEvRNS_18TensorIteratorBaseERKT_EUliE_EEviT1_:
	.zero		1024


//--------------------- .nv.constant0._ZN2at6native27unrolled_elementwise_kernelIZZZNS0_66_GLOBAL__N__a0cfb035_28_ActivationHardswishKernel_cu_1520ed90_310025hardswish_backward_kernelERNS_14TensorIteratorEENKUlvE_clEvENKUlvE1_clEvEUlN3c104HalfES8_E_St5arrayIPcLm3EELi4E23TrivialOffsetCalculatorILi2EjESD_ILi1EjENS0_6memory15LoadWithoutCastENSG_16StoreWithoutCastEEEviT_T0_T2_T3_T4_T5_ --------------------------
	.section	.nv.constant0._ZN2at6native27unrolled_elementwise_kernelIZZZNS0_66_GLOBAL__N__a0cfb035_28_ActivationHardswishKernel_cu_1520ed90_310025hardswish_backward_kernelERNS_14TensorIteratorEENKUlvE_clEvENKUlvE1_clEvEUlN3c104HalfES8_E_St5arrayIPcLm3EELi4E23TrivialOffsetCalculatorILi2EjESD_ILi1EjENS0_6memory15LoadWithoutCastENSG_16StoreWithoutCastEEEviT_T0_T2_T3_T4_T5_,"a",@progbits
	.sectionflags	@""
	.align	4
.nv.constant0._ZN2at6native27unrolled_elementwise_kernelIZZZNS0_66_GLOBAL__N__a0cfb035_28_ActivationHardswishKernel_cu_1520ed90_310025hardswish_backward_kernelERNS_14TensorIteratorEENKUlvE_clEvENKUlvE1_clEvEUlN3c104HalfES8_E_St5arrayIPcLm3EELi4E23TrivialOffsetCalculatorILi2EjESD_ILi1EjENS0_6memory15LoadWithoutCastENSG_16StoreWithoutCastEEEviT_T0_T2_T3_T4_T5_:
	.zero		412


//--------------------- .nv.constant0._ZN2at6native29vectorized_elementwise_kernelILi2EZZZNS0_66_GLOBAL__N__a0cfb035_28_ActivationHardswishKernel_cu_1520ed90_310025hardswish_backward_kernelERNS_14TensorIteratorEENKUlvE_clEvENKUlvE1_clEvEUlN3c104HalfES8_E_St5arrayIPcLm3EEEEviT0_T1_ --------------------------
	.section	.nv.constant0._ZN2at6native29vectorized_elementwise_kernelILi2EZZZNS0_66_GLOBAL__N__a0cfb035_28_ActivationHardswishKernel_cu_1520ed90_310025hardswish_backward_kernelERNS_14TensorIteratorEENKUlvE_clEvENKUlvE1_clEvEUlN3c104HalfES8_E_St5arrayIPcLm3EEEEviT0_T1_,"a",@progbits
	.sectionflags	@""
	.align	4
.nv.constant0._ZN2at6native29vectorized_elementwise_kernelILi2EZZZNS0_66_GLOBAL__N__a0cfb035_28_ActivationHardswishKernel_cu_1520ed90_310025hardswish_backward_kernelERNS_14TensorIteratorEENKUlvE_clEvENKUlvE1_clEvEUlN3c104HalfES8_E_St5arrayIPcLm3EEEEviT0_T1_:
	.zero		408


//--------------------- .nv.constant0._ZN2at6native29vectorized_elementwise_kernelILi4EZZZNS0_66_GLOBAL__N__a0cfb035_28_ActivationHardswishKernel_cu_1520ed90_310025hardswish_backward_kernelERNS_14TensorIteratorEENKUlvE_clEvENKUlvE1_clEvEUlN3c104HalfES8_E_St5arrayIPcLm3EEEEviT0_T1_ --------------------------
	.section	.nv.constant0._ZN2at6native29vectorized_elementwise_kernelILi4EZZZNS0_66_GLOBAL__N__a0cfb035_28_ActivationHardswishKernel_cu_1520ed90_310025hardswish_backward_kernelERNS_14TensorIteratorEENKUlvE_clEvENKUlvE1_clEvEUlN3c104HalfES8_E_St5arrayIPcLm3EEEEviT0_T1_,"a",@progbits
	.sectionflags	@""
	.align	4
.nv.constant0._ZN2at6native29vectorized_elementwise_kernelILi4EZZZNS0_66_GLOBAL__N__a0cfb035_28_ActivationHardswishKernel_cu_1520ed90_310025hardswish_backward_kernelERNS_14TensorIteratorEENKUlvE_clEvENKUlvE1_clEvEUlN3c104HalfES8_E_St5arrayIPcLm3EEEEviT0_T1_:
	.zero		408


//--------------------- .nv.constant0._ZN2at6native29vectorized_elementwise_kernelILi8EZZZNS0_66_GLOBAL__N__a0cfb035_28_ActivationHardswishKernel_cu_1520ed90_310025hardswish_backward_kernelERNS_14TensorIteratorEENKUlvE_clEvENKUlvE1_clEvEUlN3c104HalfES8_E_St5arrayIPcLm3EEEEviT0_T1_ --------------------------
	.section	.nv.constant0._ZN2at6native29vectorized_elementwise_kernelILi8EZZZNS0_66_GLOBAL__N__a0cfb035_28_ActivationHardswishKernel_cu_1520ed90_310025hardswish_backward_kernelERNS_14TensorIteratorEENKUlvE_clEvENKUlvE1_clEvEUlN3c104HalfES8_E_St5arrayIPcLm3EEEEviT0_T1_,"a",@progbits
	.sectionflags	@""
	.align	4
.nv.constant0._ZN2at6native29vectorized_elementwise_kernelILi8EZZZNS0_66_GLOBAL__N__a0cfb035_28_ActivationHardswishKernel_cu_1520ed90_310025hardswish_backward_kernelERNS_14TensorIteratorEENKUlvE_clEvENKUlvE1_clEvEUlN3c104HalfES8_E_St5arrayIPcLm3EEEEviT0_T1_:
	.zero		408


//--------------------- .nv.constant2._ZN2at6native18elementwise_kernelILi128ELi4EZNS0_15gpu_kernel_implIZZZNS0_66_GLOBAL__N__a0cfb035_28_ActivationHardswishKernel_cu_1520ed90_310025hardswish_backward_kernelERNS_14TensorIteratorEENKUlvE_clEvENKUlvE0_clEvEUlffE_EEvRNS_18TensorIteratorBaseERKT_EUliE_EEviT1_ --------------------------
	.section	.nv.constant2._ZN2at6native18elementwise_kernelILi128ELi4EZNS0_15gpu_kernel_implIZZZNS0_66_GLOBAL__N__a0cfb035_28_ActivationHardswishKernel_cu_1520ed90_310025hardswish_backward_kernelERNS_14TensorIteratorEENKUlvE_clEvENKUlvE0_clEvEUlffE_EEvRNS_18TensorIteratorBaseERKT_EUliE_EEviT1_,"a",@progbits
	.sectionflags	@""
	.align	4
.nv.constant2._ZN2at6native18elementwise_kernelILi128ELi4EZNS0_15gpu_kernel_implIZZZNS0_66_GLOBAL__N__a0cfb035_28_ActivationHardswishKernel_cu_1520ed90_310025hardswish_backward_kernelERNS_14TensorIteratorEENKUlvE_clEvENKUlvE0_clEvEUlffE_EEvRNS_18TensorIteratorBaseERKT_EUliE_EEviT1_:
        /*0000*/ 	.byte	0x00, 0x00, 0x00, 0xf0, 0xff, 0xff, 0x0f, 0x38


//--------------------- .nv.constant0._ZN2at6native18elementwise_kernelILi128ELi4EZNS0_15gpu_kernel_implIZZZNS0_66_GLOBAL__N__a0cfb035_28_ActivationHardswishKernel_cu_1520ed90_310025hardswish_backward_kernelERNS_14TensorIteratorEENKUlvE_clEvENKUlvE0_clEvEUlffE_EEvRNS_18TensorIteratorBaseERKT_EUliE_EEviT1_ --------------------------
	.section	.nv.constant0._ZN2at6native18elementwise_kernelILi128ELi4EZNS0_15gpu_kernel_implIZZZNS0_66_GLOBAL__N__a0cfb035_28_ActivationHardswishKernel_cu_1520ed90_310025hardswish_backward_kernelERNS_14TensorIteratorEENKUlvE_clEvENKUlvE0_clEvEUlffE_EEvRNS_18TensorIteratorBaseERKT_EUliE_EEviT1_,"a",@progbits
	.sectionflags	@""
	.align	4
.nv.constant0._ZN2at6native18elementwise_kernelILi128ELi4EZNS0_15gpu_kernel_implIZZZNS0_66_GLOBAL__N__a0cfb035_28_ActivationHardswishKernel_cu_1520ed90_310025hardswish_backward_kernelERNS_14TensorIteratorEENKUlvE_clEvENKUlvE0_clEvEUlffE_EEvRNS_18TensorIteratorBaseERKT_EUliE_EEviT1_:
	.zero		1032


//--------------------- .nv.constant2._ZN2at6native27unrolled_elementwise_kernelIZZZNS0_66_GLOBAL__N__a0cfb035_28_ActivationHardswishKernel_cu_1520ed90_310025hardswish_backward_kernelERNS_14TensorIteratorEENKUlvE_clEvENKUlvE0_clEvEUlffE_St5arrayIPcLm3EELi4E23TrivialOffsetCalculatorILi2EjESB_ILi1EjENS0_6memory12LoadWithCastILi2EEENSE_13StoreWithCastILi1EEEEEviT_T0_T2_T3_T4_T5_ --------------------------
	.section	.nv.constant2._ZN2at6native27unrolled_elementwise_kernelIZZZNS0_66_GLOBAL__N__a0cfb035_28_ActivationHardswishKernel_cu_1520ed90_310025hardswish_backward_kernelERNS_14TensorIteratorEENKUlvE_clEvENKUlvE0_clEvEUlffE_St5arrayIPcLm3EELi4E23TrivialOffsetCalculatorILi2EjESB_ILi1EjENS0_6memory12LoadWithCastILi2EEENSE_13StoreWithCastILi1EEEEEviT_T0_T2_T3_T4_T5_,"a",@progbits
	.sectionflags	@""
	.align	4
.nv.constant2._ZN2at6native27unrolled_elementwise_kernelIZZZNS0_66_GLOBAL__N__a0cfb035_28_ActivationHardswishKernel_cu_1520ed90_310025hardswish_backward_kernelERNS_14TensorIteratorEENKUlvE_clEvENKUlvE0_clEvEUlffE_St5arrayIPcLm3EELi4E23TrivialOffsetCalculatorILi2EjESB_ILi1EjENS0_6memory12LoadWithCastILi2EEENSE_13StoreWithCastILi1EEEEEviT_T0_T2_T3_T4_T5_:
        /*0000*/ 	.byte	0x00, 0x00, 0x00, 0xf0, 0xff, 0xff, 0x0f, 0x38


//--------------------- .nv.constant0._ZN2at6native27unrolled_elementwise_kernelIZZZNS0_66_GLOBAL__N__a0cfb035_28_ActivationHardswishKernel_cu_1520ed90_310025hardswish_backward_kernelERNS_14TensorIteratorEENKUlvE_clEvENKUlvE0_clEvEUlffE_St5arrayIPcLm3EELi4E23TrivialOffsetCalculatorILi2EjESB_ILi1EjENS0_6memory12LoadWithCastILi2EEENSE_13StoreWithCastILi1EEEEEviT_T0_T2_T3_T4_T5_ --------------------------
	.section	.nv.constant0._ZN2at6native27unrolled_elementwise_kernelIZZZNS0_66_GLOBAL__N__a0cfb035_28_ActivationHardswishKernel_cu_1520ed90_310025hardswish_backward_kernelERNS_14TensorIteratorEENKUlvE_clEvENKUlvE0_clEvEUlffE_St5arrayIPcLm3EELi4E23TrivialOffsetCalculatorILi2EjESB_ILi1EjENS0_6memory12LoadWithCastILi2EEENSE_13StoreWithCastILi1EEEEEviT_T0_T2_T3_T4_T5_,"a",@progbits
	.sectionflags	@""
	.align	4
.nv.constant0._ZN2at6native27unrolled_elementwise_kernelIZZZNS0_66_GLOBAL__N__a0cfb035_28_ActivationHardswishKernel_cu_1520ed90_310025hardswish_backward_kernelERNS_14TensorIteratorEENKUlvE_clEvENKUlvE0_clEvEUlffE_St5arrayIPcLm3EELi4E23TrivialOffsetCalculatorILi2EjESB_ILi1EjENS0_6memory12LoadWithCastILi2EEENSE_13StoreWithCastILi1EEEEEviT_T0_T2_T3_T4_T5_:
	.zero		432


//--------------------- .nv.constant0._ZN2at6native18elementwise_kernelILi128ELi2EZNS0_22gpu_kernel_impl_nocastIZZZNS0_66_GLOBAL__N__a0cfb035_28_ActivationHardswishKernel_cu_1520ed90_310025hardswish_backward_kernelERNS_14TensorIteratorEENKUlvE_clEvENKUlvE0_clEvEUlffE_EEvRNS_18TensorIteratorBaseERKT_EUliE_EEviT1_ --------------------------
	.section	.nv.constant0._ZN2at6native18elementwise_kernelILi128ELi2EZNS0_22gpu_kernel_impl_nocastIZZZNS0_66_GLOBAL__N__a0cfb035_28_ActivationHardswishKernel_cu_1520ed90_310025hardswish_backward_kernelERNS_14TensorIteratorEENKUlvE_clEvENKUlvE0_clEvEUlffE_EEvRNS_18TensorIteratorBaseERKT_EUliE_EEviT1_,"a",@progbits
	.sectionflags	@""
	.align	4
.nv.constant0._ZN2at6native18elementwise_kernelILi128ELi2EZNS0_22gpu_kernel_impl_nocastIZZZNS0_66_GLOBAL__N__a0cfb035_28_ActivationHardswishKernel_cu_1520ed90_310025hardswish_backward_kernelERNS_14TensorIteratorEENKUlvE_clEvENKUlvE0_clEvEUlffE_EEvRNS_18TensorIteratorBaseERKT_EUliE_EEviT1_:
	.zero		1024


//--------------------- .nv.constant0._ZN2at6native27unrolled_elementwise_kernelIZZZNS0_66_GLOBAL__N__a0cfb035_28_ActivationHardswishKernel_cu_1520ed90_310025hardswish_backward_kernelERNS_14TensorIteratorEENKUlvE_clEvENKUlvE0_clEvEUlffE_St5arrayIPcLm3EELi4E23TrivialOffsetCalculatorILi2EjESB_ILi1EjENS0_6memory15LoadWithoutCastENSE_16StoreWithoutCastEEEviT_T0_T2_T3_T4_T5_ --------------------------
	.section	.nv.constant0._ZN2at6native27unrolled_elementwise_kernelIZZZNS0_66_GLOBAL__N__a0cfb035_28_ActivationHardswishKernel_cu_1520ed90_310025hardswish_backward_kernelERNS_14TensorIteratorEENKUlvE_clEvENKUlvE0_clEvEUlffE_St5arrayIPcLm3EELi4E23TrivialOffsetCalculatorILi2EjESB_ILi1EjENS0_6memory15LoadWithoutCastENSE_16StoreWithoutCastEEEviT_T0_T2_T3_T4_T5_,"a",@progbits
	.sectionflags	@""
	.align	4
.nv.constant0._ZN2at6native27unrolled_elementwise_kernelIZZZNS0_66_GLOBAL__N__a0cfb035_28_ActivationHardswishKernel_cu_1520ed90_310025hardswish_backward_kernelERNS_14TensorIteratorEENKUlvE_clEvENKUlvE0_clEvEUlffE_St5arrayIPcLm3EELi4E23TrivialOffsetCalculatorILi2EjESB_ILi1EjENS0_6memory15LoadWithoutCastENSE_16StoreWithoutCastEEEviT_T0_T2_T3_T4_T5_:
	.zero		412


//--------------------- .nv.constant0._ZN2at6native29vectorized_elementwise_kernelILi2EZZZNS0_66_GLOBAL__N__a0cfb035_28_ActivationHardswishKernel_cu_1520ed90_310025hardswish_backward_kernelERNS_14TensorIteratorEENKUlvE_clEvENKUlvE0_clEvEUlffE_St5arrayIPcLm3EEEEviT0_T1_ --------------------------
	.section	.nv.constant0._ZN2at6native29vectorized_elementwise_kernelILi2EZZZNS0_66_GLOBAL__N__a0cfb035_28_ActivationHardswishKernel_cu_1520ed90_310025hardswish_backward_kernelERNS_14TensorIteratorEENKUlvE_clEvENKUlvE0_clEvEUlffE_St5arrayIPcLm3EEEEviT0_T1_,"a",@progbits
	.sectionflags	@""
	.align	4
.nv.constant0._ZN2at6native29vectorized_elementwise_kernelILi2EZZZNS0_66_GLOBAL__N__a0cfb035_28_ActivationHardswishKernel_cu_1520ed90_310025hardswish_backward_kernelERNS_14TensorIteratorEENKUlvE_clEvENKUlvE0_clEvEUlffE_St5arrayIPcLm3EEEEviT0_T1_:
	.zero		408


//--------------------- .nv.constant0._ZN2at6native29vectorized_elementwise_kernelILi4EZZZNS0_66_GLOBAL__N__a0cfb035_28_ActivationHardswishKernel_cu_1520ed90_310025hardswish_backward_kernelERNS_14TensorIteratorEENKUlvE_clEvENKUlvE0_clEvEUlffE_St5arrayIPcLm3EEEEviT0_T1_ --------------------------
	.section	.nv.constant0._ZN2at6native29vectorized_elementwise_kernelILi4EZZZNS0_66_GLOBAL__N__a0cfb035_28_ActivationHardswishKernel_cu_1520ed90_310025hardswish_backward_kernelERNS_14TensorIteratorEENKUlvE_clEvENKUlvE0_clEvEUlffE_St5arrayIPcLm3EEEEviT0_T1_,"a",@progbits
	.sectionflags	@""
	.align	4
.nv.constant0._ZN2at6native29vectorized_elementwise_kernelILi4EZZZNS0_66_GLOBAL__N__a0cfb035_28_ActivationHardswishKernel_cu_1520ed90_310025hardswish_backward_kernelERNS_14TensorIteratorEENKUlvE_clEvENKUlvE0_clEvEUlffE_St5arrayIPcLm3EEEEviT0_T1_:
	.zero		408


//--------------------- .nv.constant0._ZN2at6native29vectorized_elementwise_kernelILi8EZZZNS0_66_GLOBAL__N__a0cfb035_28_ActivationHardswishKernel_cu_1520ed90_310025hardswish_backward_kernelERNS_14TensorIteratorEENKUlvE_clEvENKUlvE0_clEvEUlffE_St5arrayIPcLm3EEEEviT0_T1_ --------------------------
	.section	.nv.constant0._ZN2at6native29vectorized_elementwise_kernelILi8EZZZNS0_66_GLOBAL__N__a0cfb035_28_ActivationHardswishKernel_cu_1520ed90_310025hardswish_backward_kernelERNS_14TensorIteratorEENKUlvE_clEvENKUlvE0_clEvEUlffE_St5arrayIPcLm3EEEEviT0_T1_,"a",@progbits
	.sectionflags	@""
	.align	4
.nv.constant0._ZN2at6native29vectorized_elementwise_kernelILi8EZZZNS0_66_GLOBAL__N__a0cfb035_28_ActivationHardswishKernel_cu_1520ed90_310025hardswish_backward_kernelERNS_14TensorIteratorEENKUlvE_clEvENKUlvE0_clEvEUlffE_St5arrayIPcLm3EEEEviT0_T1_:
	.zero		408


//--------------------- .nv.constant2._ZN2at6native18elementwise_kernelILi128ELi4EZNS0_15gpu_kernel_implIZZZNS0_66_GLOBAL__N__a0cfb035_28_ActivationHardswishKernel_cu_1520ed90_310025hardswish_backward_kernelERNS_14TensorIteratorEENKUlvE_clEvENKUlvE_clEvEUlddE_EEvRNS_18TensorIteratorBaseERKT_EUliE_EEviT1_ --------------------------
	.section	.nv.constant2._ZN2at6native18elementwise_kernelILi128ELi4EZNS0_15gpu_kernel_implIZZZNS0_66_GLOBAL__N__a0cfb035_28_ActivationHardswishKernel_cu_1520ed90_310025hardswish_backward_kernelERNS_14TensorIteratorEENKUlvE_clEvENKUlvE_clEvEUlddE_EEvRNS_18TensorIteratorBaseERKT_EUliE_EEviT1_,"a",@progbits
	.sectionflags	@""
	.align	4
.nv.constant2._ZN2at6native18elementwise_kernelILi128ELi4EZNS0_15gpu_kernel_implIZZZNS0_66_GLOBAL__N__a0cfb035_28_ActivationHardswishKernel_cu_1520ed90_310025hardswish_backward_kernelERNS_14TensorIteratorEENKUlvE_clEvENKUlvE_clEvEUlddE_EEvRNS_18TensorIteratorBaseERKT_EUliE_EEviT1_:
        /*0000*/ 	.byte	0x00, 0x00, 0x00, 0xf0, 0xff, 0xff, 0x0f, 0x38


//--------------------- .nv.constant0._ZN2at6native18elementwise_kernelILi128ELi4EZNS0_15gpu_kernel_implIZZZNS0_66_GLOBAL__N__a0cfb035_28_ActivationHardswishKernel_cu_1520ed90_310025hardswish_backward_kernelERNS_14TensorIteratorEENKUlvE_clEvENKUlvE_clEvEUlddE_EEvRNS_18TensorIteratorBaseERKT_EUliE_EEviT1_ --------------------------
	.section	.nv.constant0._ZN2at6native18elementwise_kernelILi128ELi4EZNS0_15gpu_kernel_implIZZZNS0_66_GLOBAL__N__a0cfb035_28_ActivationHardswishKernel_cu_1520ed90_310025hardswish_backward_kernelERNS_14TensorIteratorEENKUlvE_clEvENKUlvE_clEvEUlddE_EEvRNS_18TensorIteratorBaseERKT_EUliE_EEviT1_,"a",@progbits
	.sectionflags	@""
	.align	4
.nv.constant0._ZN2at6native18elementwise_kernelILi128ELi4EZNS0_15gpu_kernel_implIZZZNS0_66_GLOBAL__N__a0cfb035_28_ActivationHardswishKernel_cu_1520ed90_310025hardswish_backward_kernelERNS_14TensorIteratorEENKUlvE_clEvENKUlvE_clEvEUlddE_EEvRNS_18TensorIteratorBaseERKT_EUliE_EEviT1_:
	.zero		1048


//--------------------- .nv.constant2._ZN2at6native27unrolled_elementwise_kernelIZZZNS0_66_GLOBAL__N__a0cfb035_28_ActivationHardswishKernel_cu_1520ed90_310025hardswish_backward_kernelERNS_14TensorIteratorEENKUlvE_clEvENKUlvE_clEvEUlddE_St5arrayIPcLm3EELi4E23TrivialOffsetCalculatorILi2EjESB_ILi1EjENS0_6memory12LoadWithCastILi2EEENSE_13StoreWithCastILi1EEEEEviT_T0_T2_T3_T4_T5_ --------------------------
	.section	.nv.constant2._ZN2at6native27unrolled_elementwise_kernelIZZZNS0_66_GLOBAL__N__a0cfb035_28_ActivationHardswishKernel_cu_1520ed90_310025hardswish_backward_kernelERNS_14TensorIteratorEENKUlvE_clEvENKUlvE_clEvEUlddE_St5arrayIPcLm3EELi4E23TrivialOffsetCalculatorILi2EjESB_ILi1EjENS0_6memory12LoadWithCastILi2EEENSE_13StoreWithCastILi1EEEEEviT_T0_T2_T3_T4_T5_,"a",@progbits
	.sectionflags	@""
	.align	4
.nv.constant2._ZN2at6native27unrolled_elementwise_kernelIZZZNS0_66_GLOBAL__N__a0cfb035_28_ActivationHardswishKernel_cu_1520ed90_310025hardswish_backward_kernelERNS_14TensorIteratorEENKUlvE_clEvENKUlvE_clEvEUlddE_St5arrayIPcLm3EELi4E23TrivialOffsetCalculatorILi2EjESB_ILi1EjENS0_6memory12LoadWithCastILi2EEENSE_13StoreWithCastILi1EEEEEviT_T0_T2_T3_T4_T5_:
        /*0000*/ 	.byte	0x00, 0x00, 0x00, 0xf0, 0xff, 0xff, 0x0f, 0x38


//--------------------- .nv.constant0._ZN2at6native27unrolled_elementwise_kernelIZZZNS0_66_GLOBAL__N__a0cfb035_28_ActivationHardswishKernel_cu_1520ed90_310025hardswish_backward_kernelERNS_14TensorIteratorEENKUlvE_clEvENKUlvE_clEvEUlddE_St5arrayIPcLm3EELi4E23TrivialOffsetCalculatorILi2EjESB_ILi1EjENS0_6memory12LoadWithCastILi2EEENSE_13StoreWithCastILi1EEEEEviT_T0_T2_T3_T4_T5_ --------------------------
	.section	.nv.constant0._ZN2at6native27unrolled_elementwise_kernelIZZZNS0_66_GLOBAL__N__a0cfb035_28_ActivationHardswishKernel_cu_1520ed90_310025hardswish_backward_kernelERNS_14TensorIteratorEENKUlvE_clEvENKUlvE_clEvEUlddE_St5arrayIPcLm3EELi4E23TrivialOffsetCalculatorILi2EjESB_ILi1EjENS0_6memory12LoadWithCastILi2EEENSE_13StoreWithCastILi1EEEEEviT_T0_T2_T3_T4_T5_,"a",@progbits
	.sectionflags	@""
	.align	4
.nv.constant0._ZN2at6native27unrolled_elementwise_kernelIZZZNS0_66_GLOBAL__N__a0cfb035_28_ActivationHardswishKernel_cu_1520ed90_310025hardswish_backward_kernelERNS_14TensorIteratorEENKUlvE_clEvENKUlvE_clEvEUlddE_St5arrayIPcLm3EELi4E23TrivialOffsetCalculatorILi2EjESB_ILi1EjENS0_6memory12LoadWithCastILi2EEENSE_13StoreWithCastILi1EEEEEviT_T0_T2_T3_T4_T5_:
	.zero		448


//--------------------- .nv.constant0._ZN2at6native18elementwise_kernelILi128ELi2EZNS0_22gpu_kernel_impl_nocastIZZZNS0_66_GLOBAL__N__a0cfb035_28_ActivationHardswishKernel_cu_1520ed90_310025hardswish_backward_kernelERNS_14TensorIteratorEENKUlvE_clEvENKUlvE_clEvEUlddE_EEvRNS_18TensorIteratorBaseERKT_EUliE_EEviT1_ --------------------------
	.section	.nv.constant0._ZN2at6native18elementwise_kernelILi128ELi2EZNS0_22gpu_kernel_impl_nocastIZZZNS0_66_GLOBAL__N__a0cfb035_28_ActivationHardswishKernel_cu_1520ed90_310025hardswish_backward_kernelERNS_14TensorIteratorEENKUlvE_clEvENKUlvE_clEvEUlddE_EEvRNS_18TensorIteratorBaseERKT_EUliE_EEviT1_,"a",@progbits
	.sectionflags	@""
	.align	4
.nv.constant0._ZN2at6native18elementwise_kernelILi128ELi2EZNS0_22gpu_kernel_impl_nocastIZZZNS0_66_GLOBAL__N__a0cfb035_28_ActivationHardswishKernel_cu_1520ed90_310025hardswish_backward_kernelERNS_14TensorIteratorEENKUlvE_clEvENKUlvE_clEvEUlddE_EEvRNS_18TensorIteratorBaseERKT_EUliE_EEviT1_:
	.zero		1040


//--------------------- .nv.constant0._ZN2at6native27unrolled_elementwise_kernelIZZZNS0_66_GLOBAL__N__a0cfb035_28_ActivationHardswishKernel_cu_1520ed90_310025hardswish_backward_kernelERNS_14TensorIteratorEENKUlvE_clEvENKUlvE_clEvEUlddE_St5arrayIPcLm3EELi4E23TrivialOffsetCalculatorILi2EjESB_ILi1EjENS0_6memory15LoadWithoutCastENSE_16StoreWithoutCastEEEviT_T0_T2_T3_T4_T5_ --------------------------
	.section	.nv.constant0._ZN2at6native27unrolled_elementwise_kernelIZZZNS0_66_GLOBAL__N__a0cfb035_28_ActivationHardswishKernel_cu_1520ed90_310025hardswish_backward_kernelERNS_14TensorIteratorEENKUlvE_clEvENKUlvE_clEvEUlddE_St5arrayIPcLm3EELi4E23TrivialOffsetCalculatorILi2EjESB_ILi1EjENS0_6memory15LoadWithoutCastENSE_16StoreWithoutCastEEEviT_T0_T2_T3_T4_T5_,"a",@progbits
	.sectionflags	@""
	.align	4
.nv.constant0._ZN2at6native27unrolled_elementwise_kernelIZZZNS0_66_GLOBAL__N__a0cfb035_28_ActivationHardswishKernel_cu_1520ed90_310025hardswish_backward_kernelERNS_14TensorIteratorEENKUlvE_clEvENKUlvE_clEvEUlddE_St5arrayIPcLm3EELi4E23TrivialOffsetCalculatorILi2EjESB_ILi1EjENS0_6memory15LoadWithoutCastENSE_16StoreWithoutCastEEEviT_T0_T2_T3_T4_T5_:
	.zero		428


//--------------------- .nv.constant0._ZN2at6native29vectorized_elementwise_kernelILi2EZZZNS0_66_GLOBAL__N__a0cfb035_28_ActivationHardswishKernel_cu_1520ed90_310025hardswish_backward_kernelERNS_14TensorIteratorEENKUlvE_clEvENKUlvE_clEvEUlddE_St5arrayIPcLm3EEEEviT0_T1_ --------------------------
	.section	.nv.constant0._ZN2at6native29vectorized_elementwise_kernelILi2EZZZNS0_66_GLOBAL__N__a0cfb035_28_ActivationHardswishKernel_cu_1520ed90_310025hardswish_backward_kernelERNS_14TensorIteratorEENKUlvE_clEvENKUlvE_clEvEUlddE_St5arrayIPcLm3EEEEviT0_T1_,"a",@progbits
	.sectionflags	@""
	.align	4
.nv.constant0._ZN2at6native29vectorized_elementwise_kernelILi2EZZZNS0_66_GLOBAL__N__a0cfb035_28_ActivationHardswishKernel_cu_1520ed90_310025hardswish_backward_kernelERNS_14TensorIteratorEENKUlvE_clEvENKUlvE_clEvEUlddE_St5arrayIPcLm3EEEEviT0_T1_:
	.zero		424


//--------------------- .nv.constant0._ZN2at6native29vectorized_elementwise_kernelILi4EZZZNS0_66_GLOBAL__N__a0cfb035_28_ActivationHardswishKernel_cu_1520ed90_310025hardswish_backward_kernelERNS_14TensorIteratorEENKUlvE_clEvENKUlvE_clEvEUlddE_St5arrayIPcLm3EEEEviT0_T1_ --------------------------
	.section	.nv.constant0._ZN2at6native29vectorized_elementwise_kernelILi4EZZZNS0_66_GLOBAL__N__a0cfb035_28_ActivationHardswishKernel_cu_1520ed90_310025hardswish_backward_kernelERNS_14TensorIteratorEENKUlvE_clEvENKUlvE_clEvEUlddE_St5arrayIPcLm3EEEEviT0_T1_,"a",@progbits
	.sectionflags	@""
	.align	4
.nv.constant0._ZN2at6native29vectorized_elementwise_kernelILi4EZZZNS0_66_GLOBAL__N__a0cfb035_28_ActivationHardswishKernel_cu_1520ed90_310025hardswish_backward_kernelERNS_14TensorIteratorEENKUlvE_clEvENKUlvE_clEvEUlddE_St5arrayIPcLm3EEEEviT0_T1_:
	.zero		424


//--------------------- .nv.constant0._ZN2at6native29vectorized_elementwise_kernelILi8EZZZNS0_66_GLOBAL__N__a0cfb035_28_ActivationHardswishKernel_cu_1520ed90_310025hardswish_backward_kernelERNS_14TensorIteratorEENKUlvE_clEvENKUlvE_clEvEUlddE_St5arrayIPcLm3EEEEviT0_T1_ --------------------------
	.section	.nv.constant0._ZN2at6native29vectorized_elementwise_kernelILi8EZZZNS0_66_GLOBAL__N__a0cfb035_28_ActivationHardswishKernel_cu_1520ed90_310025hardswish_backward_kernelERNS_14TensorIteratorEENKUlvE_clEvENKUlvE_clEvEUlddE_St5arrayIPcLm3EEEEviT0_T1_,"a",@progbits
	.sectionflags	@""
	.align	4
.nv.constant0._ZN2at6native29vectorized_elementwise_kernelILi8EZZZNS0_66_GLOBAL__N__a0cfb035_28_ActivationHardswishKernel_cu_1520ed90_310025hardswish_backward_kernelERNS_14TensorIteratorEENKUlvE_clEvENKUlvE_clEvEUlddE_St5arrayIPcLm3EEEEviT0_T1_:
	.zero		424


//--------------------- .nv.constant2._ZN2at6native18elementwise_kernelILi128ELi4EZNS0_15gpu_kernel_implIZZZNS0_66_GLOBAL__N__a0cfb035_28_ActivationHardswishKernel_cu_1520ed90_310016hardswish_kernelERNS_14TensorIteratorEENKUlvE_clEvENKUlvE2_clEvEUlN3c108BFloat16EE_EEvRNS_18TensorIteratorBaseERKT_EUliE_EEviT1_ --------------------------
	.section	.nv.constant2._ZN2at6native18elementwise_kernelILi128ELi4EZNS0_15gpu_kernel_implIZZZNS0_66_GLOBAL__N__a0cfb035_28_ActivationHardswishKernel_cu_1520ed90_310016hardswish_kernelERNS_14TensorIteratorEENKUlvE_clEvENKUlvE2_clEvEUlN3c108BFloat16EE_EEvRNS_18TensorIteratorBaseERKT_EUliE_EEviT1_,"a",@progbits
	.sectionflags	@""
	.align	4
.nv.constant2._ZN2at6native18elementwise_kernelILi128ELi4EZNS0_15gpu_kernel_implIZZZNS0_66_GLOBAL__N__a0cfb035_28_ActivationHardswishKernel_cu_1520ed90_310016hardswish_kernelERNS_14TensorIteratorEENKUlvE_clEvENKUlvE2_clEvEUlN3c108BFloat16EE_EEvRNS_18TensorIteratorBaseERKT_EUliE_EEviT1_:
        /*0000*/ 	.byte	0x00, 0x00, 0x00, 0xf0, 0xff, 0xff, 0x0f, 0x38


//--------------------- .nv.constant0._ZN2at6native18elementwise_kernelILi128ELi4EZNS0_15gpu_kernel_implIZZZNS0_66_GLOBAL__N__a0cfb035_28_ActivationHardswishKernel_cu_1520ed90_310016hardswish_kernelERNS_14TensorIteratorEENKUlvE_clEvENKUlvE2_clEvEUlN3c108BFloat16EE_EEvRNS_18TensorIteratorBaseERKT_EUliE_EEviT1_ --------------------------
	.section	.nv.constant0._ZN2at6native18elementwise_kernelILi128ELi4EZNS0_15gpu_kernel_implIZZZNS0_66_GLOBAL__N__a0cfb035_28_ActivationHardswishKernel_cu_1520ed90_310016hardswish_kernelERNS_14TensorIteratorEENKUlvE_clEvENKUlvE2_clEvEUlN3c108BFloat16EE_EEvRNS_18TensorIteratorBaseERKT_EUliE_EEviT1_,"a",@progbits
	.sectionflags	@""
	.align	4
.nv.constant0._ZN2at6native18elementwise_kernelILi128ELi4EZNS0_15gpu_kernel_implIZZZNS0_66_GLOBAL__N__a0cfb035_28_ActivationHardswishKernel_cu_1520ed90_310016hardswish_kernelERNS_14TensorIteratorEENKUlvE_clEvENKUlvE2_clEvEUlN3c108BFloat16EE_EEvRNS_18TensorIteratorBaseERKT_EUliE_EEviT1_:
	.zero		920


//--------------------- .nv.constant2._ZN2at6native27unrolled_elementwise_kernelIZZZNS0_66_GLOBAL__N__a0cfb035_28_ActivationHardswishKernel_cu_1520ed90_310016hardswish_kernelERNS_14TensorIteratorEENKUlvE_clEvENKUlvE2_clEvEUlN3c108BFloat16EE_St5arrayIPcLm2EELi4E23TrivialOffsetCalculatorILi1EjESE_NS0_6memory12LoadWithCastILi1EEENSF_13StoreWithCastILi1EEEEEviT_T0_T2_T3_T4_T5_ --------------------------
	.section	.nv.constant2._ZN2at6native27unrolled_elementwise_kernelIZZZNS0_66_GLOBAL__N__a0cfb035_28_ActivationHardswishKernel_cu_1520ed90_310016hardswish_kernelERNS_14TensorIteratorEENKUlvE_clEvENKUlvE2_clEvEUlN3c108BFloat16EE_St5arrayIPcLm2EELi4E23TrivialOffsetCalculatorILi1EjESE_NS0_6memory12LoadWithCastILi1EEENSF_13StoreWithCastILi1EEEEEviT_T0_T2_T3_T4_T5_,"a",@progbits
	.sectionflags	@""
	.align	4
.nv.constant2._ZN2at6native27unrolled_elementwise_kernelIZZZNS0_66_GLOBAL__N__a0cfb035_28_ActivationHardswishKernel_cu_1520ed90_310016hardswish_kernelERNS_14TensorIteratorEENKUlvE_clEvENKUlvE2_clEvEUlN3c108BFloat16EE_St5arrayIPcLm2EELi4E23TrivialOffsetCalculatorILi1EjESE_NS0_6memory12LoadWithCastILi1EEENSF_13StoreWithCastILi1EEEEEviT_T0_T2_T3_T4_T5_:
        /*0000*/ 	.byte	0x00, 0x00, 0x00, 0xf0, 0xff, 0xff, 0x0f, 0x38


//--------------------- .nv.constant0._ZN2at6native27unrolled_elementwise_kernelIZZZNS0_66_GLOBAL__N__a0cfb035_28_ActivationHardswishKernel_cu_1520ed90_310016hardswish_kernelERNS_14TensorIteratorEENKUlvE_clEvENKUlvE2_clEvEUlN3c108BFloat16EE_St5arrayIPcLm2EELi4E23TrivialOffsetCalculatorILi1EjESE_NS0_6memory12LoadWithCastILi1EEENSF_13StoreWithCastILi1EEEEEviT_T0_T2_T3_T4_T5_ --------------------------
	.section	.nv.constant0._ZN2at6native27unrolled_elementwise_kernelIZZZNS0_66_GLOBAL__N__a0cfb035_28_ActivationHardswishKernel_cu_1520ed90_310016hardswish_kernelERNS_14TensorIteratorEENKUlvE_clEvENKUlvE2_clEvEUlN3c108BFloat16EE_St5arrayIPcLm2EELi4E23TrivialOffsetCalculatorILi1EjESE_NS0_6memory12LoadWithCastILi1EEENSF_13StoreWithCastILi1EEEEEviT_T0_T2_T3_T4_T5_,"a",@progbits
	.sectionflags	@""
	.align	4
.nv.constant0._ZN2at6native27unrolled_elementwise_kernelIZZZNS0_66_GLOBAL__N__a0cfb035_28_ActivationHardswishKernel_cu_1520ed90_310016hardswish_kernelERNS_14TensorIteratorEENKUlvE_clEvENKUlvE2_clEvEUlN3c108BFloat16EE_St5arrayIPcLm2EELi4E23TrivialOffsetCalculatorILi1EjESE_NS0_6memory12LoadWithCastILi1EEENSF_13StoreWithCastILi1EEEEEviT_T0_T2_T3_T4_T5_:
	.zero		420


//--------------------- .nv.constant0._ZN2at6native18elementwise_kernelILi128ELi4EZNS0_22gpu_kernel_impl_nocastIZZZNS0_66_GLOBAL__N__a0cfb035_28_ActivationHardswishKernel_cu_1520ed90_310016hardswish_kernelERNS_14TensorIteratorEENKUlvE_clEvENKUlvE2_clEvEUlN3c108BFloat16EE_EEvRNS_18TensorIteratorBaseERKT_EUliE_EEviT1_ --------------------------
	.section	.nv.constant0._ZN2at6native18elementwise_kernelILi128ELi4EZNS0_22gpu_kernel_impl_nocastIZZZNS0_66_GLOBAL__N__a0cfb035_28_ActivationHardswishKernel_cu_1520ed90_310016hardswish_kernelERNS_14TensorIteratorEENKUlvE_clEvENKUlvE2_clEvEUlN3c108BFloat16EE_EEvRNS_18TensorIteratorBaseERKT_EUliE_EEviT1_,"a",@progbits
	.sectionflags	@""
	.align	4
.nv.constant0._ZN2at6native18elementwise_kernelILi128ELi4EZNS0_22gpu_kernel_impl_nocastIZZZNS0_66_GLOBAL__N__a0cfb035_28_ActivationHardswishKernel_cu_1520ed90_310016hardswish_kernelERNS_14TensorIteratorEENKUlvE_clEvENKUlvE2_clEvEUlN3c108BFloat16EE_EEvRNS_18TensorIteratorBaseERKT_EUliE_EEviT1_:
	.zero		912


//--------------------- .nv.constant0._ZN2at6native27unrolled_elementwise_kernelIZZZNS0_66_GLOBAL__N__a0cfb035_28_ActivationHardswishKernel_cu_1520ed90_310016hardswish_kernelERNS_14TensorIteratorEENKUlvE_clEvENKUlvE2_clEvEUlN3c108BFloat16EE_St5arrayIPcLm2EELi4E23TrivialOffsetCalculatorILi1EjESE_NS0_6memory15LoadWithoutCastENSF_16StoreWithoutCastEEEviT_T0_T2_T3_T4_T5_ --------------------------
	.section	.nv.constant0._ZN2at6native27unrolled_elementwise_kernelIZZZNS0_66_GLOBAL__N__a0cfb035_28_ActivationHardswishKernel_cu_1520ed90_310016hardswish_kernelERNS_14TensorIteratorEENKUlvE_clEvENKUlvE2_clEvEUlN3c108BFloat16EE_St5arrayIPcLm2EELi4E23TrivialOffsetCalculatorILi1EjESE_NS0_6memory15LoadWithoutCastENSF_16StoreWithoutCastEEEviT_T0_T2_T3_T4_T5_,"a",@progbits
	.sectionflags	@""
	.align	4
.nv.constant0._ZN2at6native27unrolled_elementwise_kernelIZZZNS0_66_GLOBAL__N__a0cfb035_28_ActivationHardswishKernel_cu_1520ed90_310016hardswish_kernelERNS_14TensorIteratorEENKUlvE_clEvENKUlvE2_clEvEUlN3c108BFloat16EE_St5arrayIPcLm2EELi4E23TrivialOffsetCalculatorILi1EjESE_NS0_6memory15LoadWithoutCastENSF_16StoreWithoutCastEEEviT_T0_T2_T3_T4_T5_:
	.zero		404


//--------------------- .nv.constant0._ZN2at6native29vectorized_elementwise_kernelILi2EZZZNS0_66_GLOBAL__N__a0cfb035_28_ActivationHardswishKernel_cu_1520ed90_310016hardswish_kernelERNS_14TensorIteratorEENKUlvE_clEvENKUlvE2_clEvEUlN3c108BFloat16EE_St5arrayIPcLm2EEEEviT0_T1_ --------------------------
	.section	.nv.constant0._ZN2at6native29vectorized_elementwise_kernelILi2EZZZNS0_66_GLOBAL__N__a0cfb035_28_ActivationHardswishKernel_cu_1520ed90_310016hardswish_kernelERNS_14TensorIteratorEENKUlvE_clEvENKUlvE2_clEvEUlN3c108BFloat16EE_St5arrayIPcLm2EEEEviT0_T1_,"a",@progbits
	.sectionflags	@""
	.align	4
.nv.constant0._ZN2at6native29vectorized_elementwise_kernelILi2EZZZNS0_66_GLOBAL__N__a0cfb035_28_ActivationHardswishKernel_cu_1520ed90_310016hardswish_kernelERNS_14TensorIteratorEENKUlvE_clEvENKUlvE2_clEvEUlN3c108BFloat16EE_St5arrayIPcLm2EEEEviT0_T1_:
	.zero		400


//--------------------- .nv.constant0._ZN2at6native29vectorized_elementwise_kernelILi4EZZZNS0_66_GLOBAL__N__a0cfb035_28_ActivationHardswishKernel_cu_1520ed90_310016hardswish_kernelERNS_14TensorIteratorEENKUlvE_clEvENKUlvE2_clEvEUlN3c108BFloat16EE_St5arrayIPcLm2EEEEviT0_T1_ --------------------------
	.section	.nv.constant0._ZN2at6native29vectorized_elementwise_kernelILi4EZZZNS0_66_GLOBAL__N__a0cfb035_28_ActivationHardswishKernel_cu_1520ed90_310016hardswish_kernelERNS_14TensorIteratorEENKUlvE_clEvENKUlvE2_clEvEUlN3c108BFloat16EE_St5arrayIPcLm2EEEEviT0_T1_,"a",@progbits
	.sectionflags	@""
	.align	4
.nv.constant0._ZN2at6native29vectorized_elementwise_kernelILi4EZZZNS0_66_GLOBAL__N__a0cfb035_28_ActivationHardswishKernel_cu_1520ed90_310016hardswish_kernelERNS_14TensorIteratorEENKUlvE_clEvENKUlvE2_clEvEUlN3c108BFloat16EE_St5arrayIPcLm2EEEEviT0_T1_:
	.zero		400


//--------------------- .nv.constant0._ZN2at6native29vectorized_elementwise_kernelILi8EZZZNS0_66_GLOBAL__N__a0cfb035_28_ActivationHardswishKernel_cu_1520ed90_310016hardswish_kernelERNS_14TensorIteratorEENKUlvE_clEvENKUlvE2_clEvEUlN3c108BFloat16EE_St5arrayIPcLm2EEEEviT0_T1_ --------------------------
	.section	.nv.constant0._ZN2at6native29vectorized_elementwise_kernelILi8EZZZNS0_66_GLOBAL__N__a0cfb035_28_ActivationHardswishKernel_cu_1520ed90_310016hardswish_kernelERNS_14TensorIteratorEENKUlvE_clEvENKUlvE2_clEvEUlN3c108BFloat16EE_St5arrayIPcLm2EEEEviT0_T1_,"a",@progbits
	.sectionflags	@""
	.align	4
.nv.constant0._ZN2at6native29vectorized_elementwise_kernelILi8EZZZNS0_66_GLOBAL__N__a0cfb035_28_ActivationHardswishKernel_cu_1520ed90_310016hardswish_kernelERNS_14TensorIteratorEENKUlvE_clEvENKUlvE2_clEvEUlN3c108BFloat16EE_St5arrayIPcLm2EEEEviT0_T1_:
	.zero		400


//--------------------- .nv.constant2._ZN2at6native18elementwise_kernelILi128ELi4EZNS0_15gpu_kernel_implIZZZNS0_66_GLOBAL__N__a0cfb035_28_ActivationHardswishKernel_cu_1520ed90_310016hardswish_kernelERNS_14TensorIteratorEENKUlvE_clEvENKUlvE1_clEvEUlN3c104HalfEE_EEvRNS_18TensorIteratorBaseERKT_EUliE_EEviT1_ --------------------------
	.section	.nv.constant2._ZN2at6native18elementwise_kernelILi128ELi4EZNS0_15gpu_kernel_implIZZZNS0_66_GLOBAL__N__a0cfb035_28_ActivationHardswishKernel_cu_1520ed90_310016hardswish_kernelERNS_14TensorIteratorEENKUlvE_clEvENKUlvE1_clEvEUlN3c104HalfEE_EEvRNS_18TensorIteratorBaseERKT_EUliE_EEviT1_,"a",@progbits
	.sectionflags	@""
	.align	4
.nv.constant2._ZN2at6native18elementwise_kernelILi128ELi4EZNS0_15gpu_kernel_implIZZZNS0_66_GLOBAL__N__a0cfb035_28_ActivationHardswishKernel_cu_1520ed90_310016hardswish_kernelERNS_14TensorIteratorEENKUlvE_clEvENKUlvE1_clEvEUlN3c104HalfEE_EEvRNS_18TensorIteratorBaseERKT_EUliE_EEviT1_:
        /*0000*/ 	.byte	0x00, 0x00, 0x00, 0xf0, 0xff, 0xff, 0x0f, 0x38


//--------------------- .nv.constant0._ZN2at6native18elementwise_kernelILi128ELi4EZNS0_15gpu_kernel_implIZZZNS0_66_GLOBAL__N__a0cfb035_28_ActivationHardswishKernel_cu_1520ed90_310016hardswish_kernelERNS_14TensorIteratorEENKUlvE_clEvENKUlvE1_clEvEUlN3c104HalfEE_EEvRNS_18TensorIteratorBaseERKT_EUliE_EEviT1_ --------------------------
	.section	.nv.constant0._ZN2at6native18elementwise_kernelILi128ELi4EZNS0_15gpu_kernel_implIZZZNS0_66_GLOBAL__N__a0cfb035_28_ActivationHardswishKernel_cu_1520ed90_310016hardswish_kernelERNS_14TensorIteratorEENKUlvE_clEvENKUlvE1_clEvEUlN3c104HalfEE_EEvRNS_18TensorIteratorBaseERKT_EUliE_EEviT1_,"a",@progbits
	.sectionflags	@""
	.align	4
.nv.constant0._ZN2at6native18elementwise_kernelILi128ELi4EZNS0_15gpu_kernel_implIZZZNS0_66_GLOBAL__N__a0cfb035_28_ActivationHardswishKernel_cu_1520ed90_310016hardswish_kernelERNS_14TensorIteratorEENKUlvE_clEvENKUlvE1_clEvEUlN3c104HalfEE_EEvRNS_18TensorIteratorBaseERKT_EUliE_EEviT1_:
	.zero		920


//--------------------- .nv.constant2._ZN2at6native27unrolled_elementwise_kernelIZZZNS0_66_GLOBAL__N__a0cfb035_28_ActivationHardswishKernel_cu_1520ed90_310016hardswish_kernelERNS_14TensorIteratorEENKUlvE_clEvENKUlvE1_clEvEUlN3c104HalfEE_St5arrayIPcLm2EELi4E23TrivialOffsetCalculatorILi1EjESE_NS0_6memory12LoadWithCastILi1EEENSF_13StoreWithCastILi1EEEEEviT_T0_T2_T3_T4_T5_ --------------------------
	.section	.nv.constant2._ZN2at6native27unrolled_elementwise_kernelIZZZNS0_66_GLOBAL__N__a0cfb035_28_ActivationHardswishKernel_cu_1520ed90_310016hardswish_kernelERNS_14TensorIteratorEENKUlvE_clEvENKUlvE1_clEvEUlN3c104HalfEE_St5arrayIPcLm2EELi4E23TrivialOffsetCalculatorILi1EjESE_NS0_6memory12LoadWithCastILi1EEENSF_13StoreWithCastILi1EEEEEviT_T0_T2_T3_T4_T5_,"a",@progbits
	.sectionflags	@""
	.align	4
.nv.constant2._ZN2at6native27unrolled_elementwise_kernelIZZZNS0_66_GLOBAL__N__a0cfb035_28_ActivationHardswishKernel_cu_1520ed90_310016hardswish_kernelERNS_14TensorIteratorEENKUlvE_clEvENKUlvE1_clEvEUlN3c104HalfEE_St5arrayIPcLm2EELi4E23TrivialOffsetCalculatorILi1EjESE_NS0_6memory12LoadWithCastILi1EEENSF_13StoreWithCastILi1EEEEEviT_T0_T2_T3_T4_T5_:
        /*0000*/ 	.byte	0x00, 0x00, 0x00, 0xf0, 0xff, 0xff, 0x0f, 0x38


//--------------------- .nv.constant0._ZN2at6native27unrolled_elementwise_kernelIZZZNS0_66_GLOBAL__N__a0cfb035_28_ActivationHardswishKernel_cu_1520ed90_310016hardswish_kernelERNS_14TensorIteratorEENKUlvE_clEvENKUlvE1_clEvEUlN3c104HalfEE_St5arrayIPcLm2EELi4E23TrivialOffsetCalculatorILi1EjESE_NS0_6memory12LoadWithCastILi1EEENSF_13StoreWithCastILi1EEEEEviT_T0_T2_T3_T4_T5_ --------------------------
	.section	.nv.constant0._ZN2at6native27unrolled_elementwise_kernelIZZZNS0_66_GLOBAL__N__a0cfb035_28_ActivationHardswishKernel_cu_1520ed90_310016hardswish_kernelERNS_14TensorIteratorEENKUlvE_clEvENKUlvE1_clEvEUlN3c104HalfEE_St5arrayIPcLm2EELi4E23TrivialOffsetCalculatorILi1EjESE_NS0_6memory12LoadWithCastILi1EEENSF_13StoreWithCastILi1EEEEEviT_T0_T2_T3_T4_T5_,"a",@progbits
	.sectionflags	@""
	.align	4
.nv.constant0._ZN2at6native27unrolled_elementwise_kernelIZZZNS0_66_GLOBAL__N__a0cfb035_28_ActivationHardswishKernel_cu_1520ed90_310016hardswish_kernelERNS_14TensorIteratorEENKUlvE_clEvENKUlvE1_clEvEUlN3c104HalfEE_St5arrayIPcLm2EELi4E23TrivialOffsetCalculatorILi1EjESE_NS0_6memory12LoadWithCastILi1EEENSF_13StoreWithCastILi1EEEEEviT_T0_T2_T3_T4_T5_:
	.zero		420


//--------------------- .nv.constant0._ZN2at6native18elementwise_kernelILi128ELi4EZNS0_22gpu_kernel_impl_nocastIZZZNS0_66_GLOBAL__N__a0cfb035_28_ActivationHardswishKernel_cu_1520ed90_310016hardswish_kernelERNS_14TensorIteratorEENKUlvE_clEvENKUlvE1_clEvEUlN3c104HalfEE_EEvRNS_18TensorIteratorBaseERKT_EUliE_EEviT1_ --------------------------
	.section	.nv.constant0._ZN2at6native18elementwise_kernelILi128ELi4EZNS0_22gpu_kernel_impl_nocastIZZZNS0_66_GLOBAL__N__a0cfb035_28_ActivationHardswishKernel_cu_1520ed90_310016hardswish_kernelERNS_14TensorIteratorEENKUlvE_clEvENKUlvE1_clEvEUlN3c104HalfEE_EEvRNS_18TensorIteratorBaseERKT_EUliE_EEviT1_,"a",@progbits
	.sectionflags	@""
	.align	4
.nv.constant0._ZN2at6native18elementwise_kernelILi128ELi4EZNS0_22gpu_kernel_impl_nocastIZZZNS0_66_GLOBAL__N__a0cfb035_28_ActivationHardswishKernel_cu_1520ed90_310016hardswish_kernelERNS_14TensorIteratorEENKUlvE_clEvENKUlvE1_clEvEUlN3c104HalfEE_EEvRNS_18TensorIteratorBaseERKT_EUliE_EEviT1_:
	.zero		912


//--------------------- .nv.constant0._ZN2at6native27unrolled_elementwise_kernelIZZZNS0_66_GLOBAL__N__a0cfb035_28_ActivationHardswishKernel_cu_1520ed90_310016hardswish_kernelERNS_14TensorIteratorEENKUlvE_clEvENKUlvE1_clEvEUlN3c104HalfEE_St5arrayIPcLm2EELi4E23TrivialOffsetCalculatorILi1EjESE_NS0_6memory15LoadWithoutCastENSF_16StoreWithoutCastEEEviT_T0_T2_T3_T4_T5_ --------------------------
	.section	.nv.constant0._ZN2at6native27unrolled_elementwise_kernelIZZZNS0_66_GLOBAL__N__a0cfb035_28_ActivationHardswishKernel_cu_1520ed90_310016hardswish_kernelERNS_14TensorIteratorEENKUlvE_clEvENKUlvE1_clEvEUlN3c104HalfEE_St5arrayIPcLm2EELi4E23TrivialOffsetCalculatorILi1EjESE_NS0_6memory15LoadWithoutCastENSF_16StoreWithoutCastEEEviT_T0_T2_T3_T4_T5_,"a",@progbits
	.sectionflags	@""
	.align	4
.nv.constant0._ZN2at6native27unrolled_elementwise_kernelIZZZNS0_66_GLOBAL__N__a0cfb035_28_ActivationHardswishKernel_cu_1520ed90_310016hardswish_kernelERNS_14TensorIteratorEENKUlvE_clEvENKUlvE1_clEvEUlN3c104HalfEE_St5arrayIPcLm2EELi4E23TrivialOffsetCalculatorILi1EjESE_NS0_6memory15LoadWithoutCastENSF_16StoreWithoutCastEEEviT_T0_T2_T3_T4_T5_:
	.zero		404


//--------------------- .nv.constant0._ZN2at6native29vectorized_elementwise_kernelILi2EZZZNS0_66_GLOBAL__N__a0cfb035_28_ActivationHardswishKernel_cu_1520ed90_310016hardswish_kernelERNS_14TensorIteratorEENKUlvE_clEvENKUlvE1_clEvEUlN3c104HalfEE_St5arrayIPcLm2EEEEviT0_T1_ --------------------------
	.section	.nv.constant0._ZN2at6native29vectorized_elementwise_kernelILi2EZZZNS0_66_GLOBAL__N__a0cfb035_28_ActivationHardswishKernel_cu_1520ed90_310016hardswish_kernelERNS_14TensorIteratorEENKUlvE_clEvENKUlvE1_clEvEUlN3c104HalfEE_St5arrayIPcLm2EEEEviT0_T1_,"a",@progbits
	.sectionflags	@""
	.align	4
.nv.constant0._ZN2at6native29vectorized_elementwise_kernelILi2EZZZNS0_66_GLOBAL__N__a0cfb035_28_ActivationHardswishKernel_cu_1520ed90_310016hardswish_kernelERNS_14TensorIteratorEENKUlvE_clEvENKUlvE1_clEvEUlN3c104HalfEE_St5arrayIPcLm2EEEEviT0_T1_:
	.zero		400


//--------------------- .nv.constant0._ZN2at6native29vectorized_elementwise_kernelILi4EZZZNS0_66_GLOBAL__N__a0cfb035_28_ActivationHardswishKernel_cu_1520ed90_310016hardswish_kernelERNS_14TensorIteratorEENKUlvE_clEvENKUlvE1_clEvEUlN3c104HalfEE_St5arrayIPcLm2EEEEviT0_T1_ --------------------------
	.section	.nv.constant0._ZN2at6native29vectorized_elementwise_kernelILi4EZZZNS0_66_GLOBAL__N__a0cfb035_28_ActivationHardswishKernel_cu_1520ed90_310016hardswish_kernelERNS_14TensorIteratorEENKUlvE_clEvENKUlvE1_clEvEUlN3c104HalfEE_St5arrayIPcLm2EEEEviT0_T1_,"a",@progbits
	.sectionflags	@""
	.align	4
.nv.constant0._ZN2at6native29vectorized_elementwise_kernelILi4EZZZNS0_66_GLOBAL__N__a0cfb035_28_ActivationHardswishKernel_cu_1520ed90_310016hardswish_kernelERNS_14TensorIteratorEENKUlvE_clEvENKUlvE1_clEvEUlN3c104HalfEE_St5arrayIPcLm2EEEEviT0_T1_:
	.zero		400


//--------------------- .nv.constant0._ZN2at6native29vectorized_elementwise_kernelILi8EZZZNS0_66_GLOBAL__N__a0cfb035_28_ActivationHardswishKernel_cu_1520ed90_310016hardswish_kernelERNS_14TensorIteratorEENKUlvE_clEvENKUlvE1_clEvEUlN3c104HalfEE_St5arrayIPcLm2EEEEviT0_T1_ --------------------------
	.section	.nv.constant0._ZN2at6native29vectorized_elementwise_kernelILi8EZZZNS0_66_GLOBAL__N__a0cfb035_28_ActivationHardswishKernel_cu_1520ed90_310016hardswish_kernelERNS_14TensorIteratorEENKUlvE_clEvENKUlvE1_clEvEUlN3c104HalfEE_St5arrayIPcLm2EEEEviT0_T1_,"a",@progbits
	.sectionflags	@""
	.align	4
.nv.constant0._ZN2at6native29vectorized_elementwise_kernelILi8EZZZNS0_66_GLOBAL__N__a0cfb035_28_ActivationHardswishKernel_cu_1520ed90_310016hardswish_kernelERNS_14TensorIteratorEENKUlvE_clEvENKUlvE1_clEvEUlN3c104HalfEE_St5arrayIPcLm2EEEEviT0_T1_:
	.zero		400


//--------------------- .nv.constant2._ZN2at6native18elementwise_kernelILi128ELi4EZNS0_15gpu_kernel_implIZZZNS0_66_GLOBAL__N__a0cfb035_28_ActivationHardswishKernel_cu_1520ed90_310016hardswish_kernelERNS_14TensorIteratorEENKUlvE_clEvENKUlvE0_clEvEUlfE_EEvRNS_18TensorIteratorBaseERKT_EUliE_EEviT1_ --------------------------
	.section	.nv.constant2._ZN2at6native18elementwise_kernelILi128ELi4EZNS0_15gpu_kernel_implIZZZNS0_66_GLOBAL__N__a0cfb035_28_ActivationHardswishKernel_cu_1520ed90_310016hardswish_kernelERNS_14TensorIteratorEENKUlvE_clEvENKUlvE0_clEvEUlfE_EEvRNS_18TensorIteratorBaseERKT_EUliE_EEviT1_,"a",@progbits
	.sectionflags	@""
	.align	4
.nv.constant2._ZN2at6native18elementwise_kernelILi128ELi4EZNS0_15gpu_kernel_implIZZZNS0_66_GLOBAL__N__a0cfb035_28_ActivationHardswishKernel_cu_1520ed90_310016hardswish_kernelERNS_14TensorIteratorEENKUlvE_clEvENKUlvE0_clEvEUlfE_EEvRNS_18TensorIteratorBaseERKT_EUliE_EEviT1_:
        /*0000*/ 	.byte	0x00, 0x00, 0x00, 0xf0, 0xff, 0xff, 0x0f, 0x38


//--------------------- .nv.constant0._ZN2at6native18elementwise_kernelILi128ELi4EZNS0_15gpu_kernel_implIZZZNS0_66_GLOBAL__N__a0cfb035_28_ActivationHardswishKernel_cu_1520ed90_310016hardswish_kernelERNS_14TensorIteratorEENKUlvE_clEvENKUlvE0_clEvEUlfE_EEvRNS_18TensorIteratorBaseERKT_EUliE_EEviT1_ --------------------------
	.section	.nv.constant0._ZN2at6native18elementwise_kernelILi128ELi4EZNS0_15gpu_kernel_implIZZZNS0_66_GLOBAL__N__a0cfb035_28_ActivationHardswishKernel_cu_1520ed90_310016hardswish_kernelERNS_14TensorIteratorEENKUlvE_clEvENKUlvE0_clEvEUlfE_EEvRNS_18TensorIteratorBaseERKT_EUliE_EEviT1_,"a",@progbits
	.sectionflags	@""
	.align	4
.nv.constant0._ZN2at6native18elementwise_kernelILi128ELi4EZNS0_15gpu_kernel_implIZZZNS0_66_GLOBAL__N__a0cfb035_28_ActivationHardswishKernel_cu_1520ed90_310016hardswish_kernelERNS_14TensorIteratorEENKUlvE_clEvENKUlvE0_clEvEUlfE_EEvRNS_18TensorIteratorBaseERKT_EUliE_EEviT1_:
	.zero		920


//--------------------- .nv.constant2._ZN2at6native27unrolled_elementwise_kernelIZZZNS0_66_GLOBAL__N__a0cfb035_28_ActivationHardswishKernel_cu_1520ed90_310016hardswish_kernelERNS_14TensorIteratorEENKUlvE_clEvENKUlvE0_clEvEUlfE_St5arrayIPcLm2EELi4E23TrivialOffsetCalculatorILi1EjESC_NS0_6memory12LoadWithCastILi1EEENSD_13StoreWithCastILi1EEEEEviT_T0_T2_T3_T4_T5_ --------------------------
	.section	.nv.constant2._ZN2at6native27unrolled_elementwise_kernelIZZZNS0_66_GLOBAL__N__a0cfb035_28_ActivationHardswishKernel_cu_1520ed90_310016hardswish_kernelERNS_14TensorIteratorEENKUlvE_clEvENKUlvE0_clEvEUlfE_St5arrayIPcLm2EELi4E23TrivialOffsetCalculatorILi1EjESC_NS0_6memory12LoadWithCastILi1EEENSD_13StoreWithCastILi1EEEEEviT_T0_T2_T3_T4_T5_,"a",@progbits
	.sectionflags	@""
	.align	4
.nv.constant2._ZN2at6native27unrolled_elementwise_kernelIZZZNS0_66_GLOBAL__N__a0cfb035_28_ActivationHardswishKernel_cu_1520ed90_310016hardswish_kernelERNS_14TensorIteratorEENKUlvE_clEvENKUlvE0_clEvEUlfE_St5arrayIPcLm2EELi4E23TrivialOffsetCalculatorILi1EjESC_NS0_6memory12LoadWithCastILi1EEENSD_13StoreWithCastILi1EEEEEviT_T0_T2_T3_T4_T5_:
        /*0000*/ 	.byte	0x00, 0x00, 0x00, 0xf0, 0xff, 0xff, 0x0f, 0x38


//--------------------- .nv.constant0._ZN2at6native27unrolled_elementwise_kernelIZZZNS0_66_GLOBAL__N__a0cfb035_28_ActivationHardswishKernel_cu_1520ed90_310016hardswish_kernelERNS_14TensorIteratorEENKUlvE_clEvENKUlvE0_clEvEUlfE_St5arrayIPcLm2EELi4E23TrivialOffsetCalculatorILi1EjESC_NS0_6memory12LoadWithCastILi1EEENSD_13StoreWithCastILi1EEEEEviT_T0_T2_T3_T4_T5_ --------------------------
	.section	.nv.constant0._ZN2at6native27unrolled_elementwise_kernelIZZZNS0_66_GLOBAL__N__a0cfb035_28_ActivationHardswishKernel_cu_1520ed90_310016hardswish_kernelERNS_14TensorIteratorEENKUlvE_clEvENKUlvE0_clEvEUlfE_St5arrayIPcLm2EELi4E23TrivialOffsetCalculatorILi1EjESC_NS0_6memory12LoadWithCastILi1EEENSD_13StoreWithCastILi1EEEEEviT_T0_T2_T3_T4_T5_,"a",@progbits
	.sectionflags	@""
	.align	4
.nv.constant0._ZN2at6native27unrolled_elementwise_kernelIZZZNS0_66_GLOBAL__N__a0cfb035_28_ActivationHardswishKernel_cu_1520ed90_310016hardswish_kernelERNS_14TensorIteratorEENKUlvE_clEvENKUlvE0_clEvEUlfE_St5arrayIPcLm2EELi4E23TrivialOffsetCalculatorILi1EjESC_NS0_6memory12LoadWithCastILi1EEENSD_13StoreWithCastILi1EEEEEviT_T0_T2_T3_T4_T5_:
	.zero		420


//--------------------- .nv.constant0._ZN2at6native18elementwise_kernelILi128ELi2EZNS0_22gpu_kernel_impl_nocastIZZZNS0_66_GLOBAL__N__a0cfb035_28_ActivationHardswishKernel_cu_1520ed90_310016hardswish_kernelERNS_14TensorIteratorEENKUlvE_clEvENKUlvE0_clEvEUlfE_EEvRNS_18TensorIteratorBaseERKT_EUliE_EEviT1_ --------------------------
	.section	.nv.constant0._ZN2at6native18elementwise_kernelILi128ELi2EZNS0_22gpu_kernel_impl_nocastIZZZNS0_66_GLOBAL__N__a0cfb035_28_ActivationHardswishKernel_cu_1520ed90_310016hardswish_kernelERNS_14TensorIteratorEENKUlvE_clEvENKUlvE0_clEvEUlfE_EEvRNS_18TensorIteratorBaseERKT_EUliE_EEviT1_,"a",@progbits
	.sectionflags	@""
	.align	4
.nv.constant0._ZN2at6native18elementwise_kernelILi128ELi2EZNS0_22gpu_kernel_impl_nocastIZZZNS0_66_GLOBAL__N__a0cfb035_28_ActivationHardswishKernel_cu_1520ed90_310016hardswish_kernelERNS_14TensorIteratorEENKUlvE_clEvENKUlvE0_clEvEUlfE_EEvRNS_18TensorIteratorBaseERKT_EUliE_EEviT1_:
	.zero		912


//--------------------- .nv.constant0._ZN2at6native27unrolled_elementwise_kernelIZZZNS0_66_GLOBAL__N__a0cfb035_28_ActivationHardswishKernel_cu_1520ed90_310016hardswish_kernelERNS_14TensorIteratorEENKUlvE_clEvENKUlvE0_clEvEUlfE_St5arrayIPcLm2EELi4E23TrivialOffsetCalculatorILi1EjESC_NS0_6memory15LoadWithoutCastENSD_16StoreWithoutCastEEEviT_T0_T2_T3_T4_T5_ --------------------------
	.section	.nv.constant0._ZN2at6native27unrolled_elementwise_kernelIZZZNS0_66_GLOBAL__N__a0cfb035_28_ActivationHardswishKernel_cu_1520ed90_310016hardswish_kernelERNS_14TensorIteratorEENKUlvE_clEvENKUlvE0_clEvEUlfE_St5arrayIPcLm2EELi4E23TrivialOffsetCalculatorILi1EjESC_NS0_6memory15LoadWithoutCastENSD_16StoreWithoutCastEEEviT_T0_T2_T3_T4_T5_,"a",@progbits
	.sectionflags	@""
	.align	4
.nv.constant0._ZN2at6native27unrolled_elementwise_kernelIZZZNS0_66_GLOBAL__N__a0cfb035_28_ActivationHardswishKernel_cu_1520ed90_310016hardswish_kernelERNS_14TensorIteratorEENKUlvE_clEvENKUlvE0_clEvEUlfE_St5arrayIPcLm2EELi4E23TrivialOffsetCalculatorILi1EjESC_NS0_6memory15LoadWithoutCastENSD_16StoreWithoutCastEEEviT_T0_T2_T3_T4_T5_:
	.zero		404


//--------------------- .nv.constant0._ZN2at6native29vectorized_elementwise_kernelILi2EZZZNS0_66_GLOBAL__N__a0cfb035_28_ActivationHardswishKernel_cu_1520ed90_310016hardswish_kernelERNS_14TensorIteratorEENKUlvE_clEvENKUlvE0_clEvEUlfE_St5arrayIPcLm2EEEEviT0_T1_ --------------------------
	.section	.nv.constant0._ZN2at6native29vectorized_elementwise_kernelILi2EZZZNS0_66_GLOBAL__N__a0cfb035_28_ActivationHardswishKernel_cu_1520ed90_310016hardswish_kernelERNS_14TensorIteratorEENKUlvE_clEvENKUlvE0_clEvEUlfE_St5arrayIPcLm2EEEEviT0_T1_,"a",@progbits
	.sectionflags	@""
	.align	4
.nv.constant0._ZN2at6native29vectorized_elementwise_kernelILi2EZZZNS0_66_GLOBAL__N__a0cfb035_28_ActivationHardswishKernel_cu_1520ed90_310016hardswish_kernelERNS_14TensorIteratorEENKUlvE_clEvENKUlvE0_clEvEUlfE_St5arrayIPcLm2EEEEviT0_T1_:
	.zero		400


//--------------------- .nv.constant0._ZN2at6native29vectorized_elementwise_kernelILi4EZZZNS0_66_GLOBAL__N__a0cfb035_28_ActivationHardswishKernel_cu_1520ed90_310016hardswish_kernelERNS_14TensorIteratorEENKUlvE_clEvENKUlvE0_clEvEUlfE_St5arrayIPcLm2EEEEviT0_T1_ --------------------------
	.section	.nv.constant0._ZN2at6native29vectorized_elementwise_kernelILi4EZZZNS0_66_GLOBAL__N__a0cfb035_28_ActivationHardswishKernel_cu_1520ed90_310016hardswish_kernelERNS_14TensorIteratorEENKUlvE_clEvENKUlvE0_clEvEUlfE_St5arrayIPcLm2EEEEviT0_T1_,"a",@progbits
	.sectionflags	@""
	.align	4
.nv.constant0._ZN2at6native29vectorized_elementwise_kernelILi4EZZZNS0_66_GLOBAL__N__a0cfb035_28_ActivationHardswishKernel_cu_1520ed90_310016hardswish_kernelERNS_14TensorIteratorEENKUlvE_clEvENKUlvE0_clEvEUlfE_St5arrayIPcLm2EEEEviT0_T1_:
	.zero		400


//--------------------- .nv.constant0._ZN2at6native29vectorized_elementwise_kernelILi8EZZZNS0_66_GLOBAL__N__a0cfb035_28_ActivationHardswishKernel_cu_1520ed90_310016hardswish_kernelERNS_14TensorIteratorEENKUlvE_clEvENKUlvE0_clEvEUlfE_St5arrayIPcLm2EEEEviT0_T1_ --------------------------
	.section	.nv.constant0._ZN2at6native29vectorized_elementwise_kernelILi8EZZZNS0_66_GLOBAL__N__a0cfb035_28_ActivationHardswishKernel_cu_1520ed90_310016hardswish_kernelERNS_14TensorIteratorEENKUlvE_clEvENKUlvE0_clEvEUlfE_St5arrayIPcLm2EEEEviT0_T1_,"a",@progbits
	.sectionflags	@""
	.align	4
.nv.constant0._ZN2at6native29vectorized_elementwise_kernelILi8EZZZNS0_66_GLOBAL__N__a0cfb035_28_ActivationHardswishKernel_cu_1520ed90_310016hardswish_kernelERNS_14TensorIteratorEENKUlvE_clEvENKUlvE0_clEvEUlfE_St5arrayIPcLm2EEEEviT0_T1_:
	.zero		400


//--------------------- .nv.constant2._ZN2at6native18elementwise_kernelILi128ELi4EZNS0_15gpu_kernel_implIZZZNS0_66_GLOBAL__N__a0cfb035_28_ActivationHardswishKernel_cu_1520ed90_310016hardswish_kernelERNS_14TensorIteratorEENKUlvE_clEvENKUlvE_clEvEUldE_EEvRNS_18TensorIteratorBaseERKT_EUliE_EEviT1_ --------------------------
	.section	.nv.constant2._ZN2at6native18elementwise_kernelILi128ELi4EZNS0_15gpu_kernel_implIZZZNS0_66_GLOBAL__N__a0cfb035_28_ActivationHardswishKernel_cu_1520ed90_310016hardswish_kernelERNS_14TensorIteratorEENKUlvE_clEvENKUlvE_clEvEUldE_EEvRNS_18TensorIteratorBaseERKT_EUliE_EEviT1_,"a",@progbits
	.sectionflags	@""
	.align	4
.nv.constant2._ZN2at6native18elementwise_kernelILi128ELi4EZNS0_15gpu_kernel_implIZZZNS0_66_GLOBAL__N__a0cfb035_28_ActivationHardswishKernel_cu_1520ed90_310016hardswish_kernelERNS_14TensorIteratorEENKUlvE_clEvENKUlvE_clEvEUldE_EEvRNS_18TensorIteratorBaseERKT_EUliE_EEviT1_:
        /*0000*/ 	.byte	0x00, 0x00, 0x00, 0x60, 0x55, 0x55, 0xc5, 0x3f, 0x00, 0x00, 0x00, 0xf0, 0xff, 0xff, 0x0f, 0x38


//--------------------- .nv.constant0._ZN2at6native18elementwise_kernelILi128ELi4EZNS0_15gpu_kernel_implIZZZNS0_66_GLOBAL__N__a0cfb035_28_ActivationHardswishKernel_cu_1520ed90_310016hardswish_kernelERNS_14TensorIteratorEENKUlvE_clEvENKUlvE_clEvEUldE_EEvRNS_18TensorIteratorBaseERKT_EUliE_EEviT1_ --------------------------
	.section	.nv.constant0._ZN2at6native18elementwise_kernelILi128ELi4EZNS0_15gpu_kernel_implIZZZNS0_66_GLOBAL__N__a0cfb035_28_ActivationHardswishKernel_cu_1520ed90_310016hardswish_kernelERNS_14TensorIteratorEENKUlvE_clEvENKUlvE_clEvEUldE_EEvRNS_18TensorIteratorBaseERKT_EUliE_EEviT1_,"a",@progbits
	.sectionflags	@""
	.align	4
.nv.constant0._ZN2at6native18elementwise_kernelILi128ELi4EZNS0_15gpu_kernel_implIZZZNS0_66_GLOBAL__N__a0cfb035_28_ActivationHardswishKernel_cu_1520ed90_310016hardswish_kernelERNS_14TensorIteratorEENKUlvE_clEvENKUlvE_clEvEUldE_EEvRNS_18TensorIteratorBaseERKT_EUliE_EEviT1_:
	.zero		936


//--------------------- .nv.constant2._ZN2at6native27unrolled_elementwise_kernelIZZZNS0_66_GLOBAL__N__a0cfb035_28_ActivationHardswishKernel_cu_1520ed90_310016hardswish_kernelERNS_14TensorIteratorEENKUlvE_clEvENKUlvE_clEvEUldE_St5arrayIPcLm2EELi4E23TrivialOffsetCalculatorILi1EjESC_NS0_6memory12LoadWithCastILi1EEENSD_13StoreWithCastILi1EEEEEviT_T0_T2_T3_T4_T5_ --------------------------
	.section	.nv.constant2._ZN2at6native27unrolled_elementwise_kernelIZZZNS0_66_GLOBAL__N__a0cfb035_28_ActivationHardswishKernel_cu_1520ed90_310016hardswish_kernelERNS_14TensorIteratorEENKUlvE_clEvENKUlvE_clEvEUldE_St5arrayIPcLm2EELi4E23TrivialOffsetCalculatorILi1EjESC_NS0_6memory12LoadWithCastILi1EEENSD_13StoreWithCastILi1EEEEEviT_T0_T2_T3_T4_T5_,"a",@progbits
	.sectionflags	@""
	.align	4
.nv.constant2._ZN2at6native27unrolled_elementwise_kernelIZZZNS0_66_GLOBAL__N__a0cfb035_28_ActivationHardswishKernel_cu_1520ed90_310016hardswish_kernelERNS_14TensorIteratorEENKUlvE_clEvENKUlvE_clEvEUldE_St5arrayIPcLm2EELi4E23TrivialOffsetCalculatorILi1EjESC_NS0_6memory12LoadWithCastILi1EEENSD_13StoreWithCastILi1EEEEEviT_T0_T2_T3_T4_T5_:
        /*0000*/ 	.byte	0x00, 0x00, 0x00, 0x60, 0x55, 0x55, 0xc5, 0x3f, 0x00, 0x00, 0x00, 0xf0, 0xff, 0xff, 0x0f, 0x38


//--------------------- .nv.constant0._ZN2at6native27unrolled_elementwise_kernelIZZZNS0_66_GLOBAL__N__a0cfb035_28_ActivationHardswishKernel_cu_1520ed90_310016hardswish_kernelERNS_14TensorIteratorEENKUlvE_clEvENKUlvE_clEvEUldE_St5arrayIPcLm2EELi4E23TrivialOffsetCalculatorILi1EjESC_NS0_6memory12LoadWithCastILi1EEENSD_13StoreWithCastILi1EEEEEviT_T0_T2_T3_T4_T5_ --------------------------
	.section	.nv.constant0._ZN2at6native27unrolled_elementwise_kernelIZZZNS0_66_GLOBAL__N__a0cfb035_28_ActivationHardswishKernel_cu_1520ed90_310016hardswish_kernelERNS_14TensorIteratorEENKUlvE_clEvENKUlvE_clEvEUldE_St5arrayIPcLm2EELi4E23TrivialOffsetCalculatorILi1EjESC_NS0_6memory12LoadWithCastILi1EEENSD_13StoreWithCastILi1EEEEEviT_T0_T2_T3_T4_T5_,"a",@progbits
	.sectionflags	@""
	.align	4
.nv.constant0._ZN2at6native27unrolled_elementwise_kernelIZZZNS0_66_GLOBAL__N__a0cfb035_28_ActivationHardswishKernel_cu_1520ed90_310016hardswish_kernelERNS_14TensorIteratorEENKUlvE_clEvENKUlvE_clEvEUldE_St5arrayIPcLm2EELi4E23TrivialOffsetCalculatorILi1EjESC_NS0_6memory12LoadWithCastILi1EEENSD_13StoreWithCastILi1EEEEEviT_T0_T2_T3_T4_T5_:
	.zero		436


//--------------------- .nv.constant2._ZN2at6native18elementwise_kernelILi128ELi2EZNS0_22gpu_kernel_impl_nocastIZZZNS0_66_GLOBAL__N__a0cfb035_28_ActivationHardswishKernel_cu_1520ed90_310016hardswish_kernelERNS_14TensorIteratorEENKUlvE_clEvENKUlvE_clEvEUldE_EEvRNS_18TensorIteratorBaseERKT_EUliE_EEviT1_ --------------------------
	.section	.nv.constant2._ZN2at6native18elementwise_kernelILi128ELi2EZNS0_22gpu_kernel_impl_nocastIZZZNS0_66_GLOBAL__N__a0cfb035_28_ActivationHardswishKernel_cu_1520ed90_310016hardswish_kernelERNS_14TensorIteratorEENKUlvE_clEvENKUlvE_clEvEUldE_EEvRNS_18TensorIteratorBaseERKT_EUliE_EEviT1_,"a",@progbits
	.sectionflags	@""
	.align	4
.nv.constant2._ZN2at6native18elementwise_kernelILi128ELi2EZNS0_22gpu_kernel_impl_nocastIZZZNS0_66_GLOBAL__N__a0cfb035_28_ActivationHardswishKernel_cu_1520ed90_310016hardswish_kernelERNS_14TensorIteratorEENKUlvE_clEvENKUlvE_clEvEUldE_EEvRNS_18TensorIteratorBaseERKT_EUliE_EEviT1_:
        /*0000*/ 	.byte	0x00, 0x00, 0x00, 0x60, 0x55, 0x55, 0xc5, 0x3f


//--------------------- .nv.constant0._ZN2at6native18elementwise_kernelILi128ELi2EZNS0_22gpu_kernel_impl_nocastIZZZNS0_66_GLOBAL__N__a0cfb035_28_ActivationHardswishKernel_cu_1520ed90_310016hardswish_kernelERNS_14TensorIteratorEENKUlvE_clEvENKUlvE_clEvEUldE_EEvRNS_18TensorIteratorBaseERKT_EUliE_EEviT1_ --------------------------
	.section	.nv.constant0._ZN2at6native18elementwise_kernelILi128ELi2EZNS0_22gpu_kernel_impl_nocastIZZZNS0_66_GLOBAL__N__a0cfb035_28_ActivationHardswishKernel_cu_1520ed90_310016hardswish_kernelERNS_14TensorIteratorEENKUlvE_clEvENKUlvE_clEvEUldE_EEvRNS_18TensorIteratorBaseERKT_EUliE_EEviT1_,"a",@progbits
	.sectionflags	@""
	.align	4
.nv.constant0._ZN2at6native18elementwise_kernelILi128ELi2EZNS0_22gpu_kernel_impl_nocastIZZZNS0_66_GLOBAL__N__a0cfb035_28_ActivationHardswishKernel_cu_1520ed90_310016hardswish_kernelERNS_14TensorIteratorEENKUlvE_clEvENKUlvE_clEvEUldE_EEvRNS_18TensorIteratorBaseERKT_EUliE_EEviT1_:
	.zero		928


//--------------------- .nv.constant2._ZN2at6native27unrolled_elementwise_kernelIZZZNS0_66_GLOBAL__N__a0cfb035_28_ActivationHardswishKernel_cu_1520ed90_310016hardswish_kernelERNS_14TensorIteratorEENKUlvE_clEvENKUlvE_clEvEUldE_St5arrayIPcLm2EELi4E23TrivialOffsetCalculatorILi1EjESC_NS0_6memory15LoadWithoutCastENSD_16StoreWithoutCastEEEviT_T0_T2_T3_T4_T5_ --------------------------
	.section	.nv.constant2._ZN2at6native27unrolled_elementwise_kernelIZZZNS0_66_GLOBAL__N__a0cfb035_28_ActivationHardswishKernel_cu_1520ed90_310016hardswish_kernelERNS_14TensorIteratorEENKUlvE_clEvENKUlvE_clEvEUldE_St5arrayIPcLm2EELi4E23TrivialOffsetCalculatorILi1EjESC_NS0_6memory15LoadWithoutCastENSD_16StoreWithoutCastEEEviT_T0_T2_T3_T4_T5_,"a",@progbits
	.sectionflags	@""
	.align	4
.nv.constant2._ZN2at6native27unrolled_elementwise_kernelIZZZNS0_66_GLOBAL__N__a0cfb035_28_ActivationHardswishKernel_cu_1520ed90_310016hardswish_kernelERNS_14TensorIteratorEENKUlvE_clEvENKUlvE_clEvEUldE_St5arrayIPcLm2EELi4E23TrivialOffsetCalculatorILi1EjESC_NS0_6memory15LoadWithoutCastENSD_16StoreWithoutCastEEEviT_T0_T2_T3_T4_T5_:
        /*0000*/ 	.byte	0x00, 0x00, 0x00, 0x60, 0x55, 0x55, 0xc5, 0x3f


//--------------------- .nv.constant0._ZN2at6native27unrolled_elementwise_kernelIZZZNS0_66_GLOBAL__N__a0cfb035_28_ActivationHardswishKernel_cu_1520ed90_310016hardswish_kernelERNS_14TensorIteratorEENKUlvE_clEvENKUlvE_clEvEUldE_St5arrayIPcLm2EELi4E23TrivialOffsetCalculatorILi1EjESC_NS0_6memory15LoadWithoutCastENSD_16StoreWithoutCastEEEviT_T0_T2_T3_T4_T5_ --------------------------
	.section	.nv.constant0._ZN2at6native27unrolled_elementwise_kernelIZZZNS0_66_GLOBAL__N__a0cfb035_28_ActivationHardswishKernel_cu_1520ed90_310016hardswish_kernelERNS_14TensorIteratorEENKUlvE_clEvENKUlvE_clEvEUldE_St5arrayIPcLm2EELi4E23TrivialOffsetCalculatorILi1EjESC_NS0_6memory15LoadWithoutCastENSD_16StoreWithoutCastEEEviT_T0_T2_T3_T4_T5_,"a",@progbits
	.sectionflags	@""
	.align	4
.nv.constant0._ZN2at6native27unrolled_elementwise_kernelIZZZNS0_66_GLOBAL__N__a0cfb035_28_ActivationHardswishKernel_cu_1520ed90_310016hardswish_kernelERNS_14TensorIteratorEENKUlvE_clEvENKUlvE_clEvEUldE_St5arrayIPcLm2EELi4E23TrivialOffsetCalculatorILi1EjESC_NS0_6memory15LoadWithoutCastENSD_16StoreWithoutCastEEEviT_T0_T2_T3_T4_T5_:
	.zero		420


//--------------------- .nv.constant2._ZN2at6native29vectorized_elementwise_kernelILi2EZZZNS0_66_GLOBAL__N__a0cfb035_28_ActivationHardswishKernel_cu_1520ed90_310016hardswish_kernelERNS_14TensorIteratorEENKUlvE_clEvENKUlvE_clEvEUldE_St5arrayIPcLm2EEEEviT0_T1_ --------------------------
	.section	.nv.constant2._ZN2at6native29vectorized_elementwise_kernelILi2EZZZNS0_66_GLOBAL__N__a0cfb035_28_ActivationHardswishKernel_cu_1520ed90_310016hardswish_kernelERNS_14TensorIteratorEENKUlvE_clEvENKUlvE_clEvEUldE_St5arrayIPcLm2EEEEviT0_T1_,"a",@progbits
	.sectionflags	@""
	.align	4
.nv.constant2._ZN2at6native29vectorized_elementwise_kernelILi2EZZZNS0_66_GLOBAL__N__a0cfb035_28_ActivationHardswishKernel_cu_1520ed90_310016hardswish_kernelERNS_14TensorIteratorEENKUlvE_clEvENKUlvE_clEvEUldE_St5arrayIPcLm2EEEEviT0_T1_:
        /*0000*/ 	.byte	0x00, 0x00, 0x00, 0x60, 0x55, 0x55, 0xc5, 0x3f


//--------------------- .nv.constant0._ZN2at6native29vectorized_elementwise_kernelILi2EZZZNS0_66_GLOBAL__N__a0cfb035_28_ActivationHardswishKernel_cu_1520ed90_310016hardswish_kernelERNS_14TensorIteratorEENKUlvE_clEvENKUlvE_clEvEUldE_St5arrayIPcLm2EEEEviT0_T1_ --------------------------
	.section	.nv.constant0._ZN2at6native29vectorized_elementwise_kernelILi2EZZZNS0_66_GLOBAL__N__a0cfb035_28_ActivationHardswishKernel_cu_1520ed90_310016hardswish_kernelERNS_14TensorIteratorEENKUlvE_clEvENKUlvE_clEvEUldE_St5arrayIPcLm2EEEEviT0_T1_,"a",@progbits
	.sectionflags	@""
	.align	4
.nv.constant0._ZN2at6native29vectorized_elementwise_kernelILi2EZZZNS0_66_GLOBAL__N__a0cfb035_28_ActivationHardswishKernel_cu_1520ed90_310016hardswish_kernelERNS_14TensorIteratorEENKUlvE_clEvENKUlvE_clEvEUldE_St5arrayIPcLm2EEEEviT0_T1_:
	.zero		416


//--------------------- .nv.constant2._ZN2at6native29vectorized_elementwise_kernelILi4EZZZNS0_66_GLOBAL__N__a0cfb035_28_ActivationHardswishKernel_cu_1520ed90_310016hardswish_kernelERNS_14TensorIteratorEENKUlvE_clEvENKUlvE_clEvEUldE_St5arrayIPcLm2EEEEviT0_T1_ --------------------------
	.section	.nv.constant2._ZN2at6native29vectorized_elementwise_kernelILi4EZZZNS0_66_GLOBAL__N__a0cfb035_28_ActivationHardswishKernel_cu_1520ed90_310016hardswish_kernelERNS_14TensorIteratorEENKUlvE_clEvENKUlvE_clEvEUldE_St5arrayIPcLm2EEEEviT0_T1_,"a",@progbits
	.sectionflags	@""
	.align	4
.nv.constant2._ZN2at6native29vectorized_elementwise_kernelILi4EZZZNS0_66_GLOBAL__N__a0cfb035_28_ActivationHardswishKernel_cu_1520ed90_310016hardswish_kernelERNS_14TensorIteratorEENKUlvE_clEvENKUlvE_clEvEUldE_St5arrayIPcLm2EEEEviT0_T1_:
        /*0000*/ 	.byte	0x00, 0x00, 0x00, 0x60, 0x55, 0x55, 0xc5, 0x3f


//--------------------- .nv.constant0._ZN2at6native29vectorized_elementwise_kernelILi4EZZZNS0_66_GLOBAL__N__a0cfb035_28_ActivationHardswishKernel_cu_1520ed90_310016hardswish_kernelERNS_14TensorIteratorEENKUlvE_clEvENKUlvE_clEvEUldE_St5arrayIPcLm2EEEEviT0_T1_ --------------------------
	.section	.nv.constant0._ZN2at6native29vectorized_elementwise_kernelILi4EZZZNS0_66_GLOBAL__N__a0cfb035_28_ActivationHardswishKernel_cu_1520ed90_310016hardswish_kernelERNS_14TensorIteratorEENKUlvE_clEvENKUlvE_clEvEUldE_St5arrayIPcLm2EEEEviT0_T1_,"a",@progbits
	.sectionflags	@""
	.align	4
.nv.constant0._ZN2at6native29vectorized_elementwise_kernelILi4EZZZNS0_66_GLOBAL__N__a0cfb035_28_ActivationHardswishKernel_cu_1520ed90_310016hardswish_kernelERNS_14TensorIteratorEENKUlvE_clEvENKUlvE_clEvEUldE_St5arrayIPcLm2EEEEviT0_T1_:
	.zero		416


//--------------------- .nv.constant0._ZN2at6native29vectorized_elementwise_kernelILi8EZZZNS0_66_GLOBAL__N__a0cfb035_28_ActivationHardswishKernel_cu_1520ed90_310016hardswish_kernelERNS_14TensorIteratorEENKUlvE_clEvENKUlvE_clEvEUldE_St5arrayIPcLm2EEEEviT0_T1_ --------------------------
	.section	.nv.constant0._ZN2at6native29vectorized_elementwise_kernelILi8EZZZNS0_66_GLOBAL__N__a0cfb035_28_ActivationHardswishKernel_cu_1520ed90_310016hardswish_kernelERNS_14TensorIteratorEENKUlvE_clEvENKUlvE_clEvEUldE_St5arrayIPcLm2EEEEviT0_T1_,"a",@progbits
	.sectionflags	@""
	.align	4
.nv.constant0._ZN2at6native29vectorized_elementwise_kernelILi8EZZZNS0_66_GLOBAL__N__a0cfb035_28_ActivationHardswishKernel_cu_1520ed90_310016hardswish_kernelERNS_14TensorIteratorEENKUlvE_clEvENKUlvE_clEvEUldE_St5arrayIPcLm2EEEEviT0_T1_:
	.zero		416


//--------------------- .text._ZN2at6native18elementwise_kernelILi128ELi4EZNS0_15gpu_kernel_implIZZZNS0_66_GLOBAL__N__a0cfb035_28_ActivationHardswishKernel_cu_1520ed90_310025hardswish_backward_kernelERNS_14TensorIteratorEENKUlvE_clEvENKUlvE2_clEvEUlN3c108BFloat16ES9_E_EEvRNS_18TensorIteratorBaseERKT_EUliE_EEviT1_ --------------------------
	.section	.text._ZN2at6native18elementwise_kernelILi128ELi4EZNS0_15gpu_kernel_implIZZZNS0_66_GLOBAL__N__a0cfb035_28_ActivationHardswishKernel_cu_1520ed90_310025hardswish_backward_kernelERNS_14TensorIteratorEENKUlvE_clEvENKUlvE2_clEvEUlN3c108BFloat16ES9_E_EEvRNS_18TensorIteratorBaseERKT_EUliE_EEviT1_,"ax",@progbits
	.sectioninfo	@"SHI_REGISTERS=26"
	.align	128
        .global         _ZN2at6native18elementwise_kernelILi128ELi4EZNS0_15gpu_kernel_implIZZZNS0_66_GLOBAL__N__a0cfb035_28_ActivationHardswishKernel_cu_1520ed90_310025hardswish_backward_kernelERNS_14TensorIteratorEENKUlvE_clEvENKUlvE2_clEvEUlN3c108BFloat16ES9_E_EEvRNS_18TensorIteratorBaseERKT_EUliE_EEviT1_
        .type           _ZN2at6native18elementwise_kernelILi128ELi4EZNS0_15gpu_kernel_implIZZZNS0_66_GLOBAL__N__a0cfb035_28_ActivationHardswishKernel_cu_1520ed90_310025hardswish_backward_kernelERNS_14TensorIteratorEENKUlvE_clEvENKUlvE2_clEvEUlN3c108BFloat16ES9_E_EEvRNS_18TensorIteratorBaseERKT_EUliE_EEviT1_,@function
        .size           _ZN2at6native18elementwise_kernelILi128ELi4EZNS0_15gpu_kernel_implIZZZNS0_66_GLOBAL__N__a0cfb035_28_ActivationHardswishKernel_cu_1520ed90_310025hardswish_backward_kernelERNS_14TensorIteratorEENKUlvE_clEvENKUlvE2_clEvEUlN3c108BFloat16ES9_E_EEvRNS_18TensorIteratorBaseERKT_EUliE_EEviT1_,(.L_x_6086 - _ZN2at6native18elementwise_kernelILi128ELi4EZNS0_15gpu_kernel_implIZZZNS0_66_GLOBAL__N__a0cfb035_28_ActivationHardswishKernel_cu_1520ed90_310025hardswish_backward_kernelERNS_14TensorIteratorEENKUlvE_clEvENKUlvE2_clEvEUlN3c108BFloat16ES9_E_EEvRNS_18TensorIteratorBaseERKT_EUliE_EEviT1_)
        .other          _ZN2at6native18elementwise_kernelILi128ELi4EZNS0_15gpu_kernel_implIZZZNS0_66_GLOBAL__N__a0cfb035_28_ActivationHardswishKernel_cu_1520ed90_310025hardswish_backward_kernelERNS_14TensorIteratorEENKUlvE_clEvENKUlvE2_clEvEUlN3c108BFloat16ES9_E_EEvRNS_18TensorIteratorBaseERKT_EUliE_EEviT1_,@"STO_CUDA_ENTRY STV_DEFAULT"
_ZN2at6native18elementwise_kernelILi128ELi4EZNS0_15gpu_kernel_implIZZZNS0_66_GLOBAL__N__a0cfb035_28_ActivationHardswishKernel_cu_1520ed90_310025hardswish_backward_kernelERNS_14TensorIteratorEENKUlvE_clEvENKUlvE2_clEvEUlN3c108BFloat16ES9_E_EEvRNS_18TensorIteratorBaseERKT_EUliE_EEviT1_:
.text._ZN2at6native18elementwise_kernelILi128ELi4EZNS0_15gpu_kernel_implIZZZNS0_66_GLOBAL__N__a0cfb035_28_ActivationHardswishKernel_cu_1520ed90_310025hardswish_backward_kernelERNS_14TensorIteratorEENKUlvE_clEvENKUlvE2_clEvEUlN3c108BFloat16ES9_E_EEvRNS_18TensorIteratorBaseERKT_EUliE_EEviT1_:
[----:B------:R-:W-:Y:S02]  /*0000*/  IMAD.MOV.U32 R1, RZ, RZ, c[0x0][0x28] ;  /* 0x00000a00ff017624 */ /* 0x000fe400078e00ff */
[----:B------:R-:W0:Y:S01]  /*0010*/  S2R R19, SR_CTAID.X ;  /* 0x0000000000137919 */ /* 0x000e220000002500 */
[----:B------:R-:W-:Y:S01]  /*0020*/  ULDC.64 UR36, c[0x0][0x118] ;  /* 0x0000460000247ab9 */ /* 0x000fe20000000a00 */
[----:B------:R-:W-:Y:S02]  /*0030*/  BSSY B6, `(.L_x_0) ;  /* 0x000040e000067945 */ /* 0x000fe40003800000 */
[----:B------:R-:W0:Y:S02]  /*0040*/  S2R R18, SR_TID.X ;  /* 0x0000000000127919 */ /* 0x000e240000002100 */
[----:B0-----:R-:W-:-:S05]  /*0050*/  IMAD R23, R19, 0x200, R18 ;  /* 0x0000020013177824 */ /* 0x001fca00078e0212 */
[----:B------:R-:W-:-:S13]  /*0060*/  ISETP.GE.AND P0, PT, R23, c[0x0][0x160], PT ;  /* 0x0000580017007a0c */ /* 0x000fda0003f06270 */
[----:B------:R-:W-:Y:S05]  /*0070*/  @P0 BRA `(.L_x_1) ;  /* 0x0000409000000947 */ /* 0x000fea0003800000 */
[----:B------:R-:W-:Y:S01]  /*0080*/  ISETP.NE.AND P0, PT, RZ, c[0x0][0x168], PT ;  /* 0x00005a00ff007a0c */ /* 0x000fe20003f05270 */
[----:B------:R-:W-:Y:S02]  /*0090*/  IMAD.MOV.U32 R22, RZ, RZ, RZ ;  /* 0x000000ffff167224 */ /* 0x000fe400078e00ff */
[----:B------:R-:W-:Y:S02]  /*00a0*/  IMAD.MOV.U32 R0, RZ, RZ, RZ ;  /* 0x000000ffff007224 */ /* 0x000fe400078e00ff */
[----:B------:R-:W-:-:S08]  /*00b0*/  IMAD.MOV.U32 R16, RZ, RZ, RZ ;  /* 0x000000ffff107224 */ /* 0x000fd000078e00ff */
[----:B------:R-:W-:Y:S05]  /*00c0*/  @!P0 BRA `(.L_x_2) ;  /* 0x00000fa000008947 */ /* 0x000fea0003800000 */
[----:B------:R-:W-:Y:S02]  /*00d0*/  IMAD.MOV.U32 R22, RZ, RZ, RZ ;  /* 0x000000ffff167224 */ /* 0x000fe400078e00ff */
[----:B------:R-:W-:Y:S02]  /*00e0*/  IMAD.MOV.U32 R6, RZ, RZ, c[0x0][0x168] ;  /* 0x00005a00ff067624 */ /* 0x000fe400078e00ff */
[----:B------:R-:W-:-:S03]  /*00f0*/  IMAD.HI.U32 R4, R23, c[0x0][0x170], R22 ;  /* 0x00005c0017047a27 */ /* 0x000fc600078e0016 */
[----:B------:R-:W-:Y:S02]  /*0100*/  ISETP.NE.AND P0, PT, R6, 0x1, PT ;  /* 0x000000010600780c */ /* 0x000fe40003f05270 */
[----:B------:R-:W-:-:S05]  /*0110*/  SHF.R.U32.HI R5, RZ, c[0x0][0x174], R4 ;  /* 0x00005d00ff057a19 */ /* 0x000fca0000011604 */
[----:B------:R-:W-:-:S04]  /*0120*/  IMAD.MOV R0, RZ, RZ, -R5 ;  /* 0x000000ffff007224 */ /* 0x000fc800078e0a05 */
[----:B------:R-:W-:-:S04]  /*0130*/  IMAD R23, R0, c[0x0][0x16c], R23 ;  /* 0x00005b0000177a24 */ /* 0x000fc800078e0217 */
[C---:B------:R-:W-:Y:S02]  /*0140*/  IMAD R16, R23.reuse, c[0x0][0x298], RZ ;  /* 0x0000a60017107a24 */ /* 0x040fe400078e02ff */
[C---:B------:R-:W-:Y:S02]  /*0150*/  IMAD R0, R23.reuse, c[0x0][0x29c], RZ ;  /* 0x0000a70017007a24 */ /* 0x040fe400078e02ff */
[----:B------:R-:W-:Y:S01]  /*0160*/  IMAD R22, R23, c[0x0][0x2a0], RZ ;  /* 0x0000a80017167a24 */ /* 0x000fe200078e02ff */
[----:B------:R-:W-:Y:S05]  /*0170*/  @!P0 BRA `(.L_x_2) ;  /* 0x00000ef000008947 */ /* 0x000fea0003800000 */
[----:B------:R-:W-:Y:S01]  /*0180*/  IMAD.MOV.U32 R4, RZ, RZ, RZ ;  /* 0x000000ffff047224 */ /* 0x000fe200078e00ff */
[----:B------:R-:W-:-:S03]  /*0190*/  ISETP.NE.AND P0, PT, R6, 0x2, PT ;  /* 0x000000020600780c */ /* 0x000fc60003f05270 */
[----:B------:R-:W-:-:S05]  /*01a0*/  IMAD.HI.U32 R2, R5, c[0x0][0x17c], R4 ;  /* 0x00005f0005027a27 */ /* 0x000fca00078e0004 */
[----:B------:R-:W-:-:S05]  /*01b0*/  SHF.R.U32.HI R3, RZ, c[0x0][0x180], R2 ;  /* 0x00006000ff037a19 */ /* 0x000fca0000011602 */
[----:B------:R-:W-:-:S04]  /*01c0*/  IMAD.MOV R4, RZ, RZ, -R3 ;  /* 0x000000ffff047224 */ /* 0x000fc800078e0a03 */
[----:B------:R-:W-:-:S04]  /*01d0*/  IMAD R5, R4, c[0x0][0x178], R5 ;  /* 0x00005e0004057a24 */ /* 0x000fc800078e0205 */
[C---:B------:R-:W-:Y:S02]  /*01e0*/  IMAD R22, R5.reuse, c[0x0][0x2ac], RZ ;  /* 0x0000ab0005167a24 */ /* 0x040fe400078e02ff */
[C---:B------:R-:W-:Y:S02]  /*01f0*/  IMAD R16, R5.reuse, c[0x0][0x2a4], R16 ;  /* 0x0000a90005107a24 */ /* 0x040fe400078e0210 */
[----:B------:R-:W-:Y:S02]  /*0200*/  IMAD R0, R5, c[0x0][0x2a8], R0 ;  /* 0x0000aa0005007a24 */ /* 0x000fe400078e0200 */
[----:B------:R-:W-:Y:S01]  /*0210*/  IMAD R22, R23, c[0x0][0x2a0], R22 ;  /* 0x0000a80017167a24 */ /* 0x000fe200078e0216 */
[----:B------:R-:W-:Y:S05]  /*0220*/  @!P0 BRA `(.L_x_2) ;  /* 0x00000e4000008947 */ /* 0x000fea0003800000 */
[----:B------:R-:W-:Y:S01]  /*0230*/  IMAD.MOV.U32 R2, RZ, RZ, RZ ;  /* 0x000000ffff027224 */ /* 0x000fe200078e00ff */
[----:B------:R-:W-:-:S03]  /*0240*/  ISETP.NE.AND P0, PT, R6, 0x3, PT ;  /* 0x000000030600780c */ /* 0x000fc60003f05270 */
[----:B------:R-:W-:-:S05]  /*0250*/  IMAD.HI.U32 R4, R3, c[0x0][0x188], R2 ;  /* 0x0000620003047a27 */ /* 0x000fca00078e0002 */
[----:B------:R-:W-:-:S05]  /*0260*/  SHF.R.U32.HI R5, RZ, c[0x0][0x18c], R4 ;  /* 0x00006300ff057a19 */ /* 0x000fca0000011604 */
[----:B------:R-:W-:-:S04]  /*0270*/  IMAD.MOV R2, RZ, RZ, -R5 ;  /* 0x000000ffff027224 */ /* 0x000fc800078e0a05 */
[----:B------:R-:W-:-:S04]  /*0280*/  IMAD R3, R2, c[0x0][0x184], R3 ;  /* 0x0000610002037a24 */ /* 0x000fc800078e0203 */
[C---:B------:R-:W-:Y:S02]  /*0290*/  IMAD R16, R3.reuse, c[0x0][0x2b0], R16 ;  /* 0x0000ac0003107a24 */ /* 0x040fe400078e0210 */
[C---:B------:R-:W-:Y:S02]  /*02a0*/  IMAD R0, R3.reuse, c[0x0][0x2b4], R0 ;  /* 0x0000ad0003007a24 */ /* 0x040fe400078e0200 */
        /* <DEDUP_REMOVED lines=212> */
[----:B------:R-:W-:-:S04]  /*0ff0*/  IMAD.MOV.U32 R2, RZ, RZ, RZ ;  /* 0x000000ffff027224 */ /* 0x000fc800078e00ff */
[----:B------:R-:W-:-:S05]  /*1000*/  IMAD.HI.U32 R2, R3, c[0x0][0x290], R2 ;  /* 0x0000a40003027a27 */ /* 0x000fca00078e0002 */
[----:B------:R-:W-:-:S05]  /*1010*/  SHF.R.U32.HI R2, RZ, c[0x0][0x294], R2 ;  /* 0x0000a500ff027a19 */ /* 0x000fca0000011602 */
[----:B------:R-:W-:-:S04]  /*1020*/  IMAD.MOV R2, RZ, RZ, -R2 ;  /* 0x000000ffff027224 */ /* 0x000fc800078e0a02 */
[----:B------:R-:W-:-:S04]  /*1030*/  IMAD R3, R2, c[0x0][0x28c], R3 ;  /* 0x0000a30002037a24 */ /* 0x000fc800078e0203 */
[C---:B------:R-:W-:Y:S02]  /*1040*/  IMAD R16, R3.reuse, c[0x0][0x3b8], R16 ;  /* 0x0000ee0003107a24 */ /* 0x040fe400078e0210 */
[C---:B------:R-:W-:Y:S02]  /*1050*/  IMAD R0, R3.reuse, c[0x0][0x3bc], R0 ;  /* 0x0000ef0003007a24 */ /* 0x040fe400078e0200 */
[----:B------:R-:W-:Y:S02]  /*1060*/  IMAD R22, R3, c[0x0][0x3c0], R22 ;  /* 0x0000f00003167a24 */ /* 0x000fe400078e0216 */
.L_x_2:
[----:B------:R-:W0:Y:S01]  /*1070*/  LDC.U8 R5, c[0x0][0x3f9] ;  /* 0x0000fe40ff057b82 */ /* 0x000e220000000000 */
[----:B------:R-:W-:Y:S02]  /*1080*/  IADD3 R16, P1, R16, c[0x0][0x3c8], RZ ;  /* 0x0000f20010107a10 */ /* 0x000fe40007f3e0ff */
[----:B------:R-:W-:-:S03]  /*1090*/  IADD3 R2, P2, R0, c[0x0][0x3d0], RZ ;  /* 0x0000f40000027a10 */ /* 0x000fc60007f5e0ff */
[----:B------:R-:W-:Y:S02]  /*10a0*/  IMAD.X R17, RZ, RZ, c[0x0][0x3cc], P1 ;  /* 0x0000f300ff117624 */ /* 0x000fe400008e06ff */
[----:B------:R-:W-:Y:S01]  /*10b0*/  IMAD.X R3, RZ, RZ, c[0x0][0x3d4], P2 ;  /* 0x0000f500ff037624 */ /* 0x000fe200010e06ff */
[----:B0-----:R-:W-:-:S04]  /*10c0*/  PRMT R4, R5, 0x9910, RZ ;  /* 0x0000991005047816 */ /* 0x001fc800000000ff */
[----:B------:R-:W-:-:S13]  /*10d0*/  ISETP.GT.AND P0, PT, R4, 0x9, PT ;  /* 0x000000090400780c */ /* 0x000fda0003f04270 */
[----:B------:R-:W-:Y:S05]  /*10e0*/  @P0 BRA `(.L_x_3) ;  /* 0x000004a000000947 */ /* 0x000fea0003800000 */
[----:B------:R-:W-:-:S13]  /*10f0*/  ISETP.GT.AND P0, PT, R4, 0x4, PT ;  /* 0x000000040400780c */ /* 0x000fda0003f04270 */
[----:B------:R-:W-:Y:S05]  /*1100*/  @P0 BRA `(.L_x_4) ;  /* 0x0000025000000947 */ /* 0x000fea0003800000 */
[----:B------:R-:W-:-:S13]  /*1110*/  ISETP.GT.AND P0, PT, R4, 0x1, PT ;  /* 0x000000010400780c */ /* 0x000fda0003f04270 */
[----:B------:R-:W-:Y:S05]  /*1120*/  @P0 BRA `(.L_x_5) ;  /* 0x000000e000000947 */ /* 0x000fea0003800000 */
[----:B------:R-:W-:-:S13]  /*1130*/  ISETP.NE.AND P0, PT, R5, RZ, PT ;  /* 0x000000ff0500720c */ /* 0x000fda0003f05270 */
[----:B------:R-:W-:Y:S05]  /*1140*/  @!P0 BRA `(.L_x_6) ;  /* 0x0000007000008947 */ /* 0x000fea0003800000 */
[----:B------:R-:W-:-:S13]  /*1150*/  ISETP.NE.AND P0, PT, R4, 0x1, PT ;  /* 0x000000010400780c */ /* 0x000fda0003f05270 */
[----:B------:R-:W-:Y:S05]  /*1160*/  @P0 BRA `(.L_x_7) ;  /* 0x00000dc000000947 */ /* 0x000fea0003800000 */
[----:B------:R-:W2:Y:S02]  /*1170*/  LDG.E.S8 R2, [R2.64] ;  /* 0x0000002402027981 */ /* 0x000ea4000c1e1300 */
[----:B--2---:R-:W0:Y:S02]  /*1180*/  I2F.S16 R0, R2 ;  /* 0x0000000200007306 */ /* 0x004e240000101400 */
[----:B0-----:R-:W-:-:S04]  /*1190*/  F2FP.BF16.PACK_AB R0, RZ, R0 ;  /* 0x00000000ff00723e */ /* 0x001fc800000010ff */
[----:B------:R-:W-:Y:S01]  /*11a0*/  PRMT R23, R0, 0x7610, R23 ;  /* 0x0000761000177816 */ /* 0x000fe20000000017 */
[----:B------:R-:W-:Y:S05]  /*11b0*/  BRA `(.L_x_8) ;  /* 0x00000f5000007947 */ /* 0x000fea0003800000 */
.L_x_6:
[----:B------:R-:W2:Y:S02]  /*11c0*/  LDG.E.U8 R2, [R2.64] ;  /* 0x0000002402027981 */ /* 0x000ea4000c1e1100 */
[----:B--2---:R-:W0:Y:S02]  /*11d0*/  I2F.U16 R0, R2 ;  /* 0x0000000200007306 */ /* 0x004e240000101000 */
[----:B0-----:R-:W-:-:S04]  /*11e0*/  F2FP.BF16.PACK_AB R0, RZ, R0 ;  /* 0x00000000ff00723e */ /* 0x001fc800000010ff */
[----:B------:R-:W-:Y:S01]  /*11f0*/  PRMT R23, R0, 0x7610, R23 ;  /* 0x0000761000177816 */ /* 0x000fe20000000017 */
[----:B------:R-:W-:Y:S05]  /*1200*/  BRA `(.L_x_8) ;  /* 0x00000f0000007947 */ /* 0x000fea0003800000 */
.L_x_5:
[----:B------:R-:W-:-:S13]  /*1210*/  ISETP.NE.AND P0, PT, R4, 0x2, PT ;  /* 0x000000020400780c */ /* 0x000fda0003f05270 */
[----:B------:R-:W-:Y:S05]  /*1220*/  @!P0 BRA `(.L_x_9) ;  /* 0x000000e000008947 */ /* 0x000fea0003800000 */
[----:B------:R-:W-:-:S13]  /*1230*/  ISETP.NE.AND P0, PT, R4, 0x3, PT ;  /* 0x000000030400780c */ /* 0x000fda0003f05270 */
[----:B------:R-:W-:Y:S05]  /*1240*/  @!P0 BRA `(.L_x_10) ;  /* 0x0000007000008947 */ /* 0x000fea0003800000 */
[----:B------:R-:W-:-:S13]  /*1250*/  ISETP.NE.AND P0, PT, R4, 0x4, PT ;  /* 0x000000040400780c */ /* 0x000fda0003f05270 */
[----:B------:R-:W-:Y:S05]  /*1260*/  @P0 BRA `(.L_x_7) ;  /* 0x00000cc000000947 */ /* 0x000fea0003800000 */
[----:B------:R-:W2:Y:S02]  /*1270*/  LDG.E.64 R2, [R2.64] ;  /* 0x0000002402027981 */ /* 0x000ea4000c1e1b00 */
[----:B--2---:R-:W0:Y:S02]  /*1280*/  I2F.S64 R0, R2 ;  /* 0x0000000200007312 */ /* 0x004e240000301400 */
[----:B0-----:R-:W-:-:S04]  /*1290*/  F2FP.BF16.PACK_AB R0, RZ, R0 ;  /* 0x00000000ff00723e */ /* 0x001fc800000010ff */
[----:B------:R-:W-:Y:S01]  /*12a0*/  PRMT R23, R0, 0x7610, R23 ;  /* 0x0000761000177816 */ /* 0x000fe20000000017 */
[----:B------:R-:W-:Y:S05]  /*12b0*/  BRA `(.L_x_8) ;  /* 0x00000e5000007947 */ /* 0x000fea0003800000 */
.L_x_10:
[----:B------:R-:W2:Y:S02]  /*12c0*/  LDG.E R2, [R2.64] ;  /* 0x0000002402027981 */ /* 0x000ea4000c1e1900 */
[----:B--2---:R-:W0:Y:S02]  /*12d0*/  I2F R0, R2 ;  /* 0x0000000200007306 */ /* 0x004e240000201400 */
[----:B0-----:R-:W-:-:S04]  /*12e0*/  F2FP.BF16.PACK_AB R0, RZ, R0 ;  /* 0x00000000ff00723e */ /* 0x001fc800000010ff */
[----:B------:R-:W-:Y:S01]  /*12f0*/  PRMT R23, R0, 0x7610, R23 ;  /* 0x0000761000177816 */ /* 0x000fe20000000017 */
[----:B------:R-:W-:Y:S05]  /*1300*/  BRA `(.L_x_8) ;  /* 0x00000e0000007947 */ /* 0x000fea0003800000 */
.L_x_9:
[----:B------:R-:W2:Y:S02]  /*1310*/  LDG.E.U16 R2, [R2.64] ;  /* 0x0000002402027981 */ /* 0x000ea4000c1e1500 */
[----:B--2---:R-:W0:Y:S02]  /*1320*/  I2F.S16 R0, R2 ;  /* 0x0000000200007306 */ /* 0x004e240000101400 */
[----:B0-----:R-:W-:-:S04]  /*1330*/  F2FP.BF16.PACK_AB R0, RZ, R0 ;  /* 0x00000000ff00723e */ /* 0x001fc800000010ff */
[----:B------:R-:W-:Y:S01]  /*1340*/  PRMT R23, R0, 0x7610, R23 ;  /* 0x0000761000177816 */ /* 0x000fe20000000017 */
[----:B------:R-:W-:Y:S05]  /*1350*/  BRA `(.L_x_8) ;  /* 0x00000db000007947 */ /* 0x000fea0003800000 */
.L_x_4:
[----:B------:R-:W-:-:S13]  /*1360*/  ISETP.GT.AND P0, PT, R4, 0x6, PT ;  /* 0x000000060400780c */ /* 0x000fda0003f04270 */
[----:B------:R-:W-:Y:S05]  /*1370*/  @P0 BRA `(.L_x_11) ;  /* 0x000000c000000947 */ /* 0x000fea0003800000 */
[----:B------:R-:W-:-:S13]  /*1380*/  ISETP.NE.AND P0, PT, R4, 0x5, PT ;  /* 0x000000050400780c */ /* 0x000fda0003f05270 */
[----:B------:R-:W-:Y:S05]  /*1390*/  @!P0 BRA `(.L_x_12) ;  /* 0x0000005000008947 */ /* 0x000fea0003800000 */
[----:B------:R-:W-:-:S13]  /*13a0*/  ISETP.NE.AND P0, PT, R4, 0x6, PT ;  /* 0x000000060400780c */ /* 0x000fda0003f05270 */
[----:B------:R-:W-:Y:S05]  /*13b0*/  @P0 BRA `(.L_x_7) ;  /* 0x00000b7000000947 */ /* 0x000fea0003800000 */
[----:B------:R-:W2:Y:S02]  /*13c0*/  LDG.E R2, [R2.64] ;  /* 0x0000002402027981 */ /* 0x000ea4000c1e1900 */
[----:B--2---:R-:W-:Y:S01]  /*13d0*/  F2FP.BF16.PACK_AB R23, RZ, R2 ;  /* 0x00000002ff17723e */ /* 0x004fe200000010ff */
[----:B------:R-:W-:Y:S05]  /*13e0*/  BRA `(.L_x_8) ;  /* 0x00000d2000007947 */ /* 0x000fea0003800000 */
.L_x_12:
[----:B------:R-:W2:Y:S02]  /*13f0*/  LDG.E.U16 R0, [R2.64] ;  /* 0x0000002402007981 */ /* 0x000ea4000c1e1500 */
[----:B--2---:R-:W-:-:S05]  /*1400*/  HADD2.F32 R0, -RZ, R0.H0_H0 ;  /* 0x20000000ff007230 */ /* 0x004fca0000004100 */
[----:B------:R-:W-:-:S04]  /*1410*/  F2FP.BF16.PACK_AB R0, RZ, R0 ;  /* 0x00000000ff00723e */ /* 0x000fc800000010ff */
[----:B------:R-:W-:Y:S01]  /*1420*/  PRMT R23, R0, 0x7610, R23 ;  /* 0x0000761000177816 */ /* 0x000fe20000000017 */
[----:B------:R-:W-:Y:S05]  /*1430*/  BRA `(.L_x_8) ;  /* 0x00000cd000007947 */ /* 0x000fea0003800000 */
.L_x_11:
[----:B------:R-:W-:-:S13]  /*1440*/  ISETP.NE.AND P0, PT, R4, 0x7, PT ;  /* 0x000000070400780c */ /* 0x000fda0003f05270 */
[----:B------:R-:W-:Y:S05]  /*1450*/  @!P0 BRA `(.L_x_13) ;  /* 0x000000c000008947 */ /* 0x000fea0003800000 */
[----:B------:R-:W-:-:S13]  /*1460*/  ISETP.NE.AND P0, PT, R4, 0x8, PT ;  /* 0x000000080400780c */ /* 0x000fda0003f05270 */
[----:B------:R-:W-:Y:S05]  /*1470*/  @!P0 BRA `(.L_x_14) ;  /* 0x0000005000008947 */ /* 0x000fea0003800000 */
[----:B------:R-:W-:-:S13]  /*1480*/  ISETP.NE.AND P0, PT, R4, 0x9, PT ;  /* 0x000000090400780c */ /* 0x000fda0003f05270 */
[----:B------:R-:W-:Y:S05]  /*1490*/  @P0 BRA `(.L_x_7) ;  /* 0x00000a9000000947 */ /* 0x000fea0003800000 */
[----:B------:R-:W2:Y:S02]  /*14a0*/  LDG.E R2, [R2.64] ;  /* 0x0000002402027981 */ /* 0x000ea4000c1e1900 */
[----:B--2---:R-:W-:Y:S01]  /*14b0*/  F2FP.BF16.PACK_AB R23, RZ, R2 ;  /* 0x00000002ff17723e */ /* 0x004fe200000010ff */
[----:B------:R-:W-:Y:S05]  /*14c0*/  BRA `(.L_x_8) ;  /* 0x00000c4000007947 */ /* 0x000fea0003800000 */
.L_x_14:
[----:B------:R-:W2:Y:S02]  /*14d0*/  LDG.E.U16 R2, [R2.64] ;  /* 0x0000002402027981 */ /* 0x000ea4000c1e1500 */
[----:B--2---:R-:W-:-:S05]  /*14e0*/  HADD2.F32 R0, -RZ, R2.H0_H0 ;  /* 0x20000002ff007230 */ /* 0x004fca0000004100 */
[----:B------:R-:W-:-:S04]  /*14f0*/  F2FP.BF16.PACK_AB R0, RZ, R0 ;  /* 0x00000000ff00723e */ /* 0x000fc800000010ff */
[----:B------:R-:W-:Y:S01]  /*1500*/  PRMT R23, R0, 0x7610, R23 ;  /* 0x0000761000177816 */ /* 0x000fe20000000017 */
[----:B------:R-:W-:Y:S05]  /*1510*/  BRA `(.L_x_8) ;  /* 0x00000bf000007947 */ /* 0x000fea0003800000 */
.L_x_13:
[----:B------:R-:W2:Y:S02]  /*1520*/  LDG.E.64 R2, [R2.64] ;  /* 0x0000002402027981 */ /* 0x000ea4000c1e1b00 */
[----:B--2---:R-:W0:Y:S01]  /*1530*/  F2F.F32.F64 R0, R2 ;  /* 0x0000000200007310 */ /* 0x004e220000301000 */
[----:B------:R-:W0:-:S14]  /*1540*/  DSETP.GEU.AND P0, PT, |R2|, c[0x2][0x0], PT ;  /* 0x008000000200762a */ /* 0x000e1c0003f0e200 */
[----:B0-----:R-:W-:-:S05]  /*1550*/  @!P0 FMUL R0, R0, 1.175494350822287508e-38 ;  /* 0x0080000000008820 */ /* 0x001fca0000400000 */
[----:B------:R-:W-:-:S04]  /*1560*/  F2FP.BF16.PACK_AB R0, RZ, R0 ;  /* 0x00000000ff00723e */ /* 0x000fc800000010ff */
[----:B------:R-:W-:Y:S01]  /*1570*/  PRMT R23, R0, 0x7610, R23 ;  /* 0x0000761000177816 */ /* 0x000fe20000000017 */
[----:B------:R-:W-:Y:S05]  /*1580*/  BRA `(.L_x_8) ;  /* 0x00000b8000007947 */ /* 0x000fea0003800000 */
.L_x_3:
[----:B------:R-:W-:-:S13]  /*1590*/  ISETP.GT.AND P0, PT, R4, 0x18, PT ;  /* 0x000000180400780c */ /* 0x000fda0003f04270 */
[----:B------:R-:W-:Y:S05]  /*15a0*/  @P0 BRA `(.L_x_15) ;  /* 0x0000040000000947 */ /* 0x000fea0003800000 */
[----:B------:R-:W-:-:S13]  /*15b0*/  ISETP.GT.AND P0, PT, R4, 0xe, PT ;  /* 0x0000000e0400780c */ /* 0x000fda0003f04270 */
[----:B------:R-:W-:Y:S05]  /*15c0*/  @P0 BRA `(.L_x_16) ;  /* 0x0000011000000947 */ /* 0x000fea0003800000 */
[----:B------:R-:W-:-:S13]  /*15d0*/  ISETP.NE.AND P0, PT, R4, 0xa, PT ;  /* 0x0000000a0400780c */ /* 0x000fda0003f05270 */
[----:B------:R-:W-:Y:S05]  /*15e0*/  @!P0 BRA `(.L_x_17) ;  /* 0x0000008000008947 */ /* 0x000fea0003800000 */
[----:B------:R-:W-:-:S13]  /*15f0*/  ISETP.NE.AND P0, PT, R4, 0xb, PT ;  /* 0x0000000b0400780c */ /* 0x000fda0003f05270 */
[----:B------:R-:W-:Y:S05]  /*1600*/  @P0 BRA `(.L_x_7) ;  /* 0x0000092000000947 */ /* 0x000fea0003800000 */
[----:B------:R-:W2:Y:S02]  /*1610*/  LDG.E.U8 R2, [R2.64] ;  /* 0x0000002402027981 */ /* 0x000ea4000c1e1100 */
[----:B--2---:R-:W-:-:S04]  /*1620*/  ISETP.NE.AND P0, PT, R2, RZ, PT ;  /* 0x000000ff0200720c */ /* 0x004fc80003f05270 */
[----:B------:R-:W-:-:S04]  /*1630*/  FSEL R0, RZ, 1, !P0 ;  /* 0x3f800000ff007808 */ /* 0x000fc80004000000 */
[----:B------:R-:W-:-:S04]  /*1640*/  F2FP.BF16.PACK_AB R0, RZ, R0 ;  /* 0x00000000ff00723e */ /* 0x000fc800000010ff */
[----:B------:R-:W-:Y:S01]  /*1650*/  PRMT R23, R0, 0x7610, R23 ;  /* 0x0000761000177816 */ /* 0x000fe20000000017 */
[----:B------:R-:W-:Y:S05]  /*1660*/  BRA `(.L_x_8) ;  /* 0x00000aa000007947 */ /* 0x000fea0003800000 */
.L_x_17:
[----:B------:R-:W2:Y:S02]  /*1670*/  LDG.E.64 R2, [R2.64] ;  /* 0x0000002402027981 */ /* 0x000ea4000c1e1b00 */
[----:B--2---:R-:W0:Y:S01]  /*1680*/  F2F.F32.F64 R0, R2 ;  /* 0x0000000200007310 */ /* 0x004e220000301000 */
[----:B------:R-:W0:-:S14]  /*1690*/  DSETP.GEU.AND P0, PT, |R2|, c[0x2][0x0], PT ;  /* 0x008000000200762a */ /* 0x000e1c0003f0e200 */
[----:B0-----:R-:W-:-:S05]  /*16a0*/  @!P0 FMUL R0, R0, 1.175494350822287508e-38 ;  /* 0x0080000000008820 */ /* 0x001fca0000400000 */
[----:B------:R-:W-:-:S04]  /*16b0*/  F2FP.BF16.PACK_AB R0, RZ, R0 ;  /* 0x00000000ff00723e */ /* 0x000fc800000010ff */
[----:B------:R-:W-:Y:S01]  /*16c0*/  PRMT R23, R0, 0x7610, R23 ;  /* 0x0000761000177816 */ /* 0x000fe20000000017 */
[----:B------:R-:W-:Y:S05]  /*16d0*/  BRA `(.L_x_8) ;  /* 0x00000a3000007947 */ /* 0x000fea0003800000 */
.L_x_16:
[----:B------:R-:W-:-:S13]  /*16e0*/  ISETP.NE.AND P0, PT, R4, 0xf, PT ;  /* 0x0000000f0400780c */ /* 0x000fda0003f05270 */
[----:B------:R-:W-:Y:S05]  /*16f0*/  @!P0 BRA `(.L_x_18) ;  /* 0x0000029000008947 */ /* 0x000fea0003800000 */
[----:B------:R-:W-:-:S13]  /*1700*/  ISETP.NE.AND P0, PT, R4, 0x17, PT ;  /* 0x000000170400780c */ /* 0x000fda0003f05270 */
[----:B------:R-:W-:Y:S05]  /*1710*/  @!P0 BRA `(.L_x_19) ;  /* 0x0000018000008947 */ /* 0x000fea0003800000 */
[----:B------:R-:W-:-:S13]  /*1720*/  ISETP.NE.AND P0, PT, R4, 0x18, PT ;  /* 0x000000180400780c */ /* 0x000fda0003f05270 */
[----:B------:R-:W-:Y:S05]  /*1730*/  @P0 BRA `(.L_x_7) ;  /* 0x000007f000000947 */ /* 0x000fea0003800000 */
[----:B------:R-:W2:Y:S01]  /*1740*/  LDG.E.U8 R0, [R2.64] ;  /* 0x0000002402007981 */ /* 0x000ea2000c1e1100 */
[----:B------:R-:W-:Y:S02]  /*1750*/  IMAD.MOV.U32 R8, RZ, RZ, -0x800000 ;  /* 0xff800000ff087424 */ /* 0x000fe400078e00ff */
[----:B--2---:R-:W-:-:S05]  /*1760*/  IMAD.SHL.U32 R0, R0, 0x1000000, RZ ;  /* 0x0100000000007824 */ /* 0x004fca00078e00ff */
[----:B------:R-:W-:-:S04]  /*1770*/  LOP3.LUT R4, R0, 0x7f000000, RZ, 0xc0, !PT ;  /* 0x7f00000000047812 */ /* 0x000fc800078ec0ff */
[----:B------:R-:W0:Y:S01]  /*1780*/  FLO.U32 R5, R4 ;  /* 0x0000000400057300 */ /* 0x000e2200000e0000 */
[C---:B------:R-:W-:Y:S02]  /*1790*/  IADD3 R6, R4.reuse, 0x1000000, RZ ;  /* 0x0100000004067810 */ /* 0x040fe40007ffe0ff */
[----:B------:R-:W-:Y:S02]  /*17a0*/  IADD3 R2, R4, -0x1, RZ ;  /* 0xffffffff04027810 */ /* 0x000fe40007ffe0ff */
[----:B------:R-:W-:Y:S02]  /*17b0*/  SHF.R.S32.HI R6, RZ, 0x8, R6 ;  /* 0x00000008ff067819 */ /* 0x000fe40000011406 */
[----:B------:R-:W-:Y:S02]  /*17c0*/  SHF.R.S32.HI R2, RZ, 0x1f, R2 ;  /* 0x0000001fff027819 */ /* 0x000fe40000011402 */
[----:B0-----:R-:W-:-:S04]  /*17d0*/  IADD3 R5, -R5, 0x1f, RZ ;  /* 0x0000001f05057810 */ /* 0x001fc80007ffe1ff */
[C---:B------:R-:W-:Y:S02]  /*17e0*/  ISETP.GT.U32.AND P0, PT, R5.reuse, 0x4, PT ;  /* 0x000000040500780c */ /* 0x040fe40003f04070 */
[----:B------:R-:W-:-:S04]  /*17f0*/  IADD3 R5, R5, -0x4, RZ ;  /* 0xfffffffc05057810 */ /* 0x000fc80007ffe0ff */
[----:B------:R-:W-:-:S05]  /*1800*/  SEL R5, R5, RZ, P0 ;  /* 0x000000ff05057207 */ /* 0x000fca0000000000 */
[----:B------:R-:W-:Y:S01]  /*1810*/  IMAD R8, R5, R8, 0x3c000000 ;  /* 0x3c00000005087424 */ /* 0x000fe200078e0208 */
[----:B------:R-:W-:-:S04]  /*1820*/  SHF.L.U32 R5, R4, R5, RZ ;  /* 0x0000000504057219 */ /* 0x000fc800000006ff */
[----:B------:R-:W-:-:S04]  /*1830*/  LEA.HI R5, R5, R8, RZ, 0x1c ;  /* 0x0000000805057211 */ /* 0x000fc800078fe0ff */
[----:B------:R-:W-:-:S04]  /*1840*/  LOP3.LUT R5, R5, 0x7f800000, R6, 0xf8, !PT ;  /* 0x7f80000005057812 */ /* 0x000fc800078ef806 */
[----:B------:R-:W-:-:S04]  /*1850*/  LOP3.LUT R5, R5, R2, RZ, 0x30, !PT ;  /* 0x0000000205057212 */ /* 0x000fc800078e30ff */
[----:B------:R-:W-:-:S04]  /*1860*/  LOP3.LUT R5, R5, 0x80000000, R0, 0xf8, !PT ;  /* 0x8000000005057812 */ /* 0x000fc800078ef800 */
[----:B------:R-:W-:-:S04]  /*1870*/  F2FP.BF16.PACK_AB R5, RZ, R5 ;  /* 0x00000005ff05723e */ /* 0x000fc800000010ff */
[----:B------:R-:W-:Y:S01]  /*1880*/  PRMT R23, R5, 0x7610, R23 ;  /* 0x0000761005177816 */ /* 0x000fe20000000017 */
[----:B------:R-:W-:Y:S05]  /*1890*/  BRA `(.L_x_8) ;  /* 0x0000087000007947 */ /* 0x000fea0003800000 */
.L_x_19:
[----:B------:R-:W2:Y:S02]  /*18a0*/  LDG.E.U8 R2, [R2.64] ;  /* 0x0000002402027981 */ /* 0x000ea4000c1e1100 */
[C---:B--2---:R-:W-:Y:S02]  /*18b0*/  IMAD.SHL.U32 R0, R2.reuse, 0x2000000, RZ ;  /* 0x0200000002007824 */ /* 0x044fe400078e00ff */
[----:B------:R-:W-:-:S03]  /*18c0*/  IMAD.SHL.U32 R5, R2, 0x1000000, RZ ;  /* 0x0100000002057824 */ /* 0x000fc600078e00ff */
[----:B------:R-:W-:-:S13]  /*18d0*/  ISETP.GE.U32.AND P0, PT, R0, 0x8000000, PT ;  /* 0x080000000000780c */ /* 0x000fda0003f06070 */
[C---:B------:R-:W-:Y:S02]  /*18e0*/  @!P0 IMAD.SHL.U32 R0, R2.reuse, 0x100, RZ ;  /* 0x0000010002008824 */ /* 0x040fe400078e00ff */
[----:B------:R-:W-:-:S03]  /*18f0*/  @P0 IMAD.SHL.U32 R4, R2, 0x200000, RZ ;  /* 0x0020000002040824 */ /* 0x000fc600078e00ff */
[----:B------:R-:W-:Y:S02]  /*1900*/  @!P0 LOP3.LUT R0, R0, 0x7f00, RZ, 0xc0, !PT ;  /* 0x00007f0000008812 */ /* 0x000fe400078ec0ff */
[----:B------:R-:W-:Y:S02]  /*1910*/  @P0 LOP3.LUT R4, R4, 0x70000000, RZ, 0xfc, !PT ;  /* 0x7000000004040812 */ /* 0x000fe400078efcff */
[----:B------:R-:W-:-:S03]  /*1920*/  @!P0 LOP3.LUT R0, R0, 0x3f000000, RZ, 0xfc, !PT ;  /* 0x3f00000000008812 */ /* 0x000fc600078efcff */
[----:B------:R-:W-:Y:S02]  /*1930*/  @P0 FMUL.FTZ R4, R4, 1.9259299443872358531e-34 ;  /* 0x0780000004040820 */ /* 0x000fe40000410000 */
[----:B------:R-:W-:-:S05]  /*1940*/  @!P0 FADD.FTZ R4, R0, -0.5 ;  /* 0xbf00000000048421 */ /* 0x000fca0000010000 */
[----:B------:R-:W-:-:S04]  /*1950*/  LOP3.LUT R4, R4, 0x80000000, R5, 0xf8, !PT ;  /* 0x8000000004047812 */ /* 0x000fc800078ef805 */
[----:B------:R-:W-:-:S04]  /*1960*/  F2FP.BF16.PACK_AB R4, RZ, R4 ;  /* 0x00000004ff04723e */ /* 0x000fc800000010ff */
[----:B------:R-:W-:Y:S01]  /*1970*/  PRMT R23, R4, 0x7610, R23 ;  /* 0x0000761004177816 */ /* 0x000fe20000000017 */
[----:B------:R-:W-:Y:S05]  /*1980*/  BRA `(.L_x_8) ;  /* 0x0000078000007947 */ /* 0x000fea0003800000 */
.L_x_18:
[----:B------:R0:W5:Y:S01]  /*1990*/  LDG.E.U16 R23, [R2.64] ;  /* 0x0000002402177981 */ /* 0x000162000c1e1500 */
[----:B------:R-:W-:Y:S05]  /*19a0*/  BRA `(.L_x_8) ;  /* 0x0000076000007947 */ /* 0x000fea0003800000 */
.L_x_15:
[----:B------:R-:W-:-:S13]  /*19b0*/  ISETP.GT.AND P0, PT, R4, 0x1b, PT ;  /* 0x0000001b0400780c */ /* 0x000fda0003f04270 */
[----:B------:R-:W-:Y:S05]  /*19c0*/  @P0 BRA `(.L_x_20) ;  /* 0x0000044000000947 */ /* 0x000fea0003800000 */
[----:B------:R-:W-:-:S13]  /*19d0*/  ISETP.NE.AND P0, PT, R4, 0x19, PT ;  /* 0x000000190400780c */ /* 0x000fda0003f05270 */
[----:B------:R-:W-:Y:S05]  /*19e0*/  @!P0 BRA `(.L_x_21) ;  /* 0x0000025000008947 */ /* 0x000fea0003800000 */
[----:B------:R-:W-:-:S13]  /*19f0*/  ISETP.NE.AND P0, PT, R4, 0x1a, PT ;  /* 0x0000001a0400780c */ /* 0x000fda0003f05270 */
[----:B------:R-:W-:Y:S05]  /*1a00*/  @!P0 BRA `(.L_x_22) ;  /* 0x0000006000008947 */ /* 0x000fea0003800000 */
[----:B------:R-:W-:-:S13]  /*1a10*/  ISETP.NE.AND P0, PT, R4, 0x1b, PT ;  /* 0x0000001b0400780c */ /* 0x000fda0003f05270 */
[----:B------:R-:W-:Y:S05]  /*1a20*/  @P0 BRA `(.L_x_7) ;  /* 0x0000050000000947 */ /* 0x000fea0003800000 */
[----:B------:R-:W2:Y:S02]  /*1a30*/  LDG.E.U16 R0, [R2.64] ;  /* 0x0000002402007981 */ /* 0x000ea4000c1e1500 */
[----:B--2---:R-:W0:Y:S02]  /*1a40*/  I2F.U16 R0, R0 ;  /* 0x0000000000007306 */ /* 0x004e240000101000 */
[----:B0-----:R-:W-:Y:S01]  /*1a50*/  F2FP.BF16.PACK_AB R23, RZ, R0 ;  /* 0x00000000ff17723e */ /* 0x001fe200000010ff */
[----:B------:R-:W-:Y:S05]  /*1a60*/  BRA `(.L_x_8) ;  /* 0x000006a000007947 */ /* 0x000fea0003800000 */
.L_x_22:
[----:B------:R-:W2:Y:S01]  /*1a70*/  LDG.E.U8 R2, [R2.64] ;  /* 0x0000002402027981 */ /* 0x000ea2000c1e1100 */
[----:B------:R-:W-:Y:S01]  /*1a80*/  BSSY B0, `(.L_x_23) ;  /* 0x0000018000007945 */ /* 0x000fe20003800000 */
[----:B------:R-:W-:Y:S01]  /*1a90*/  IMAD.MOV.U32 R0, RZ, RZ, RZ ;  /* 0x000000ffff007224 */ /* 0x000fe200078e00ff */
[----:B--2---:R-:W-:-:S13]  /*1aa0*/  ISETP.NE.AND P0, PT, R2, RZ, PT ;  /* 0x000000ff0200720c */ /* 0x004fda0003f05270 */
[----:B------:R-:W-:Y:S05]  /*1ab0*/  @!P0 BRA `(.L_x_24) ;  /* 0x0000014000008947 */ /* 0x000fea0003800000 */
[----:B------:R-:W-:-:S13]  /*1ac0*/  ISETP.NE.AND P0, PT, R2, 0x80, PT ;  /* 0x000000800200780c */ /* 0x000fda0003f05270 */
[----:B------:R-:W-:Y:S01]  /*1ad0*/  @!P0 IMAD.MOV.U32 R0, RZ, RZ, 0x7f800001 ;  /* 0x7f800001ff008424 */ /* 0x000fe200078e00ff */
[----:B------:R-:W-:Y:S05]  /*1ae0*/  @!P0 BRA `(.L_x_24) ;  /* 0x0000011000008947 */ /* 0x000fea0003800000 */
[C---:B------:R-:W-:Y:S01]  /*1af0*/  LOP3.LUT P0, R0, R2.reuse, 0x78, RZ, 0xc0, !PT ;  /* 0x0000007802007812 */ /* 0x040fe2000780c0ff */
[----:B------:R-:W-:Y:S01]  /*1b00*/  BSSY B1, `(.L_x_25) ;  /* 0x000000c000017945 */ /* 0x000fe20003800000 */
[----:B------:R-:W-:Y:S02]  /*1b10*/  SHF.R.U32.HI R3, RZ, 0x7, R2 ;  /* 0x00000007ff037819 */ /* 0x000fe40000011602 */
[----:B------:R-:W-:Y:S02]  /*1b20*/  LOP3.LUT R2, R2, 0x7, RZ, 0xc0, !PT ;  /* 0x0000000702027812 */ /* 0x000fe400078ec0ff */
[----:B------:R-:W-:Y:S01]  /*1b30*/  SHF.R.U32.HI R0, RZ, 0x3, R0 ;  /* 0x00000003ff007819 */ /* 0x000fe20000011600 */
[----:B------:R-:W-:-:S06]  /*1b40*/  IMAD.U32 R4, R3, -0x80000000, RZ ;  /* 0x8000000003047824 */ /* 0x000fcc00078e00ff */
[----:B------:R-:W-:Y:S05]  /*1b50*/  @P0 BRA `(.L_x_26) ;  /* 0x0000006000000947 */ /* 0x000fea0003800000 */
[----:B------:R-:W0:Y:S02]  /*1b60*/  FLO.U32 R3, R2 ;  /* 0x0000000200037300 */ /* 0x000e2400000e0000 */
[----:B0-----:R-:W-:-:S04]  /*1b70*/  IADD3 R3, -R3, 0x1f, RZ ;  /* 0x0000001f03037810 */ /* 0x001fc80007ffe1ff */
[----:B------:R-:W-:Y:S02]  /*1b80*/  IADD3 R5, R3, -0x1c, RZ ;  /* 0xffffffe403057810 */ /* 0x000fe40007ffe0ff */
[----:B------:R-:W-:Y:S02]  /*1b90*/  IADD3 R0, R0, 0x1d, -R3 ;  /* 0x0000001d00007810 */ /* 0x000fe40007ffe803 */
[----:B------:R-:W-:-:S04]  /*1ba0*/  SHF.L.U32 R5, R2, R5, RZ ;  /* 0x0000000502057219 */ /* 0x000fc800000006ff */
[----:B------:R-:W-:Y:S02]  /*1bb0*/  LOP3.LUT R2, R5, 0x7, RZ, 0xc0, !PT ;  /* 0x0000000705027812 */ /* 0x000fe400078ec0ff */
.L_x_26:
[----:B------:R-:W-:Y:S05]  /*1bc0*/  BSYNC B1 ;  /* 0x0000000000017941 */ /* 0x000fea0003800000 */
.L_x_25:
[----:B------:R-:W-:Y:S01]  /*1bd0*/  LEA R3, R0, 0x3b800000, 0x17 ;  /* 0x3b80000000037811 */ /* 0x000fe200078eb8ff */
[----:B------:R-:W-:-:S05]  /*1be0*/  IMAD.SHL.U32 R0, R2, 0x100000, RZ ;  /* 0x0010000002007824 */ /* 0x000fca00078e00ff */
[----:B------:R-:W-:Y:S02]  /*1bf0*/  LOP3.LUT R0, R3, R0, R4, 0xfe, !PT ;  /* 0x0000000003007212 */ /* 0x000fe400078efe04 */
.L_x_24:
[----:B------:R-:W-:Y:S05]  /*1c00*/  BSYNC B0 ;  /* 0x0000000000007941 */ /* 0x000fea0003800000 */
.L_x_23:
[----:B------:R-:W-:-:S04]  /*1c10*/  F2FP.BF16.PACK_AB R0, RZ, R0 ;  /* 0x00000000ff00723e */ /* 0x000fc800000010ff */
[----:B------:R-:W-:Y:S01]  /*1c20*/  PRMT R23, R0, 0x7610, R23 ;  /* 0x0000761000177816 */ /* 0x000fe20000000017 */
[----:B------:R-:W-:Y:S05]  /*1c30*/  BRA `(.L_x_8) ;  /* 0x000004d000007947 */ /* 0x000fea0003800000 */
.L_x_21:
        /* <DEDUP_REMOVED lines=21> */
.L_x_30:
[----:B------:R-:W-:Y:S05]  /*1d90*/  BSYNC B1 ;  /* 0x0000000000017941 */ /* 0x000fea0003800000 */
.L_x_29:
[----:B------:R-:W-:Y:S01]  /*1da0*/  LEA R3, R0, 0x37800000, 0x17 ;  /* 0x3780000000037811 */ /* 0x000fe200078eb8ff */
[----:B------:R-:W-:-:S05]  /*1db0*/  IMAD.SHL.U32 R0, R2, 0x200000, RZ ;  /* 0x0020000002007824 */ /* 0x000fca00078e00ff */
[----:B------:R-:W-:Y:S02]  /*1dc0*/  LOP3.LUT R0, R3, R0, R4, 0xfe, !PT ;  /* 0x0000000003007212 */ /* 0x000fe400078efe04 */
.L_x_28:
[----:B------:R-:W-:Y:S05]  /*1dd0*/  BSYNC B0 ;  /* 0x0000000000007941 */ /* 0x000fea0003800000 */
.L_x_27:
[----:B------:R-:W-:-:S04]  /*1de0*/  F2FP.BF16.PACK_AB R0, RZ, R0 ;  /* 0x00000000ff00723e */ /* 0x000fc800000010ff */
[----:B------:R-:W-:Y:S01]  /*1df0*/  PRMT R23, R0, 0x7610, R23 ;  /* 0x0000761000177816 */ /* 0x000fe20000000017 */
[----:B------:R-:W-:Y:S05]  /*1e00*/  BRA `(.L_x_8) ;  /* 0x0000030000007947 */ /* 0x000fea0003800000 */
.L_x_20:
[----:B------:R-:W-:-:S13]  /*1e10*/  ISETP.NE.AND P0, PT, R4, 0x1c, PT ;  /* 0x0000001c0400780c */ /* 0x000fda0003f05270 */
[----:B------:R-:W-:Y:S05]  /*1e20*/  @!P0 BRA `(.L_x_31) ;  /* 0x000002a000008947 */ /* 0x000fea0003800000 */
[----:B------:R-:W-:-:S13]  /*1e30*/  ISETP.NE.AND P0, PT, R4, 0x1d, PT ;  /* 0x0000001d0400780c */ /* 0x000fda0003f05270 */
[----:B------:R-:W-:Y:S05]  /*1e40*/  @!P0 BRA `(.L_x_32) ;  /* 0x0000023000008947 */ /* 0x000fea0003800000 */
[----:B------:R-:W-:-:S13]  /*1e50*/  ISETP.NE.AND P0, PT, R4, 0x2c, PT ;  /* 0x0000002c0400780c */ /* 0x000fda0003f05270 */
[----:B------:R-:W-:Y:S05]  /*1e60*/  @P0 BRA `(.L_x_7) ;  /* 0x000000c000000947 */ /* 0x000fea0003800000 */
[----:B------:R-:W2:Y:S01]  /*1e70*/  LDG.E.U8 R2, [R2.64] ;  /* 0x0000002402027981 */ /* 0x000ea2000c1e1100 */
[----:B------:R-:W-:Y:S01]  /*1e80*/  BSSY B0, `(.L_x_33) ;  /* 0x0000007000007945 */ /* 0x000fe20003800000 */
[----:B------:R-:W-:Y:S01]  /*1e90*/  IMAD.MOV.U32 R0, RZ, RZ, 0x400000 ;  /* 0x00400000ff007424 */ /* 0x000fe200078e00ff */
[----:B--2---:R-:W-:-:S13]  /*1ea0*/  ISETP.NE.AND P0, PT, R2, RZ, PT ;  /* 0x000000ff0200720c */ /* 0x004fda0003f05270 */
[----:B------:R-:W-:Y:S05]  /*1eb0*/  @!P0 BRA `(.L_x_34) ;  /* 0x0000003000008947 */ /* 0x000fea0003800000 */
[----:B------:R-:W-:-:S13]  /*1ec0*/  ISETP.NE.AND P0, PT, R2, 0xff, PT ;  /* 0x000000ff0200780c */ /* 0x000fda0003f05270 */
[----:B------:R-:W-:Y:S02]  /*1ed0*/  @!P0 IMAD.MOV.U32 R0, RZ, RZ, 0x7f800001 ;  /* 0x7f800001ff008424 */ /* 0x000fe400078e00ff */
[----:B------:R-:W-:Y:S02]  /*1ee0*/  @P0 IMAD.SHL.U32 R0, R2, 0x800000, RZ ;  /* 0x0080000002000824 */ /* 0x000fe400078e00ff */
.L_x_34:
[----:B------:R-:W-:Y:S05]  /*1ef0*/  BSYNC B0 ;  /* 0x0000000000007941 */ /* 0x000fea0003800000 */
.L_x_33:
[----:B------:R-:W-:-:S04]  /*1f00*/  F2FP.BF16.PACK_AB R0, RZ, R0 ;  /* 0x00000000ff00723e */ /* 0x000fc800000010ff */
[----:B------:R-:W-:Y:S01]  /*1f10*/  PRMT R23, R0, 0x7610, R23 ;  /* 0x0000761000177816 */ /* 0x000fe20000000017 */
[----:B------:R-:W-:Y:S05]  /*1f20*/  BRA `(.L_x_8) ;  /* 0x000001e000007947 */ /* 0x000fea0003800000 */
.L_x_7:
[----:B------:R-:W-:Y:S01]  /*1f30*/  MOV R2, 0x0 ;  /* 0x0000000000027802 */ /* 0x000fe20000000f00 */
[----:B------:R-:W-:Y:S02]  /*1f40*/  IMAD.MOV.U32 R4, RZ, RZ, c[0x4][0x128] ;  /* 0x01004a00ff047624 */ /* 0x000fe400078e00ff */
[----:B------:R-:W-:Y:S02]  /*1f50*/  IMAD.MOV.U32 R5, RZ, RZ, c[0x4][0x12c] ;  /* 0x01004b00ff057624 */ /* 0x000fe400078e00ff */
[----:B------:R-:W-:Y:S01]  /*1f60*/  IMAD.MOV.U32 R6, RZ, RZ, c[0x4][0x130] ;  /* 0x01004c00ff067624 */ /* 0x000fe200078e00ff */
[----:B------:R-:W0:Y:S01]  /*1f70*/  LDC.64 R2, c[0x4][R2] ;  /* 0x0100000002027b82 */ /* 0x000e220000000a00 */
[----:B------:R-:W-:Y:S02]  /*1f80*/  IMAD.MOV.U32 R7, RZ, RZ, c[0x4][0x134] ;  /* 0x01004d00ff077624 */ /* 0x000fe400078e00ff */
[----:B------:R-:W-:-:S02]  /*1f90*/  IMAD.MOV.U32 R8, RZ, RZ, 0x4e ;  /* 0x0000004eff087424 */ /* 0x000fc400078e00ff */
[----:B------:R-:W-:Y:S02]  /*1fa0*/  IMAD.MOV.U32 R10, RZ, RZ, c[0x4][0x38] ;  /* 0x01000e00ff0a7624 */ /* 0x000fe400078e00ff */
[----:B------:R-:W-:Y:S02]  /*1fb0*/  IMAD.MOV.U32 R11, RZ, RZ, c[0x4][0x3c] ;  /* 0x01000f00ff0b7624 */ /* 0x000fe400078e00ff */
[----:B------:R-:W-:Y:S02]  /*1fc0*/  IMAD.MOV.U32 R12, RZ, RZ, 0x1 ;  /* 0x00000001ff0c7424 */ /* 0x000fe400078e00ff */
[----:B------:R-:W-:Y:S02]  /*1fd0*/  IMAD.MOV.U32 R13, RZ, RZ, RZ ;  /* 0x000000ffff0d7224 */ /* 0x000fe400078e00ff */
[----:B------:R-:W-:Y:S01]  /*1fe0*/  LEPC R14 ;  /* 0x00000000000e734e */ /* 0x000fe20000000000 */
[----:B------:R-:W-:Y:S02]  /*1ff0*/  MOV R9, 0x2060 ;  /* 0x0000206000097802 */ /* 0x000fe40000000f00 */
[----:B------:R-:W-:Y:S02]  /*2000*/  MOV R20, 0x1fe0 ;  /* 0x00001fe000147802 */ /* 0x000fe40000000f00 */
[----:B------:R-:W-:-:S02]  /*2010*/  MOV R21, 0x0 ;  /* 0x0000000000157802 */ /* 0x000fc40000000f00 */
[----:B------:R-:W-:Y:S02]  /*2020*/  MOV R0, 0x0 ;  /* 0x0000000000007802 */ /* 0x000fe40000000f00 */
[----:B------:R-:W-:-:S04]  /*2030*/  IADD3 R20, P0, P1, -R20, R9, R14 ;  /* 0x0000000914147210 */ /* 0x000fc8000791e10e */
[----:B------:R-:W-:-:S04]  /*2040*/  IADD3.X R21, ~R0, R21, R15, P0, P1 ;  /* 0x0000001500157210 */ /* 0x000fc800007e250f */
[----:B0-----:R-:W-:Y:S05]  /*2050*/  CALL.ABS.NOINC R2 ;  /* 0x0000000002007343 */ /* 0x001fea0003c00000 */
[----:B------:R-:W-:Y:S01]  /*2060*/  PRMT R23, RZ, 0x7610, R23 ;  /* 0x00007610ff177816 */ /* 0x000fe20000000017 */
[----:B------:R-:W-:Y:S05]  /*2070*/  BRA `(.L_x_8) ;  /* 0x0000009000007947 */ /* 0x000fea0003800000 */
.L_x_32:
[----:B------:R-:W2:Y:S02]  /*2080*/  LDG.E.64 R2, [R2.64] ;  /* 0x0000002402027981 */ /* 0x000ea4000c1e1b00 */
[----:B--2---:R-:W0:Y:S02]  /*2090*/  I2F.U64 R0, R2 ;  /* 0x0000000200007312 */ /* 0x004e240000301000 */
[----:B0-----:R-:W-:-:S04]  /*20a0*/  F2FP.BF16.PACK_AB R0, RZ, R0 ;  /* 0x00000000ff00723e */ /* 0x001fc800000010ff */
[----:B------:R-:W-:Y:S01]  /*20b0*/  PRMT R23, R0, 0x7610, R23 ;  /* 0x0000761000177816 */ /* 0x000fe20000000017 */
[----:B------:R-:W-:Y:S05]  /*20c0*/  BRA `(.L_x_8) ;  /* 0x0000004000007947 */ /* 0x000fea0003800000 */
.L_x_31:
[----:B------:R-:W2:Y:S02]  /*20d0*/  LDG.E R2, [R2.64] ;  /* 0x0000002402027981 */ /* 0x000ea4000c1e1900 */
[----:B--2---:R-:W0:Y:S02]  /*20e0*/  I2F.U32 R0, R2 ;  /* 0x0000000200007306 */ /* 0x004e240000201000 */
[----:B0-----:R-:W-:-:S04]  /*20f0*/  F2FP.BF16.PACK_AB R0, RZ, R0 ;  /* 0x00000000ff00723e */ /* 0x001fc800000010ff */
[----:B------:R-:W-:Y:S02]  /*2100*/  PRMT R23, R0, 0x7610, R23 ;  /* 0x0000761000177816 */ /* 0x000fe40000000017 */
.L_x_8:
[----:B------:R-:W1:Y:S01]  /*2110*/  LDC.U8 R4, c[0x0][0x3fa] ;  /* 0x0000fe80ff047b82 */ /* 0x000e620000000000 */
[----:B0-----:R-:W-:-:S05]  /*2120*/  IADD3 R2, P1, R22, c[0x0][0x3d8], RZ ;  /* 0x0000f60016027a10 */ /* 0x001fca0007f3e0ff */
[----:B------:R-:W-:Y:S01]  /*2130*/  IMAD.X R3, RZ, RZ, c[0x0][0x3dc], P1 ;  /* 0x0000f700ff037624 */ /* 0x000fe200008e06ff */
[----:B-1----:R-:W-:-:S04]  /*2140*/  PRMT R0, R4, 0x9910, RZ ;  /* 0x0000991004007816 */ /* 0x002fc800000000ff */
        /* <DEDUP_REMOVED lines=12> */
[----:B0-----:R-:W-:Y:S01]  /*2210*/  F2FP.BF16.PACK_AB R0, RZ, R0 ;  /* 0x00000000ff00723e */ /* 0x001fe200000010ff */
[----:B------:R-:W-:Y:S05]  /*2220*/  BRA `(.L_x_40) ;  /* 0x00000e7000007947 */ /* 0x000fea0003800000 */
.L_x_38:
[----:B------:R-:W2:Y:S02]  /*2230*/  LDG.E.U8 R2, [R2.64] ;  /* 0x0000002402027981 */ /* 0x000ea4000c1e1100 */
[----:B--2---:R-:W0:Y:S02]  /*2240*/  I2F.U16 R0, R2 ;  /* 0x0000000200007306 */ /* 0x004e240000101000 */
[----:B0-----:R-:W-:Y:S01]  /*2250*/  F2FP.BF16.PACK_AB R0, RZ, R0 ;  /* 0x00000000ff00723e */ /* 0x001fe200000010ff */
[----:B------:R-:W-:Y:S05]  /*2260*/  BRA `(.L_x_40) ;  /* 0x00000e3000007947 */ /* 0x000fea0003800000 */
.L_x_37:
        /* <DEDUP_REMOVED lines=8> */
[----:B0-----:R-:W-:Y:S01]  /*22f0*/  F2FP.BF16.PACK_AB R0, RZ, R0 ;  /* 0x00000000ff00723e */ /* 0x001fe200000010ff */
[----:B------:R-:W-:Y:S05]  /*2300*/  BRA `(.L_x_40) ;  /* 0x00000d9000007947 */ /* 0x000fea0003800000 */
.L_x_42:
[----:B------:R-:W2:Y:S02]  /*2310*/  LDG.E R2, [R2.64] ;  /* 0x0000002402027981 */ /* 0x000ea4000c1e1900 */
[----:B--2---:R-:W0:Y:S02]  /*2320*/  I2F R0, R2 ;  /* 0x0000000200007306 */ /* 0x004e240000201400 */
[----:B0-----:R-:W-:Y:S01]  /*2330*/  F2FP.BF16.PACK_AB R0, RZ, R0 ;  /* 0x00000000ff00723e */ /* 0x001fe200000010ff */
[----:B------:R-:W-:Y:S05]  /*2340*/  BRA `(.L_x_40) ;  /* 0x00000d5000007947 */ /* 0x000fea0003800000 */
.L_x_41:
[----:B------:R-:W2:Y:S02]  /*2350*/  LDG.E.U16 R2, [R2.64] ;  /* 0x0000002402027981 */ /* 0x000ea4000c1e1500 */
[----:B--2---:R-:W0:Y:S02]  /*2360*/  I2F.S16 R0, R2 ;  /* 0x0000000200007306 */ /* 0x004e240000101400 */
[----:B0-----:R-:W-:Y:S01]  /*2370*/  F2FP.BF16.PACK_AB R0, RZ, R0 ;  /* 0x00000000ff00723e */ /* 0x001fe200000010ff */
[----:B------:R-:W-:Y:S05]  /*2380*/  BRA `(.L_x_40) ;  /* 0x00000d1000007947 */ /* 0x000fea0003800000 */
.L_x_36:
        /* <DEDUP_REMOVED lines=9> */
.L_x_44:
[----:B------:R-:W2:Y:S02]  /*2420*/  LDG.E.U16 R0, [R2.64] ;  /* 0x0000002402007981 */ /* 0x000ea4000c1e1500 */
[----:B--2---:R-:W-:-:S05]  /*2430*/  HADD2.F32 R0, -RZ, R0.H0_H0 ;  /* 0x20000000ff007230 */ /* 0x004fca0000004100 */
[----:B------:R-:W-:Y:S01]  /*2440*/  F2FP.BF16.PACK_AB R0, RZ, R0 ;  /* 0x00000000ff00723e */ /* 0x000fe200000010ff */
[----:B------:R-:W-:Y:S05]  /*2450*/  BRA `(.L_x_40) ;  /* 0x00000c4000007947 */ /* 0x000fea0003800000 */
.L_x_43:
        /* <DEDUP_REMOVED lines=9> */
.L_x_46:
[----:B------:R-:W2:Y:S02]  /*24f0*/  LDG.E.U16 R2, [R2.64] ;  /* 0x0000002402027981 */ /* 0x000ea4000c1e1500 */
[----:B--2---:R-:W-:-:S05]  /*2500*/  HADD2.F32 R0, -RZ, R2.H0_H0 ;  /* 0x20000002ff007230 */ /* 0x004fca0000004100 */
[----:B------:R-:W-:Y:S01]  /*2510*/  F2FP.BF16.PACK_AB R0, RZ, R0 ;  /* 0x00000000ff00723e */ /* 0x000fe200000010ff */
[----:B------:R-:W-:Y:S05]  /*2520*/  BRA `(.L_x_40) ;  /* 0x00000b7000007947 */ /* 0x000fea0003800000 */
.L_x_45:
[----:B------:R-:W2:Y:S02]  /*2530*/  LDG.E.64 R2, [R2.64] ;  /* 0x0000002402027981 */ /* 0x000ea4000c1e1b00 */
[----:B--2---:R-:W0:Y:S01]  /*2540*/  F2F.F32.F64 R0, R2 ;  /* 0x0000000200007310 */ /* 0x004e220000301000 */
[----:B------:R-:W0:-:S14]  /*2550*/  DSETP.GEU.AND P0, PT, |R2|, c[0x2][0x0], PT ;  /* 0x008000000200762a */ /* 0x000e1c0003f0e200 */
[----:B0-----:R-:W-:-:S05]  /*2560*/  @!P0 FMUL R0, R0, 1.175494350822287508e-38 ;  /* 0x0080000000008820 */ /* 0x001fca0000400000 */
[----:B------:R-:W-:Y:S01]  /*2570*/  F2FP.BF16.PACK_AB R0, RZ, R0 ;  /* 0x00000000ff00723e */ /* 0x000fe200000010ff */
[----:B------:R-:W-:Y:S05]  /*2580*/  BRA `(.L_x_40) ;  /* 0x00000b1000007947 */ /* 0x000fea0003800000 */
.L_x_35:
        /* <DEDUP_REMOVED lines=11> */
[----:B------:R-:W-:Y:S01]  /*2640*/  F2FP.BF16.PACK_AB R0, RZ, R0 ;  /* 0x00000000ff00723e */ /* 0x000fe200000010ff */
[----:B------:R-:W-:Y:S05]  /*2650*/  BRA `(.L_x_40) ;  /* 0x00000a4000007947 */ /* 0x000fea0003800000 */
.L_x_49:
[----:B------:R-:W2:Y:S02]  /*2660*/  LDG.E.64 R2, [R2.64] ;  /* 0x0000002402027981 */ /* 0x000ea4000c1e1b00 */
[----:B--2---:R-:W0:Y:S01]  /*2670*/  F2F.F32.F64 R0, R2 ;  /* 0x0000000200007310 */ /* 0x004e220000301000 */
[----:B------:R-:W0:-:S14]  /*2680*/  DSETP.GEU.AND P0, PT, |R2|, c[0x2][0x0], PT ;  /* 0x008000000200762a */ /* 0x000e1c0003f0e200 */
[----:B0-----:R-:W-:-:S05]  /*2690*/  @!P0 FMUL R0, R0, 1.175494350822287508e-38 ;  /* 0x0080000000008820 */ /* 0x001fca0000400000 */
[----:B------:R-:W-:Y:S01]  /*26a0*/  F2FP.BF16.PACK_AB R0, RZ, R0 ;  /* 0x00000000ff00723e */ /* 0x000fe200000010ff */
[----:B------:R-:W-:Y:S05]  /*26b0*/  BRA `(.L_x_40) ;  /* 0x000009e000007947 */ /* 0x000fea0003800000 */
.L_x_48:
        /* <DEDUP_REMOVED lines=28> */
.L_x_51:
        /* <DEDUP_REMOVED lines=15> */
.L_x_50:
[----:B------:R0:W5:Y:S01]  /*2970*/  LDG.E.U16 R0, [R2.64] ;  /* 0x0000002402007981 */ /* 0x000162000c1e1500 */
[----:B------:R-:W-:Y:S05]  /*2980*/  BRA `(.L_x_40) ;  /* 0x0000071000007947 */ /* 0x000fea0003800000 */
.L_x_47:
        /* <DEDUP_REMOVED lines=12> */
.L_x_54:
        /* <DEDUP_REMOVED lines=21> */
.L_x_58:
[----:B------:R-:W-:Y:S05]  /*2ba0*/  BSYNC B1 ;  /* 0x0000000000017941 */ /* 0x000fea0003800000 */
.L_x_57:
[----:B------:R-:W-:Y:S01]  /*2bb0*/  LEA R3, R0, 0x3b800000, 0x17 ;  /* 0x3b80000000037811 */ /* 0x000fe200078eb8ff */
[----:B------:R-:W-:-:S05]  /*2bc0*/  IMAD.SHL.U32 R0, R2, 0x100000, RZ ;  /* 0x0010000002007824 */ /* 0x000fca00078e00ff */
[----:B------:R-:W-:Y:S02]  /*2bd0*/  LOP3.LUT R0, R3, R0, R4, 0xfe, !PT ;  /* 0x0000000003007212 */ /* 0x000fe400078efe04 */
.L_x_56:
[----:B------:R-:W-:Y:S05]  /*2be0*/  BSYNC B0 ;  /* 0x0000000000007941 */ /* 0x000fea0003800000 */
.L_x_55:
[----:B------:R-:W-:Y:S01]  /*2bf0*/  F2FP.BF16.PACK_AB R0, RZ, R0 ;  /* 0x00000000ff00723e */ /* 0x000fe200000010ff */
[----:B------:R-:W-:Y:S05]  /*2c00*/  BRA `(.L_x_40) ;  /* 0x0000049000007947 */ /* 0x000fea0003800000 */
.L_x_53:
        /* <DEDUP_REMOVED lines=21> */
.L_x_62:
[----:B------:R-:W-:Y:S05]  /*2d60*/  BSYNC B1 ;  /* 0x0000000000017941 */ /* 0x000fea0003800000 */
.L_x_61:
[----:B------:R-:W-:Y:S01]  /*2d70*/  LEA R3, R0, 0x37800000, 0x17 ;  /* 0x3780000000037811 */ /* 0x000fe200078eb8ff */
[----:B------:R-:W-:-:S05]  /*2d80*/  IMAD.SHL.U32 R0, R2, 0x200000, RZ ;  /* 0x0020000002007824 */ /* 0x000fca00078e00ff */
[----:B------:R-:W-:Y:S02]  /*2d90*/  LOP3.LUT R0, R3, R0, R4, 0xfe, !PT ;  /* 0x0000000003007212 */ /* 0x000fe400078efe04 */
.L_x_60:
[----:B------:R-:W-:Y:S05]  /*2da0*/  BSYNC B0 ;  /* 0x0000000000007941 */ /* 0x000fea0003800000 */
.L_x_59:
[----:B------:R-:W-:Y:S01]  /*2db0*/  F2FP.BF16.PACK_AB R0, RZ, R0 ;  /* 0x00000000ff00723e */ /* 0x000fe200000010ff */
[----:B------:R-:W-:Y:S05]  /*2dc0*/  BRA `(.L_x_40) ;  /* 0x000002d000007947 */ /* 0x000fea0003800000 */
.L_x_52:
        /* <DEDUP_REMOVED lines=14> */
.L_x_66:
[----:B------:R-:W-:Y:S05]  /*2eb0*/  BSYNC B0 ;  /* 0x0000000000007941 */ /* 0x000fea0003800000 */
.L_x_65:
[----:B------:R-:W-:Y:S01]  /*2ec0*/  F2FP.BF16.PACK_AB R0, RZ, R0 ;  /* 0x00000000ff00723e */ /* 0x000fe200000010ff */
[----:B------:R-:W-:Y:S05]  /*2ed0*/  BRA `(.L_x_40) ;  /* 0x000001c000007947 */ /* 0x000fea0003800000 */
.L_x_39:
[----:B------:R-:W-:Y:S01]  /*2ee0*/  MOV R2, 0x0 ;  /* 0x0000000000027802 */ /* 0x000fe20000000f00 */
[----:B------:R-:W-:Y:S02]  /*2ef0*/  IMAD.MOV.U32 R4, RZ, RZ, c[0x4][0x128] ;  /* 0x01004a00ff047624 */ /* 0x000fe400078e00ff */
[----:B------:R-:W-:Y:S02]  /*2f00*/  IMAD.MOV.U32 R5, RZ, RZ, c[0x4][0x12c] ;  /* 0x01004b00ff057624 */ /* 0x000fe400078e00ff */
[----:B------:R-:W-:Y:S01]  /*2f10*/  IMAD.MOV.U32 R6, RZ, RZ, c[0x4][0x130] ;  /* 0x01004c00ff067624 */ /* 0x000fe200078e00ff */
[----:B------:R-:W0:Y:S01]  /*2f20*/  LDC.64 R2, c[0x4][R2] ;  /* 0x0100000002027b82 */ /* 0x000e220000000a00 */
[----:B------:R-:W-:-:S02]  /*2f30*/  IMAD.MOV.U32 R7, RZ, RZ, c[0x4][0x134] ;  /* 0x01004d00ff077624 */ /* 0x000fc400078e00ff */
[----:B------:R-:W-:Y:S02]  /*2f40*/  IMAD.MOV.U32 R8, RZ, RZ, 0x4e ;  /* 0x0000004eff087424 */ /* 0x000fe400078e00ff */
[----:B------:R-:W-:Y:S02]  /*2f50*/  IMAD.MOV.U32 R10, RZ, RZ, c[0x4][0x38] ;  /* 0x01000e00ff0a7624 */ /* 0x000fe400078e00ff */
[----:B------:R-:W-:Y:S02]  /*2f60*/  IMAD.MOV.U32 R11, RZ, RZ, c[0x4][0x3c] ;  /* 0x01000f00ff0b7624 */ /* 0x000fe400078e00ff */
[----:B------:R-:W-:Y:S02]  /*2f70*/  IMAD.MOV.U32 R12, RZ, RZ, 0x1 ;  /* 0x00000001ff0c7424 */ /* 0x000fe400078e00ff */
[----:B------:R-:W-:Y:S02]  /*2f80*/  IMAD.MOV.U32 R13, RZ, RZ, RZ ;  /* 0x000000ffff0d7224 */ /* 0x000fe400078e00ff */
[----:B------:R-:W-:Y:S01]  /*2f90*/  LEPC R14 ;  /* 0x00000000000e734e */ /* 0x000fe20000000000 */
[----:B------:R-:W-:Y:S02]  /*2fa0*/  MOV R9, 0x3010 ;  /* 0x0000301000097802 */ /* 0x000fe40000000f00 */
[----:B------:R-:W-:-:S02]  /*2fb0*/  MOV R20, 0x2f90 ;  /* 0x00002f9000147802 */ /* 0x000fc40000000f00 */
[----:B------:R-:W-:Y:S02]  /*2fc0*/  MOV R21, 0x0 ;  /* 0x0000000000157802 */ /* 0x000fe40000000f00 */
[----:B------:R-:W-:Y:S02]  /*2fd0*/  MOV R0, 0x0 ;  /* 0x0000000000007802 */ /* 0x000fe40000000f00 */
[----:B------:R-:W-:-:S04]  /*2fe0*/  IADD3 R20, P0, P1, -R20, R9, R14 ;  /* 0x0000000914147210 */ /* 0x000fc8000791e10e */
[----:B------:R-:W-:-:S04]  /*2ff0*/  IADD3.X R21, ~R0, R21, R15, P0, P1 ;  /* 0x0000001500157210 */ /* 0x000fc800007e250f */
[----:B0----5:R-:W-:Y:S05]  /*3000*/  CALL.ABS.NOINC R2 ;  /* 0x0000000002007343 */ /* 0x021fea0003c00000 */
[----:B------:R-:W-:Y:S01]  /*3010*/  PRMT R0, RZ, 0x7610, R0 ;  /* 0x00007610ff007816 */ /* 0x000fe20000000000 */
[----:B------:R-:W-:Y:S05]  /*3020*/  BRA `(.L_x_40) ;  /* 0x0000007000007947 */ /* 0x000fea0003800000 */
.L_x_64:
[----:B------:R-:W2:Y:S02]  /*3030*/  LDG.E.64 R2, [R2.64] ;  /* 0x0000002402027981 */ /* 0x000ea4000c1e1b00 */
[----:B--2---:R-:W0:Y:S02]  /*3040*/  I2F.U64 R0, R2 ;  /* 0x0000000200007312 */ /* 0x004e240000301000 */
[----:B0-----:R-:W-:Y:S01]  /*3050*/  F2FP.BF16.PACK_AB R0, RZ, R0 ;  /* 0x00000000ff00723e */ /* 0x001fe200000010ff */
[----:B------:R-:W-:Y:S05]  /*3060*/  BRA `(.L_x_40) ;  /* 0x0000003000007947 */ /* 0x000fea0003800000 */
.L_x_63:
[----:B------:R-:W2:Y:S02]  /*3070*/  LDG.E R2, [R2.64] ;  /* 0x0000002402027981 */ /* 0x000ea4000c1e1900 */
[----:B--2---:R-:W0:Y:S02]  /*3080*/  I2F.U32 R0, R2 ;  /* 0x0000000200007306 */ /* 0x004e240000201000 */
[----:B0-----:R-:W-:-:S06]  /*3090*/  F2FP.BF16.PACK_AB R0, RZ, R0 ;  /* 0x00000000ff00723e */ /* 0x001fcc00000010ff */
.L_x_40:
[----:B------:R-:W1:Y:S01]  /*30a0*/  LDC.U8 R4, c[0x0][0x3f8] ;  /* 0x0000fe00ff047b82 */ /* 0x000e620000000000 */
[----:B-----5:R-:W-:Y:S01]  /*30b0*/  PRMT R5, RZ, 0x5410, R0 ;  /* 0x00005410ff057816 */ /* 0x020fe20000000000 */
[----:B------:R-:W-:Y:S01]  /*30c0*/  BSSY B0, `(.L_x_67) ;  /* 0x000000d000007945 */ /* 0x000fe20003800000 */
[----:B------:R-:W-:-:S02]  /*30d0*/  PRMT R23, RZ, 0x5410, R23 ;  /* 0x00005410ff177816 */ /* 0x000fc40000000017 */
[----:B------:R-:W-:-:S13]  /*30e0*/  FSETP.GTU.FTZ.AND P0, PT, R5, -3, PT ;  /* 0xc04000000500780b */ /* 0x000fda0003f1c000 */
[----:B0-----:R-:W-:Y:S02]  /*30f0*/  @!P0 PRMT R2, RZ, 0x7610, R2 ;  /* 0x00007610ff028816 */ /* 0x001fe40000000002 */
[----:B-1----:R-:W-:-:S04]  /*3100*/  PRMT R3, R4, 0x9910, RZ ;  /* 0x0000991004037816 */ /* 0x002fc800000000ff */
[----:B------:R-:W-:Y:S01]  /*3110*/  ISETP.GT.AND P1, PT, R3, 0x9, PT ;  /* 0x000000090300780c */ /* 0x000fe20003f24270 */
[----:B------:R-:W-:Y:S07]  /*3120*/  @!P0 BRA `(.L_x_68) ;  /* 0x0000006000008947 */ /* 0x000fee0003800000 */
[----:B------:R-:W-:-:S13]  /*3130*/  FSETP.GEU.FTZ.AND P0, PT, R5, 3, PT ;  /* 0x404000000500780b */ /* 0x000fda0003f1e000 */
[----:B------:R-:W-:Y:S01]  /*3140*/  @!P0 IMAD.MOV.U32 R0, RZ, RZ, 0x3eaaaaab ;  /* 0x3eaaaaabff008424 */ /* 0x000fe200078e00ff */
[----:B------:R-:W-:-:S03]  /*3150*/  @P0 F2FP.BF16.PACK_AB R2, RZ, R23 ;  /* 0x00000017ff02023e */ /* 0x000fc600000010ff */
[----:B------:R-:W-:-:S04]  /*3160*/  @!P0 FFMA.FTZ R0, R5, R0, 0.5 ;  /* 0x3f00000005008423 */ /* 0x000fc80000010000 */
[----:B------:R-:W-:-:S05]  /*3170*/  @!P0 FMUL.FTZ R0, R23, R0 ;  /* 0x0000000017008220 */ /* 0x000fca0000410000 */
[----:B------:R-:W-:Y:S02]  /*3180*/  @!P0 F2FP.BF16.PACK_AB R2, RZ, R0 ;  /* 0x00000000ff02823e */ /* 0x000fe400000010ff */
.L_x_68:
[----:B------:R-:W-:Y:S05]  /*3190*/  BSYNC B0 ;  /* 0x0000000000007941 */ /* 0x000fea0003800000 */
.L_x_67:
        /* <DEDUP_REMOVED lines=9> */
[----:B------:R-:W-:-:S04]  /*3230*/  PRMT R2, RZ, 0x5410, R2 ;  /* 0x00005410ff027816 */ /* 0x000fc80000000002 */
[----:B------:R-:W0:Y:S02]  /*3240*/  F2I.FTZ.TRUNC.NTZ R3, R2 ;  /* 0x0000000200037305 */ /* 0x000e24000021f100 */
[----:B0-----:R0:W-:Y:S01]  /*3250*/  STG.E.U8 [R16.64], R3 ;  /* 0x0000000310007986 */ /* 0x0011e2000c101124 */
[----:B------:R-:W-:Y:S05]  /*3260*/  BRA `(.L_x_74) ;  /* 0x00000e8000007947 */ /* 0x000fea0003800000 */
.L_x_72:
[----:B------:R-:W-:-:S06]  /*3270*/  PRMT R3, RZ, 0x5410, R2 ;  /* 0x00005410ff037816 */ /* 0x000fcc0000000002 */
[----:B------:R-:W0:Y:S02]  /*3280*/  F2I.S64.TRUNC R2, R3 ;  /* 0x0000000300027311 */ /* 0x000e24000020d900 */
[----:B0-----:R0:W-:Y:S01]  /*3290*/  STG.E.U8 [R16.64], R2 ;  /* 0x0000000210007986 */ /* 0x0011e2000c101124 */
[----:B------:R-:W-:Y:S05]  /*32a0*/  BRA `(.L_x_74) ;  /* 0x00000e4000007947 */ /* 0x000fea0003800000 */
.L_x_71:
[----:B------:R-:W-:-:S13]  /*32b0*/  ISETP.NE.AND P0, PT, R3, 0x2, PT ;  /* 0x000000020300780c */ /* 0x000fda0003f05270 */
[----:B------:R-:W-:Y:S05]  /*32c0*/  @!P0 BRA `(.L_x_75) ;  /* 0x000000c000008947 */ /* 0x000fea0003800000 */
[----:B------:R-:W-:-:S13]  /*32d0*/  ISETP.NE.AND P0, PT, R3, 0x3, PT ;  /* 0x000000030300780c */ /* 0x000fda0003f05270 */
[----:B------:R-:W-:Y:S05]  /*32e0*/  @!P0 BRA `(.L_x_76) ;  /* 0x0000006000008947 */ /* 0x000fea0003800000 */
[----:B------:R-:W-:-:S13]  /*32f0*/  ISETP.NE.AND P0, PT, R3, 0x4, PT ;  /* 0x000000040300780c */ /* 0x000fda0003f05270 */
[----:B------:R-:W-:Y:S05]  /*3300*/  @P0 BRA `(.L_x_73) ;  /* 0x00000c3000000947 */ /* 0x000fea0003800000 */
[----:B------:R-:W-:-:S06]  /*3310*/  PRMT R2, RZ, 0x5410, R2 ;  /* 0x00005410ff027816 */ /* 0x000fcc0000000002 */
[----:B------:R-:W0:Y:S02]  /*3320*/  F2I.S64.TRUNC R2, R2 ;  /* 0x0000000200027311 */ /* 0x000e24000020d900 */
[----:B0-----:R0:W-:Y:S01]  /*3330*/  STG.E.64 [R16.64], R2 ;  /* 0x0000000210007986 */ /* 0x0011e2000c101b24 */
[----:B------:R-:W-:Y:S05]  /*3340*/  BRA `(.L_x_74) ;  /* 0x00000da000007947 */ /* 0x000fea0003800000 */
.L_x_76:
[----:B------:R-:W-:-:S04]  /*3350*/  PRMT R2, RZ, 0x5410, R2 ;  /* 0x00005410ff027816 */ /* 0x000fc80000000002 */
[----:B------:R-:W0:Y:S02]  /*3360*/  F2I.FTZ.TRUNC.NTZ R3, R2 ;  /* 0x0000000200037305 */ /* 0x000e24000021f100 */
[----:B0-----:R0:W-:Y:S01]  /*3370*/  STG.E [R16.64], R3 ;  /* 0x0000000310007986 */ /* 0x0011e2000c101924 */
[----:B------:R-:W-:Y:S05]  /*3380*/  BRA `(.L_x_74) ;  /* 0x00000d6000007947 */ /* 0x000fea0003800000 */
.L_x_75:
[----:B------:R-:W-:-:S04]  /*3390*/  PRMT R2, RZ, 0x5410, R2 ;  /* 0x00005410ff027816 */ /* 0x000fc80000000002 */
[----:B------:R-:W0:Y:S02]  /*33a0*/  F2I.FTZ.TRUNC.NTZ R3, R2 ;  /* 0x0000000200037305 */ /* 0x000e24000021f100 */
[----:B0-----:R0:W-:Y:S01]  /*33b0*/  STG.E.U16 [R16.64], R3 ;  /* 0x0000000310007986 */ /* 0x0011e2000c101524 */
[----:B------:R-:W-:Y:S05]  /*33c0*/  BRA `(.L_x_74) ;  /* 0x00000d2000007947 */ /* 0x000fea0003800000 */
.L_x_70:
[----:B------:R-:W-:-:S13]  /*33d0*/  ISETP.GT.AND P0, PT, R3, 0x6, PT ;  /* 0x000000060300780c */ /* 0x000fda0003f04270 */
[----:B------:R-:W-:Y:S05]  /*33e0*/  @P0 BRA `(.L_x_77) ;  /* 0x000000b000000947 */ /* 0x000fea0003800000 */
[----:B------:R-:W-:-:S13]  /*33f0*/  ISETP.NE.AND P0, PT, R3, 0x5, PT ;  /* 0x000000050300780c */ /* 0x000fda0003f05270 */
[----:B------:R-:W-:Y:S05]  /*3400*/  @!P0 BRA `(.L_x_78) ;  /* 0x0000005000008947 */ /* 0x000fea0003800000 */
[----:B------:R-:W-:-:S13]  /*3410*/  ISETP.NE.AND P0, PT, R3, 0x6, PT ;  /* 0x000000060300780c */ /* 0x000fda0003f05270 */
[----:B------:R-:W-:Y:S05]  /*3420*/  @P0 BRA `(.L_x_73) ;  /* 0x00000b1000000947 */ /* 0x000fea0003800000 */
[----:B------:R-:W-:-:S05]  /*3430*/  PRMT R3, RZ, 0x5410, R2 ;  /* 0x00005410ff037816 */ /* 0x000fca0000000002 */
[----:B------:R0:W-:Y:S01]  /*3440*/  STG.E [R16.64], R3 ;  /* 0x0000000310007986 */ /* 0x0001e2000c101924 */
[----:B------:R-:W-:Y:S05]  /*3450*/  BRA `(.L_x_74) ;  /* 0x00000c9000007947 */ /* 0x000fea0003800000 */
.L_x_78:
[----:B------:R-:W-:-:S04]  /*3460*/  PRMT R0, RZ, 0x5410, R2 ;  /* 0x00005410ff007816 */ /* 0x000fc80000000002 */
[----:B------:R-:W-:-:S05]  /*3470*/  F2FP.PACK_AB R0, RZ, R0 ;  /* 0x00000000ff00723e */ /* 0x000fca00000000ff */
[----:B------:R0:W-:Y:S01]  /*3480*/  STG.E.U16 [R16.64], R0 ;  /* 0x0000000010007986 */ /* 0x0001e2000c101524 */
[----:B------:R-:W-:Y:S05]  /*3490*/  BRA `(.L_x_74) ;  /* 0x00000c5000007947 */ /* 0x000fea0003800000 */
.L_x_77:
[----:B------:R-:W-:-:S13]  /*34a0*/  ISETP.NE.AND P0, PT, R3, 0x7, PT ;  /* 0x000000070300780c */ /* 0x000fda0003f05270 */
[----:B------:R-:W-:Y:S05]  /*34b0*/  @!P0 BRA `(.L_x_79) ;  /* 0x000000d000008947 */ /* 0x000fea0003800000 */
[----:B------:R-:W-:-:S13]  /*34c0*/  ISETP.NE.AND P0, PT, R3, 0x8, PT ;  /* 0x000000080300780c */ /* 0x000fda0003f05270 */
[----:B------:R-:W-:Y:S05]  /*34d0*/  @!P0 BRA `(.L_x_80) ;  /* 0x0000006000008947 */ /* 0x000fea0003800000 */
[----:B------:R-:W-:-:S13]  /*34e0*/  ISETP.NE.AND P0, PT, R3, 0x9, PT ;  /* 0x000000090300780c */ /* 0x000fda0003f05270 */
[----:B------:R-:W-:Y:S05]  /*34f0*/  @P0 BRA `(.L_x_73) ;  /* 0x00000a4000000947 */ /* 0x000fea0003800000 */
[----:B------:R-:W-:Y:S01]  /*3500*/  IMAD.MOV.U32 R3, RZ, RZ, RZ ;  /* 0x000000ffff037224 */ /* 0x000fe200078e00ff */
[----:B------:R-:W-:-:S05]  /*3510*/  PRMT R2, RZ, 0x5410, R2 ;  /* 0x00005410ff027816 */ /* 0x000fca0000000002 */
[----:B------:R0:W-:Y:S01]  /*3520*/  STG.E.64 [R16.64], R2 ;  /* 0x0000000210007986 */ /* 0x0001e2000c101b24 */
[----:B------:R-:W-:Y:S05]  /*3530*/  BRA `(.L_x_74) ;  /* 0x00000bb000007947 */ /* 0x000fea0003800000 */
.L_x_80:
[----:B------:R-:W-:-:S04]  /*3540*/  PRMT R2, RZ, 0x5410, R2 ;  /* 0x00005410ff027816 */ /* 0x000fc80000000002 */
[----:B------:R-:W-:-:S04]  /*3550*/  F2FP.PACK_AB R3, RZ, R2 ;  /* 0x00000002ff03723e */ /* 0x000fc800000000ff */
[----:B------:R-:W-:-:S05]  /*3560*/  PRMT R3, R3, 0x5410, RZ ;  /* 0x0000541003037816 */ /* 0x000fca00000000ff */
[----:B------:R0:W-:Y:S01]  /*3570*/  STG.E [R16.64], R3 ;  /* 0x0000000310007986 */ /* 0x0001e2000c101924 */
[----:B------:R-:W-:Y:S05]  /*3580*/  BRA `(.L_x_74) ;  /* 0x00000b6000007947 */ /* 0x000fea0003800000 */
.L_x_79:
[----:B------:R-:W-:-:S05]  /*3590*/  PRMT R2, RZ, 0x5410, R2 ;  /* 0x00005410ff027816 */ /* 0x000fca0000000002 */
[----:B------:R-:W-:-:S06]  /*35a0*/  FMUL.FTZ R2, R2, 1 ;  /* 0x3f80000002027820 */ /* 0x000fcc0000410000 */
[----:B------:R-:W0:Y:S02]  /*35b0*/  F2F.F64.F32 R2, R2 ;  /* 0x0000000200027310 */ /* 0x000e240000201800 */
[----:B0-----:R0:W-:Y:S01]  /*35c0*/  STG.E.64 [R16.64], R2 ;  /* 0x0000000210007986 */ /* 0x0011e2000c101b24 */
[----:B------:R-:W-:Y:S05]  /*35d0*/  BRA `(.L_x_74) ;  /* 0x00000b1000007947 */ /* 0x000fea0003800000 */
.L_x_69:
        /* <DEDUP_REMOVED lines=8> */
[----:B------:R-:W-:-:S04]  /*3660*/  PRMT R2, RZ, 0x5410, R2 ;  /* 0x00005410ff027816 */ /* 0x000fc80000000002 */
[----:B------:R-:W-:-:S04]  /*3670*/  FSETP.NEU.FTZ.AND P0, PT, R2, RZ, PT ;  /* 0x000000ff0200720b */ /* 0x000fc80003f1d000 */
[----:B------:R-:W-:-:S05]  /*3680*/  SEL R3, RZ, 0x1, !P0 ;  /* 0x00000001ff037807 */ /* 0x000fca0004000000 */
[----:B------:R0:W-:Y:S01]  /*3690*/  STG.E.U8 [R16.64], R3 ;  /* 0x0000000310007986 */ /* 0x0001e2000c101124 */
[----:B------:R-:W-:Y:S05]  /*36a0*/  BRA `(.L_x_74) ;  /* 0x00000a4000007947 */ /* 0x000fea0003800000 */
.L_x_83:
[----:B------:R-:W-:Y:S01]  /*36b0*/  PRMT R2, RZ, 0x5410, R2 ;  /* 0x00005410ff027816 */ /* 0x000fe20000000002 */
[----:B------:R-:W-:-:S04]  /*36c0*/  CS2R R6, SRZ ;  /* 0x0000000000067805 */ /* 0x000fc8000001ff00 */
[----:B------:R-:W-:-:S04]  /*36d0*/  FMUL.FTZ R2, R2, 1 ;  /* 0x3f80000002027820 */ /* 0x000fc80000410000 */
[----:B------:R-:W0:Y:S02]  /*36e0*/  F2F.F64.F32 R4, R2 ;  /* 0x0000000200047310 */ /* 0x000e240000201800 */
[----:B0-----:R0:W-:Y:S01]  /*36f0*/  STG.E.128 [R16.64], R4 ;  /* 0x0000000410007986 */ /* 0x0011e2000c101d24 */
[----:B------:R-:W-:Y:S05]  /*3700*/  BRA `(.L_x_74) ;  /* 0x000009e000007947 */ /* 0x000fea0003800000 */
.L_x_82:
[----:B------:R-:W-:-:S13]  /*3710*/  ISETP.NE.AND P0, PT, R3, 0xf, PT ;  /* 0x0000000f0300780c */ /* 0x000fda0003f05270 */
[----:B------:R-:W-:Y:S05]  /*3720*/  @!P0 BRA `(.L_x_84) ;  /* 0x000002d000008947 */ /* 0x000fea0003800000 */
[----:B------:R-:W-:-:S13]  /*3730*/  ISETP.NE.AND P0, PT, R3, 0x17, PT ;  /* 0x000000170300780c */ /* 0x000fda0003f05270 */
[----:B------:R-:W-:Y:S05]  /*3740*/  @!P0 BRA `(.L_x_85) ;  /* 0x0000015000008947 */ /* 0x000fea0003800000 */
[----:B------:R-:W-:-:S13]  /*3750*/  ISETP.NE.AND P0, PT, R3, 0x18, PT ;  /* 0x000000180300780c */ /* 0x000fda0003f05270 */
[----:B------:R-:W-:Y:S05]  /*3760*/  @P0 BRA `(.L_x_73) ;  /* 0x000007d000000947 */ /* 0x000fea0003800000 */
[----:B------:R-:W-:Y:S01]  /*3770*/  PRMT R5, RZ, 0x5410, R2 ;  /* 0x00005410ff057816 */ /* 0x000fe20000000002 */
[----:B------:R-:W-:Y:S03]  /*3780*/  BSSY B0, `(.L_x_86) ;  /* 0x000000e000007945 */ /* 0x000fe60003800000 */
[C---:B------:R-:W-:Y:S02]  /*3790*/  LOP3.LUT R2, R5.reuse, 0x7fffffff, RZ, 0xc0, !PT ;  /* 0x7fffffff05027812 */ /* 0x040fe400078ec0ff */
[----:B------:R-:W-:Y:S02]  /*37a0*/  LOP3.LUT R0, R5, 0x80000000, RZ, 0xc0, !PT ;  /* 0x8000000005007812 */ /* 0x000fe400078ec0ff */
[----:B------:R-:W-:Y:S02]  /*37b0*/  ISETP.GT.U32.AND P0, PT, R2, 0x43efffff, PT ;  /* 0x43efffff0200780c */ /* 0x000fe40003f04070 */
[----:B------:R-:W-:Y:S01]  /*37c0*/  SHF.R.U32.HI R3, RZ, 0x18, R0 ;  /* 0x00000018ff037819 */ /* 0x000fe20000011600 */
[----:B------:R-:W-:-:S10]  /*37d0*/  IMAD.MOV.U32 R0, RZ, RZ, 0x7f ;  /* 0x0000007fff007424 */ /* 0x000fd400078e00ff */
[----:B------:R-:W-:Y:S05]  /*37e0*/  @P0 BRA `(.L_x_87) ;  /* 0x0000007000000947 */ /* 0x000fea0003800000 */
[----:B------:R-:W-:-:S13]  /*37f0*/  ISETP.GE.U32.AND P0, PT, R2, 0x3c800000, PT ;  /* 0x3c8000000200780c */ /* 0x000fda0003f06070 */
[----:B------:R-:W-:Y:S01]  /*3800*/  @P0 SHF.R.U32.HI R0, RZ, 0x14, R5 ;  /* 0x00000014ff000819 */ /* 0x000fe20000011605 */
[----:B------:R-:W-:-:S03]  /*3810*/  @!P0 FADD.FTZ R2, R2, 16384 ;  /* 0x4680000002028421 */ /* 0x000fc60000010000 */
[----:B------:R-:W-:-:S04]  /*3820*/  @P0 LOP3.LUT R0, R0, 0x1, RZ, 0xc0, !PT ;  /* 0x0000000100000812 */ /* 0x000fc800078ec0ff */
[----:B------:R-:W-:-:S04]  /*3830*/  @P0 IADD3 R0, R5, 0x407ffff, R0 ;  /* 0x0407ffff05000810 */ /* 0x000fc80007ffe000 */
[----:B------:R-:W-:Y:S02]  /*3840*/  @P0 SHF.R.U32.HI R0, RZ, 0x14, R0 ;  /* 0x00000014ff000819 */ /* 0x000fe40000011600 */
[----:B------:R-:W-:Y:S02]  /*3850*/  @!P0 IADD3 R0, R2, -0x46800000, RZ ;  /* 0xb980000002008810 */ /* 0x000fe40007ffe0ff */
.L_x_87:
[----:B------:R-:W-:Y:S05]  /*3860*/  BSYNC B0 ;  /* 0x0000000000007941 */ /* 0x000fea0003800000 */
.L_x_86:
[----:B------:R-:W-:-:S05]  /*3870*/  LOP3.LUT R3, R0, R3, RZ, 0xfc, !PT ;  /* 0x0000000300037212 */ /* 0x000fca00078efcff */
[----:B------:R0:W-:Y:S01]  /*3880*/  STG.E.U8 [R16.64], R3 ;  /* 0x0000000310007986 */ /* 0x0001e2000c101124 */
[----:B------:R-:W-:Y:S05]  /*3890*/  BRA `(.L_x_74) ;  /* 0x0000085000007947 */ /* 0x000fea0003800000 */
.L_x_85:
[----:B------:R-:W-:Y:S01]  /*38a0*/  PRMT R3, RZ, 0x5410, R2 ;  /* 0x00005410ff037816 */ /* 0x000fe20000000002 */
[----:B------:R-:W-:Y:S03]  /*38b0*/  BSSY B0, `(.L_x_88) ;  /* 0x000000f000007945 */ /* 0x000fe60003800000 */
[----:B------:R-:W-:-:S04]  /*38c0*/  LOP3.LUT R2, R3, 0x7fffffff, RZ, 0xc0, !PT ;  /* 0x7fffffff03027812 */ /* 0x000fc800078ec0ff */
[----:B------:R-:W-:-:S13]  /*38d0*/  ISETP.GT.U32.AND P0, PT, R2, 0x477fffff, PT ;  /* 0x477fffff0200780c */ /* 0x000fda0003f04070 */
[----:B------:R-:W-:Y:S05]  /*38e0*/  @P0 BRA `(.L_x_89) ;  /* 0x0000008000000947 */ /* 0x000fea0003800000 */
[----:B------:R-:W-:-:S13]  /*38f0*/  ISETP.GE.U32.AND P0, PT, R2, 0x38800000, PT ;  /* 0x388000000200780c */ /* 0x000fda0003f06070 */
[----:B------:R-:W-:Y:S01]  /*3900*/  @P0 SHF.R.U32.HI R0, RZ, 0x15, R3 ;  /* 0x00000015ff000819 */ /* 0x000fe20000011603 */
[----:B------:R-:W-:-:S03]  /*3910*/  @!P0 FADD.FTZ R2, R2, 128 ;  /* 0x4300000002028421 */ /* 0x000fc60000010000 */
[----:B------:R-:W-:-:S04]  /*3920*/  @P0 LOP3.LUT R0, R0, 0x1, RZ, 0xc0, !PT ;  /* 0x0000000100000812 */ /* 0x000fc800078ec0ff */
[----:B------:R-:W-:-:S04]  /*3930*/  @P0 IADD3 R0, R3, 0x80fffff, R0 ;  /* 0x080fffff03000810 */ /* 0x000fc80007ffe000 */
[----:B------:R-:W-:Y:S02]  /*3940*/  @P0 SHF.R.U32.HI R0, RZ, 0x15, R0 ;  /* 0x00000015ff000819 */ /* 0x000fe40000011600 */
[----:B------:R-:W-:Y:S01]  /*3950*/  @!P0 IADD3 R0, R2, -0x43000000, RZ ;  /* 0xbd00000002008810 */ /* 0x000fe20007ffe0ff */
[----:B------:R-:W-:Y:S05]  /*3960*/  BRA `(.L_x_90) ;  /* 0x0000003000007947 */ /* 0x000fea0003800000 */
.L_x_89:
[----:B------:R-:W-:Y:S01]  /*3970*/  IMAD.MOV.U32 R0, RZ, RZ, 0x7f ;  /* 0x0000007fff007424 */ /* 0x000fe200078e00ff */
[----:B------:R-:W-:-:S04]  /*3980*/  ISETP.GT.U32.AND P0, PT, R2, 0x7f800000, PT ;  /* 0x7f8000000200780c */ /* 0x000fc80003f04070 */
[----:B------:R-:W-:-:S04]  /*3990*/  SEL R0, R0, 0x7c, P0 ;  /* 0x0000007c00007807 */ /* 0x000fc80000000000 */
.L_x_90:
[----:B------:R-:W-:Y:S05]  /*39a0*/  BSYNC B0 ;  /* 0x0000000000007941 */ /* 0x000fea0003800000 */
.L_x_88:
[----:B------:R-:W-:-:S04]  /*39b0*/  LOP3.LUT R2, R3, 0x80000000, RZ, 0xc0, !PT ;  /* 0x8000000003027812 */ /* 0x000fc800078ec0ff */
[----:B------:R-:W-:-:S04]  /*39c0*/  SHF.R.U32.HI R3, RZ, 0x18, R2 ;  /* 0x00000018ff037819 */ /* 0x000fc80000011602 */
[----:B------:R-:W-:-:S05]  /*39d0*/  LOP3.LUT R3, R0, R3, RZ, 0xfc, !PT ;  /* 0x0000000300037212 */ /* 0x000fca00078efcff */
[----:B------:R0:W-:Y:S01]  /*39e0*/  STG.E.U8 [R16.64], R3 ;  /* 0x0000000310007986 */ /* 0x0001e2000c101124 */
[----:B------:R-:W-:Y:S05]  /*39f0*/  BRA `(.L_x_74) ;  /* 0x000006f000007947 */ /* 0x000fea0003800000 */
.L_x_84:
[----:B------:R0:W-:Y:S01]  /*3a00*/  STG.E.U16 [R16.64], R2 ;  /* 0x0000000210007986 */ /* 0x0001e2000c101524 */
[----:B------:R-:W-:Y:S05]  /*3a10*/  BRA `(.L_x_74) ;  /* 0x000006d000007947 */ /* 0x000fea0003800000 */
.L_x_81:
        /* <DEDUP_REMOVED lines=8> */
[----:B------:R-:W-:-:S06]  /*3aa0*/  PRMT R3, RZ, 0x5410, R2 ;  /* 0x00005410ff037816 */ /* 0x000fcc0000000002 */
[----:B------:R-:W0:Y:S02]  /*3ab0*/  F2I.FTZ.U32.TRUNC.NTZ R3, R3 ;  /* 0x0000000300037305 */ /* 0x000e24000021f000 */
[----:B0-----:R0:W-:Y:S01]  /*3ac0*/  STG.E.U16 [R16.64], R3 ;  /* 0x0000000310007986 */ /* 0x0011e2000c101524 */
[----:B------:R-:W-:Y:S05]  /*3ad0*/  BRA `(.L_x_74) ;  /* 0x0000061000007947 */ /* 0x000fea0003800000 */
.L_x_93:
[----:B------:R-:W-:Y:S01]  /*3ae0*/  PRMT R3, RZ, 0x5410, R2 ;  /* 0x00005410ff037816 */ /* 0x000fe20000000002 */
[----:B------:R-:W-:Y:S01]  /*3af0*/  BSSY B0, `(.L_x_94) ;  /* 0x0000014000007945 */ /* 0x000fe20003800000 */
[----:B------:R-:W-:Y:S02]  /*3b00*/  IMAD.MOV.U32 R8, RZ, RZ, 0x80 ;  /* 0x00000080ff087424 */ /* 0x000fe400078e00ff */
[----:B------:R-:W-:-:S04]  /*3b10*/  LOP3.LUT R2, R3, 0x7fffffff, RZ, 0xc0, !PT ;  /* 0x7fffffff03027812 */ /* 0x000fc800078ec0ff */
[----:B------:R-:W-:-:S13]  /*3b20*/  ISETP.GT.U32.AND P0, PT, R2, 0x437fffff, PT ;  /* 0x437fffff0200780c */ /* 0x000fda0003f04070 */
[----:B------:R-:W-:Y:S05]  /*3b30*/  @P0 BRA `(.L_x_95) ;  /* 0x000000f000000947 */ /* 0x000fea0003800000 */
[----:B------:R-:W-:-:S13]  /*3b40*/  ISETP.GE.U32.AND P0, PT, R2, 0x3c000000, PT ;  /* 0x3c0000000200780c */ /* 0x000fda0003f06070 */
[----:B------:R-:W-:-:S04]  /*3b50*/  @P0 SHF.R.U32.HI R0, RZ, 0x14, R3 ;  /* 0x00000014ff000819 */ /* 0x000fc80000011603 */
[----:B------:R-:W-:-:S04]  /*3b60*/  @P0 LOP3.LUT R0, R0, 0x1, RZ, 0xc0, !PT ;  /* 0x0000000100000812 */ /* 0x000fc800078ec0ff */
[----:B------:R-:W-:-:S04]  /*3b70*/  @P0 IADD3 R0, R3, 0x487ffff, R0 ;  /* 0x0487ffff03000810 */ /* 0x000fc80007ffe000 */
[----:B------:R-:W-:-:S04]  /*3b80*/  @P0 SHF.R.U32.HI R0, RZ, 0x14, R0 ;  /* 0x00000014ff000819 */ /* 0x000fc80000011600 */
[----:B------:R-:W-:Y:S01]  /*3b90*/  @P0 LOP3.LUT R0, R0, 0xff, RZ, 0xc0, !PT ;  /* 0x000000ff00000812 */ /* 0x000fe200078ec0ff */
[----:B------:R-:W-:Y:S05]  /*3ba0*/  @P0 BRA `(.L_x_96) ;  /* 0x0000004000000947 */ /* 0x000fea0003800000 */
[----:B------:R-:W-:Y:S01]  /*3bb0*/  FADD.FTZ R0, R2, 8192 ;  /* 0x4600000002007421 */ /* 0x000fe20000010000 */
[----:B------:R-:W-:-:S04]  /*3bc0*/  PRMT R8, RZ, 0x7610, R8 ;  /* 0x00007610ff087816 */ /* 0x000fc80000000008 */
[----:B------:R-:W-:-:S13]  /*3bd0*/  LOP3.LUT P0, R0, R0, 0xff, RZ, 0xc0, !PT ;  /* 0x000000ff00007812 */ /* 0x000fda000780c0ff */
[----:B------:R-:W-:Y:S05]  /*3be0*/  @!P0 BRA `(.L_x_95) ;  /* 0x0000004000008947 */ /* 0x000fea0003800000 */
.L_x_96:
[----:B------:R-:W-:-:S04]  /*3bf0*/  LOP3.LUT R2, R3, 0x80000000, RZ, 0xc0, !PT ;  /* 0x8000000003027812 */ /* 0x000fc800078ec0ff */
[----:B------:R-:W-:-:S04]  /*3c00*/  SHF.R.U32.HI R3, RZ, 0x18, R2 ;  /* 0x00000018ff037819 */ /* 0x000fc80000011602 */
[----:B------:R-:W-:-:S04]  /*3c10*/  LOP3.LUT R0, R0, R3, RZ, 0xfc, !PT ;  /* 0x0000000300007212 */ /* 0x000fc800078efcff */
[----:B------:R-:W-:Y:S02]  /*3c20*/  PRMT R8, R0, 0x7610, R8 ;  /* 0x0000761000087816 */ /* 0x000fe40000000008 */
.L_x_95:
[----:B------:R-:W-:Y:S05]  /*3c30*/  BSYNC B0 ;  /* 0x0000000000007941 */ /* 0x000fea0003800000 */
.L_x_94:
[----:B------:R0:W-:Y:S01]  /*3c40*/  STG.E.U8 [R16.64], R8 ;  /* 0x0000000810007986 */ /* 0x0001e2000c101124 */
[----:B------:R-:W-:Y:S05]  /*3c50*/  BRA `(.L_x_74) ;  /* 0x0000049000007947 */ /* 0x000fea0003800000 */
.L_x_92:
        /* <DEDUP_REMOVED lines=17> */
.L_x_99:
[----:B------:R-:W-:-:S04]  /*3d70*/  LOP3.LUT R2, R3, 0x80000000, RZ, 0xc0, !PT ;  /* 0x8000000003027812 */ /* 0x000fc800078ec0ff */
[----:B------:R-:W-:-:S04]  /*3d80*/  SHF.R.U32.HI R3, RZ, 0x18, R2 ;  /* 0x00000018ff037819 */ /* 0x000fc80000011602 */
[----:B------:R-:W-:-:S04]  /*3d90*/  LOP3.LUT R0, R0, R3, RZ, 0xfc, !PT ;  /* 0x0000000300007212 */ /* 0x000fc800078efcff */
[----:B------:R-:W-:Y:S02]  /*3da0*/  PRMT R8, R0, 0x7610, R8 ;  /* 0x0000761000087816 */ /* 0x000fe40000000008 */
.L_x_98:
[----:B------:R-:W-:Y:S05]  /*3db0*/  BSYNC B0 ;  /* 0x0000000000007941 */ /* 0x000fea0003800000 */
.L_x_97:
[----:B------:R0:W-:Y:S01]  /*3dc0*/  STG.E.U8 [R16.64], R8 ;  /* 0x0000000810007986 */ /* 0x0001e2000c101124 */
[----:B------:R-:W-:Y:S05]  /*3dd0*/  BRA `(.L_x_74) ;  /* 0x0000031000007947 */ /* 0x000fea0003800000 */
.L_x_91:
[----:B------:R-:W-:-:S13]  /*3de0*/  ISETP.NE.AND P0, PT, R3, 0x1c, PT ;  /* 0x0000001c0300780c */ /* 0x000fda0003f05270 */
[----:B------:R-:W-:Y:S05]  /*3df0*/  @!P0 BRA `(.L_x_100) ;  /* 0x000002c000008947 */ /* 0x000fea0003800000 */
[----:B------:R-:W-:-:S13]  /*3e00*/  ISETP.NE.AND P0, PT, R3, 0x1d, PT ;  /* 0x0000001d0300780c */ /* 0x000fda0003f05270 */
[----:B------:R-:W-:Y:S05]  /*3e10*/  @!P0 BRA `(.L_x_101) ;  /* 0x0000026000008947 */ /* 0x000fea0003800000 */
[----:B------:R-:W-:-:S13]  /*3e20*/  ISETP.NE.AND P0, PT, R3, 0x2c, PT ;  /* 0x0000002c0300780c */ /* 0x000fda0003f05270 */
[----:B------:R-:W-:Y:S05]  /*3e30*/  @P0 BRA `(.L_x_73) ;  /* 0x0000010000000947 */ /* 0x000fea0003800000 */
[----:B------:R-:W-:Y:S02]  /*3e40*/  PRMT R3, RZ, 0x5410, R2 ;  /* 0x00005410ff037816 */ /* 0x000fe40000000002 */
[----:B------:R-:W-:Y:S02]  /*3e50*/  PLOP3.LUT P0, PT, PT, PT, PT, 0x80, 0x0 ;  /* 0x000000000000781c */ /* 0x000fe40003f0f070 */
[----:B------:R-:W-:-:S04]  /*3e60*/  SHF.R.U32.HI R4, RZ, 0x17, R3 ;  /* 0x00000017ff047819 */ /* 0x000fc80000011603 */
[----:B------:R-:W-:-:S04]  /*3e70*/  LOP3.LUT R2, R4, 0xff, RZ, 0xc0, !PT ;  /* 0x000000ff04027812 */ /* 0x000fc800078ec0ff */
[----:B------:R-:W-:-:S13]  /*3e80*/  ISETP.NE.AND P2, PT, R2, 0xff, PT ;  /* 0x000000ff0200780c */ /* 0x000fda0003f45270 */
[--C-:B------:R-:W-:Y:S02]  /*3e90*/  @P2 SHF.R.U32.HI R0, RZ, 0x16, R3.reuse ;  /* 0x00000016ff002819 */ /* 0x100fe40000011603 */
[----:B------:R-:W-:Y:S01]  /*3ea0*/  @P2 LOP3.LUT P1, RZ, R2, 0x3fffff, R3, 0xf8, !PT ;  /* 0x003fffff02ff2812 */ /* 0x000fe2000782f803 */
[----:B------:R-:W-:Y:S01]  /*3eb0*/  IMAD.MOV.U32 R3, RZ, RZ, 0xff ;  /* 0x000000ffff037424 */ /* 0x000fe200078e00ff */
[----:B------:R-:W-:-:S04]  /*3ec0*/  @P2 LOP3.LUT R0, R0, 0x1, RZ, 0xc0, !PT ;  /* 0x0000000100002812 */ /* 0x000fc800078ec0ff */
[----:B------:R-:W-:Y:S02]  /*3ed0*/  @P2 ISETP.EQ.U32.AND P1, PT, R0, 0x1, P1 ;  /* 0x000000010000280c */ /* 0x000fe40000f22070 */
[----:B------:R-:W-:Y:S02]  /*3ee0*/  @P2 IADD3 R0, R4, 0x1, RZ ;  /* 0x0000000104002810 */ /* 0x000fe40007ffe0ff */
[----:B------:R-:W-:-:S13]  /*3ef0*/  @P2 PLOP3.LUT P0, PT, P1, PT, PT, 0x80, 0x0 ;  /* 0x000000000000281c */ /* 0x000fda0000f0f070 */
[----:B------:R-:W-:-:S04]  /*3f00*/  @!P0 IMAD.MOV R0, RZ, RZ, R4 ;  /* 0x000000ffff008224 */ /* 0x000fc800078e0204 */
[----:B------:R-:W-:-:S05]  /*3f10*/  @P2 IMAD.MOV.U32 R3, RZ, RZ, R0 ;  /* 0x000000ffff032224 */ /* 0x000fca00078e0000 */
[----:B------:R0:W-:Y:S01]  /*3f20*/  STG.E.U8 [R16.64], R3 ;  /* 0x0000000310007986 */ /* 0x0001e2000c101124 */
[----:B------:R-:W-:Y:S05]  /*3f30*/  BRA `(.L_x_74) ;  /* 0x000001b000007947 */ /* 0x000fea0003800000 */
.L_x_73:
        /* <DEDUP_REMOVED lines=19> */
[----:B------:R-:W-:Y:S05]  /*4070*/  BRA `(.L_x_74) ;  /* 0x0000007000007947 */ /* 0x000fea0003800000 */
.L_x_101:
[----:B------:R-:W-:-:S06]  /*4080*/  PRMT R2, RZ, 0x5410, R2 ;  /* 0x00005410ff027816 */ /* 0x000fcc0000000002 */
[----:B------:R-:W0:Y:S02]  /*4090*/  F2I.U64.TRUNC R2, R2 ;  /* 0x0000000200027311 */ /* 0x000e24000020d800 */
[----:B0-----:R0:W-:Y:S01]  /*40a0*/  STG.E.64 [R16.64], R2 ;  /* 0x0000000210007986 */ /* 0x0011e2000c101b24 */
[----:B------:R-:W-:Y:S05]  /*40b0*/  BRA `(.L_x_74) ;  /* 0x0000003000007947 */ /* 0x000fea0003800000 */
.L_x_100:
[----:B------:R-:W-:-:S04]  /*40c0*/  PRMT R2, RZ, 0x5410, R2 ;  /* 0x00005410ff027816 */ /* 0x000fc80000000002 */
[----:B------:R-:W0:Y:S02]  /*40d0*/  F2I.FTZ.U32.TRUNC.NTZ R3, R2 ;  /* 0x0000000200037305 */ /* 0x000e24000021f000 */
[----:B0-----:R0:W-:Y:S02]  /*40e0*/  STG.E [R16.64], R3 ;  /* 0x0000000310007986 */ /* 0x0011e4000c101924 */
.L_x_74:
[----:B------:R-:W-:-:S05]  /*40f0*/  IMAD R18, R19, 0x200, R18 ;  /* 0x0000020013127824 */ /* 0x000fca00078e0212 */
[----:B------:R-:W-:Y:S02]  /*4100*/  IADD3 R23, R18, 0x80, RZ ;  /* 0x0000008012177810 */ /* 0x000fe40007ffe0ff */
.L_x_1:
[----:B------:R-:W-:Y:S05]  /*4110*/  BSYNC B6 ;  /* 0x0000000000067941 */ /* 0x000fea0003800000 */
.L_x_0:
[----:B------:R-:W-:Y:S01]  /*4120*/  ISETP.GE.AND P0, PT, R23, c[0x0][0x160], PT ;  /* 0x0000580017007a0c */ /* 0x000fe20003f06270 */
[----:B------:R-:W-:-:S12]  /*4130*/  BSSY B6, `(.L_x_102) ;  /* 0x0000814000067945 */ /* 0x000fd80003800000 */
[----:B------:R-:W-:Y:S05]  /*4140*/  @P0 BRA `(.L_x_103) ;  /* 0x0000812000000947 */ /* 0x000fea0003800000 */
[----:B------:R-:W-:Y:S01]  /*4150*/  ISETP.NE.AND P0, PT, RZ, c[0x0][0x168], PT ;  /* 0x00005a00ff007a0c */ /* 0x000fe20003f05270 */
[----:B------:R-:W-:Y:S02]  /*4160*/  IMAD.MOV.U32 R18, RZ, RZ, RZ ;  /* 0x000000ffff127224 */ /* 0x000fe400078e00ff */
[----:B0-----:R-:W-:Y:S02]  /*4170*/  IMAD.MOV.U32 R0, RZ, RZ, RZ ;  /* 0x000000ffff007224 */ /* 0x001fe400078e00ff */
[----:B------:R-:W-:-:S08]  /*4180*/  IMAD.MOV.U32 R16, RZ, RZ, RZ ;  /* 0x000000ffff107224 */ /* 0x000fd000078e00ff */
[----:B------:R-:W-:Y:S05]  /*4190*/  @!P0 BRA `(.L_x_104) ;  /* 0x00000fa000008947 */ /* 0x000fea0003800000 */
[----:B------:R-:W-:Y:S02]  /*41a0*/  IMAD.MOV.U32 R22, RZ, RZ, RZ ;  /* 0x000000ffff167224 */ /* 0x000fe400078e00ff */
[----:B------:R-:W-:Y:S02]  /*41b0*/  IMAD.MOV.U32 R0, RZ, RZ, 0x1 ;  /* 0x00000001ff007424 */ /* 0x000fe400078e00ff */
[----:B------:R-:W-:-:S03]  /*41c0*/  IMAD.HI.U32 R2, R23, c[0x0][0x170], R22 ;  /* 0x00005c0017027a27 */ /* 0x000fc600078e0016 */
[----:B------:R-:W-:Y:S02]  /*41d0*/  ISETP.NE.AND P0, PT, R0, c[0x0][0x168], PT ;  /* 0x00005a0000007a0c */ /* 0x000fe40003f05270 */
[----:B------:R-:W-:-:S05]  /*41e0*/  SHF.R.U32.HI R3, RZ, c[0x0][0x174], R2 ;  /* 0x00005d00ff037a19 */ /* 0x000fca0000011602 */
[----:B------:R-:W-:-:S04]  /*41f0*/  IMAD.MOV R18, RZ, RZ, -R3 ;  /* 0x000000ffff127224 */ /* 0x000fc800078e0a03 */
[----:B------:R-:W-:-:S04]  /*4200*/  IMAD R18, R18, c[0x0][0x16c], R23 ;  /* 0x00005b0012127a24 */ /* 0x000fc800078e0217 */
[C---:B------:R-:W-:Y:S02]  /*4210*/  IMAD R16, R18.reuse, c[0x0][0x298], RZ ;  /* 0x0000a60012107a24 */ /* 0x040fe400078e02ff */
[C---:B------:R-:W-:Y:S02]  /*4220*/  IMAD R0, R18.reuse, c[0x0][0x29c], RZ ;  /* 0x0000a70012007a24 */ /* 0x040fe400078e02ff */
[----:B------:R-:W-:Y:S01]  /*4230*/  IMAD R18, R18, c[0x0][0x2a0], RZ ;  /* 0x0000a80012127a24 */ /* 0x000fe200078e02ff */
        /* <DEDUP_REMOVED lines=240> */
.L_x_104:
        /* <DEDUP_REMOVED lines=21> */
.L_x_108:
[----:B------:R-:W2:Y:S02]  /*5290*/  LDG.E.U8 R2, [R2.64] ;  /* 0x0000002402027981 */ /* 0x000ea4000c1e1100 */
[----:B--2---:R-:W0:Y:S02]  /*52a0*/  I2F.U16 R0, R2 ;  /* 0x0000000200007306 */ /* 0x004e240000101000 */
[----:B0-----:R-:W-:-:S04]  /*52b0*/  F2FP.BF16.PACK_AB R0, RZ, R0 ;  /* 0x00000000ff00723e */ /* 0x001fc800000010ff */
[----:B------:R-:W-:Y:S01]  /*52c0*/  PRMT R19, R0, 0x7610, R19 ;  /* 0x0000761000137816 */ /* 0x000fe20000000013 */
[----:B------:R-:W-:Y:S05]  /*52d0*/  BRA `(.L_x_110) ;  /* 0x00000f0000007947 */ /* 0x000fea0003800000 */
.L_x_107:
        /* <DEDUP_REMOVED lines=11> */
.L_x_112:
[----:B------:R-:W2:Y:S02]  /*5390*/  LDG.E R2, [R2.64] ;  /* 0x0000002402027981 */ /* 0x000ea4000c1e1900 */
[----:B--2---:R-:W0:Y:S02]  /*53a0*/  I2F R0, R2 ;  /* 0x0000000200007306 */ /* 0x004e240000201400 */
[----:B0-----:R-:W-:-:S04]  /*53b0*/  F2FP.BF16.PACK_AB R0, RZ, R0 ;  /* 0x00000000ff00723e */ /* 0x001fc800000010ff */
[----:B------:R-:W-:Y:S01]  /*53c0*/  PRMT R19, R0, 0x7610, R19 ;  /* 0x0000761000137816 */ /* 0x000fe20000000013 */
[----:B------:R-:W-:Y:S05]  /*53d0*/  BRA `(.L_x_110) ;  /* 0x00000e0000007947 */ /* 0x000fea0003800000 */
.L_x_111:
[----:B------:R-:W2:Y:S02]  /*53e0*/  LDG.E.U16 R2, [R2.64] ;  /* 0x0000002402027981 */ /* 0x000ea4000c1e1500 */
[----:B--2---:R-:W0:Y:S02]  /*53f0*/  I2F.S16 R0, R2 ;  /* 0x0000000200007306 */ /* 0x004e240000101400 */
[----:B0-----:R-:W-:-:S04]  /*5400*/  F2FP.BF16.PACK_AB R0, RZ, R0 ;  /* 0x00000000ff00723e */ /* 0x001fc800000010ff */
[----:B------:R-:W-:Y:S01]  /*5410*/  PRMT R19, R0, 0x7610, R19 ;  /* 0x0000761000137816 */ /* 0x000fe20000000013 */
[----:B------:R-:W-:Y:S05]  /*5420*/  BRA `(.L_x_110) ;  /* 0x00000db000007947 */ /* 0x000fea0003800000 */
.L_x_106:
        /* <DEDUP_REMOVED lines=9> */
.L_x_114:
[----:B------:R-:W2:Y:S02]  /*54c0*/  LDG.E.U16 R0, [R2.64] ;  /* 0x0000002402007981 */ /* 0x000ea4000c1e1500 */
[----:B--2---:R-:W-:-:S05]  /*54d0*/  HADD2.F32 R0, -RZ, R0.H0_H0 ;  /* 0x20000000ff007230 */ /* 0x004fca0000004100 */
[----:B------:R-:W-:-:S04]  /*54e0*/  F2FP.BF16.PACK_AB R0, RZ, R0 ;  /* 0x00000000ff00723e */ /* 0x000fc800000010ff */
[----:B------:R-:W-:Y:S01]  /*54f0*/  PRMT R19, R0, 0x7610, R19 ;  /* 0x0000761000137816 */ /* 0x000fe20000000013 */
[----:B------:R-:W-:Y:S05]  /*5500*/  BRA `(.L_x_110) ;  /* 0x00000cd000007947 */ /* 0x000fea0003800000 */
.L_x_113:
        /* <DEDUP_REMOVED lines=9> */
.L_x_116:
[----:B------:R-:W2:Y:S02]  /*55a0*/  LDG.E.U16 R2, [R2.64] ;  /* 0x0000002402027981 */ /* 0x000ea4000c1e1500 */
[----:B--2---:R-:W-:-:S05]  /*55b0*/  HADD2.F32 R0, -RZ, R2.H0_H0 ;  /* 0x20000002ff007230 */ /* 0x004fca0000004100 */
[----:B------:R-:W-:-:S04]  /*55c0*/  F2FP.BF16.PACK_AB R0, RZ, R0 ;  /* 0x00000000ff00723e */ /* 0x000fc800000010ff */
[----:B------:R-:W-:Y:S01]  /*55d0*/  PRMT R19, R0, 0x7610, R19 ;  /* 0x0000761000137816 */ /* 0x000fe20000000013 */
[----:B------:R-:W-:Y:S05]  /*55e0*/  BRA `(.L_x_110) ;  /* 0x00000bf000007947 */ /* 0x000fea0003800000 */
.L_x_115:
[----:B------:R-:W2:Y:S02]  /*55f0*/  LDG.E.64 R2, [R2.64] ;  /* 0x0000002402027981 */ /* 0x000ea4000c1e1b00 */
[----:B--2---:R-:W0:Y:S01]  /*5600*/  F2F.F32.F64 R0, R2 ;  /* 0x0000000200007310 */ /* 0x004e220000301000 */
[----:B------:R-:W0:-:S14]  /*5610*/  DSETP.GEU.AND P0, PT, |R2|, c[0x2][0x0], PT ;  /* 0x008000000200762a */ /* 0x000e1c0003f0e200 */
[----:B0-----:R-:W-:-:S05]  /*5620*/  @!P0 FMUL R0, R0, 1.175494350822287508e-38 ;  /* 0x0080000000008820 */ /* 0x001fca0000400000 */
[----:B------:R-:W-:-:S04]  /*5630*/  F2FP.BF16.PACK_AB R0, RZ, R0 ;  /* 0x00000000ff00723e */ /* 0x000fc800000010ff */
[----:B------:R-:W-:Y:S01]  /*5640*/  PRMT R19, R0, 0x7610, R19 ;  /* 0x0000761000137816 */ /* 0x000fe20000000013 */
[----:B------:R-:W-:Y:S05]  /*5650*/  BRA `(.L_x_110) ;  /* 0x00000b8000007947 */ /* 0x000fea0003800000 */
.L_x_105:
        /* <DEDUP_REMOVED lines=14> */
.L_x_119:
[----:B------:R-:W2:Y:S02]  /*5740*/  LDG.E.64 R2, [R2.64] ;  /* 0x0000002402027981 */ /* 0x000ea4000c1e1b00 */
[----:B--2---:R-:W0:Y:S01]  /*5750*/  F2F.F32.F64 R0, R2 ;  /* 0x0000000200007310 */ /* 0x004e220000301000 */
[----:B------:R-:W0:-:S14]  /*5760*/  DSETP.GEU.AND P0, PT, |R2|, c[0x2][0x0], PT ;  /* 0x008000000200762a */ /* 0x000e1c0003f0e200 */
[----:B0-----:R-:W-:-:S05]  /*5770*/  @!P0 FMUL R0, R0, 1.175494350822287508e-38 ;  /* 0x0080000000008820 */ /* 0x001fca0000400000 */
[----:B------:R-:W-:-:S04]  /*5780*/  F2FP.BF16.PACK_AB R0, RZ, R0 ;  /* 0x00000000ff00723e */ /* 0x000fc800000010ff */
[----:B------:R-:W-:Y:S01]  /*5790*/  PRMT R19, R0, 0x7610, R19 ;  /* 0x0000761000137816 */ /* 0x000fe20000000013 */
[----:B------:R-:W-:Y:S05]  /*57a0*/  BRA `(.L_x_110) ;  /* 0x00000a3000007947 */ /* 0x000fea0003800000 */
.L_x_118:
        /* <DEDUP_REMOVED lines=28> */
.L_x_121:
        /* <DEDUP_REMOVED lines=15> */
.L_x_120:
[----:B------:R0:W5:Y:S01]  /*5a60*/  LDG.E.U16 R19, [R2.64] ;  /* 0x0000002402137981 */ /* 0x000162000c1e1500 */
[----:B------:R-:W-:Y:S05]  /*5a70*/  BRA `(.L_x_110) ;  /* 0x0000076000007947 */ /* 0x000fea0003800000 */
.L_x_117:
        /* <DEDUP_REMOVED lines=12> */
.L_x_124:
        /* <DEDUP_REMOVED lines=21> */
.L_x_128:
[----:B------:R-:W-:Y:S05]  /*5c90*/  BSYNC B1 ;  /* 0x0000000000017941 */ /* 0x000fea0003800000 */
.L_x_127:
[----:B------:R-:W-:Y:S01]  /*5ca0*/  LEA R3, R0, 0x3b800000, 0x17 ;  /* 0x3b80000000037811 */ /* 0x000fe200078eb8ff */
[----:B------:R-:W-:-:S05]  /*5cb0*/  IMAD.SHL.U32 R0, R2, 0x100000, RZ ;  /* 0x0010000002007824 */ /* 0x000fca00078e00ff */
[----:B------:R-:W-:Y:S02]  /*5cc0*/  LOP3.LUT R0, R3, R0, R4, 0xfe, !PT ;  /* 0x0000000003007212 */ /* 0x000fe400078efe04 */
.L_x_126:
[----:B------:R-:W-:Y:S05]  /*5cd0*/  BSYNC B0 ;  /* 0x0000000000007941 */ /* 0x000fea0003800000 */
.L_x_125:
[----:B------:R-:W-:-:S04]  /*5ce0*/  F2FP.BF16.PACK_AB R0, RZ, R0 ;  /* 0x00000000ff00723e */ /* 0x000fc800000010ff */
[----:B------:R-:W-:Y:S01]  /*5cf0*/  PRMT R19, R0, 0x7610, R19 ;  /* 0x0000761000137816 */ /* 0x000fe20000000013 */
[----:B------:R-:W-:Y:S05]  /*5d00*/  BRA `(.L_x_110) ;  /* 0x000004d000007947 */ /* 0x000fea0003800000 */
.L_x_123:
        /* <DEDUP_REMOVED lines=21> */
.L_x_132:
[----:B------:R-:W-:Y:S05]  /*5e60*/  BSYNC B1 ;  /* 0x0000000000017941 */ /* 0x000fea0003800000 */
.L_x_131:
[----:B------:R-:W-:Y:S01]  /*5e70*/  LEA R3, R0, 0x37800000, 0x17 ;  /* 0x3780000000037811 */ /* 0x000fe200078eb8ff */
[----:B------:R-:W-:-:S05]  /*5e80*/  IMAD.SHL.U32 R0, R2, 0x200000, RZ ;  /* 0x0020000002007824 */ /* 0x000fca00078e00ff */
[----:B------:R-:W-:Y:S02]  /*5e90*/  LOP3.LUT R0, R3, R0, R4, 0xfe, !PT ;  /* 0x0000000003007212 */ /* 0x000fe400078efe04 */
.L_x_130:
[----:B------:R-:W-:Y:S05]  /*5ea0*/  BSYNC B0 ;  /* 0x0000000000007941 */ /* 0x000fea0003800000 */
.L_x_129:
[----:B------:R-:W-:-:S04]  /*5eb0*/  F2FP.BF16.PACK_AB R0, RZ, R0 ;  /* 0x00000000ff00723e */ /* 0x000fc800000010ff */
[----:B------:R-:W-:Y:S01]  /*5ec0*/  PRMT R19, R0, 0x7610, R19 ;  /* 0x0000761000137816 */ /* 0x000fe20000000013 */
[----:B------:R-:W-:Y:S05]  /*5ed0*/  BRA `(.L_x_110) ;  /* 0x0000030000007947 */ /* 0x000fea0003800000 */
.L_x_122:
        /* <DEDUP_REMOVED lines=14> */
.L_x_136:
[----:B------:R-:W-:Y:S05]  /*5fc0*/  BSYNC B0 ;  /* 0x0000000000007941 */ /* 0x000fea0003800000 */
.L_x_135:
[----:B------:R-:W-:-:S04]  /*5fd0*/  F2FP.BF16.PACK_AB R0, RZ, R0 ;  /* 0x00000000ff00723e */ /* 0x000fc800000010ff */
[----:B------:R-:W-:Y:S01]  /*5fe0*/  PRMT R19, R0, 0x7610, R19 ;  /* 0x0000761000137816 */ /* 0x000fe20000000013 */
[----:B------:R-:W-:Y:S05]  /*5ff0*/  BRA `(.L_x_110) ;  /* 0x000001e000007947 */ /* 0x000fea0003800000 */
.L_x_109:
        /* <DEDUP_REMOVED lines=21> */
.L_x_134:
[----:B------:R-:W2:Y:S02]  /*6150*/  LDG.E.64 R2, [R2.64] ;  /* 0x0000002402027981 */ /* 0x000ea4000c1e1b00 */
[----:B--2---:R-:W0:Y:S02]  /*6160*/  I2F.U64 R0, R2 ;  /* 0x0000000200007312 */ /* 0x004e240000301000 */
[----:B0-----:R-:W-:-:S04]  /*6170*/  F2FP.BF16.PACK_AB R0, RZ, R0 ;  /* 0x00000000ff00723e */ /* 0x001fc800000010ff */
[----:B------:R-:W-:Y:S01]  /*6180*/  PRMT R19, R0, 0x7610, R19 ;  /* 0x0000761000137816 */ /* 0x000fe20000000013 */
[----:B------:R-:W-:Y:S05]  /*6190*/  BRA `(.L_x_110) ;  /* 0x0000004000007947 */ /* 0x000fea0003800000 */
.L_x_133:
[----:B------:R-:W2:Y:S02]  /*61a0*/  LDG.E R2, [R2.64] ;  /* 0x0000002402027981 */ /* 0x000ea4000c1e1900 */
[----:B--2---:R-:W0:Y:S02]  /*61b0*/  I2F.U32 R0, R2 ;  /* 0x0000000200007306 */ /* 0x004e240000201000 */
[----:B0-----:R-:W-:-:S04]  /*61c0*/  F2FP.BF16.PACK_AB R0, RZ, R0 ;  /* 0x00000000ff00723e */ /* 0x001fc800000010ff */
[----:B------:R-:W-:Y:S02]  /*61d0*/  PRMT R19, R0, 0x7610, R19 ;  /* 0x0000761000137816 */ /* 0x000fe40000000013 */
.L_x_110:
        /* <DEDUP_REMOVED lines=18> */
.L_x_140:
[----:B------:R-:W2:Y:S02]  /*6300*/  LDG.E.U8 R2, [R2.64] ;  /* 0x0000002402027981 */ /* 0x000ea4000c1e1100 */
[----:B--2---:R-:W0:Y:S02]  /*6310*/  I2F.U16 R0, R2 ;  /* 0x0000000200007306 */ /* 0x004e240000101000 */
[----:B0-----:R-:W-:Y:S01]  /*6320*/  F2FP.BF16.PACK_AB R0, RZ, R0 ;  /* 0x00000000ff00723e */ /* 0x001fe200000010ff */
[----:B------:R-:W-:Y:S05]  /*6330*/  BRA `(.L_x_142) ;  /* 0x00000e3000007947 */ /* 0x000fea0003800000 */
.L_x_139:
        /* <DEDUP_REMOVED lines=10> */
.L_x_144:
[----:B------:R-:W2:Y:S02]  /*63e0*/  LDG.E R2, [R2.64] ;  /* 0x0000002402027981 */ /* 0x000ea4000c1e1900 */
[----:B--2---:R-:W0:Y:S02]  /*63f0*/  I2F R0, R2 ;  /* 0x0000000200007306 */ /* 0x004e240000201400 */
[----:B0-----:R-:W-:Y:S01]  /*6400*/  F2FP.BF16.PACK_AB R0, RZ, R0 ;  /* 0x00000000ff00723e */ /* 0x001fe200000010ff */
[----:B------:R-:W-:Y:S05]  /*6410*/  BRA `(.L_x_142) ;  /* 0x00000d5000007947 */ /* 0x000fea0003800000 */
.L_x_143:
[----:B------:R-:W2:Y:S02]  /*6420*/  LDG.E.U16 R2, [R2.64] ;  /* 0x0000002402027981 */ /* 0x000ea4000c1e1500 */
[----:B--2---:R-:W0:Y:S02]  /*6430*/  I2F.S16 R0, R2 ;  /* 0x0000000200007306 */ /* 0x004e240000101400 */
[----:B0-----:R-:W-:Y:S01]  /*6440*/  F2FP.BF16.PACK_AB R0, RZ, R0 ;  /* 0x00000000ff00723e */ /* 0x001fe200000010ff */
[----:B------:R-:W-:Y:S05]  /*6450*/  BRA `(.L_x_142) ;  /* 0x00000d1000007947 */ /* 0x000fea0003800000 */
.L_x_138:
        /* <DEDUP_REMOVED lines=9> */
.L_x_146:
[----:B------:R-:W2:Y:S02]  /*64f0*/  LDG.E.U16 R0, [R2.64] ;  /* 0x0000002402007981 */ /* 0x000ea4000c1e1500 */
[----:B--2---:R-:W-:-:S05]  /*6500*/  HADD2.F32 R0, -RZ, R0.H0_H0 ;  /* 0x20000000ff007230 */ /* 0x004fca0000004100 */
[----:B------:R-:W-:Y:S01]  /*6510*/  F2FP.BF16.PACK_AB R0, RZ, R0 ;  /* 0x00000000ff00723e */ /* 0x000fe200000010ff */
[----:B------:R-:W-:Y:S05]  /*6520*/  BRA `(.L_x_142) ;  /* 0x00000c4000007947 */ /* 0x000fea0003800000 */
.L_x_145:
        /* <DEDUP_REMOVED lines=9> */
.L_x_148:
[----:B------:R-:W2:Y:S02]  /*65c0*/  LDG.E.U16 R2, [R2.64] ;  /* 0x0000002402027981 */ /* 0x000ea4000c1e1500 */
[----:B--2---:R-:W-:-:S05]  /*65d0*/  HADD2.F32 R0, -RZ, R2.H0_H0 ;  /* 0x20000002ff007230 */ /* 0x004fca0000004100 */
[----:B------:R-:W-:Y:S01]  /*65e0*/  F2FP.BF16.PACK_AB R0, RZ, R0 ;  /* 0x00000000ff00723e */ /* 0x000fe200000010ff */
[----:B------:R-:W-:Y:S05]  /*65f0*/  BRA `(.L_x_142) ;  /* 0x00000b7000007947 */ /* 0x000fea0003800000 */
.L_x_147:
[----:B------:R-:W2:Y:S02]  /*6600*/  LDG.E.64 R2, [R2.64] ;  /* 0x0000002402027981 */ /* 0x000ea4000c1e1b00 */
[----:B--2---:R-:W0:Y:S01]  /*6610*/  F2F.F32.F64 R0, R2 ;  /* 0x0000000200007310 */ /* 0x004e220000301000 */
[----:B------:R-:W0:-:S14]  /*6620*/  DSETP.GEU.AND P0, PT, |R2|, c[0x2][0x0], PT ;  /* 0x008000000200762a */ /* 0x000e1c0003f0e200 */
[----:B0-----:R-:W-:-:S05]  /*6630*/  @!P0 FMUL R0, R0, 1.175494350822287508e-38 ;  /* 0x0080000000008820 */ /* 0x001fca0000400000 */
[----:B------:R-:W-:Y:S01]  /*6640*/  F2FP.BF16.PACK_AB R0, RZ, R0 ;  /* 0x00000000ff00723e */ /* 0x000fe200000010ff */
[----:B------:R-:W-:Y:S05]  /*6650*/  BRA `(.L_x_142) ;  /* 0x00000b1000007947 */ /* 0x000fea0003800000 */
.L_x_137:
        /* <DEDUP_REMOVED lines=13> */
.L_x_151:
[----:B------:R-:W2:Y:S02]  /*6730*/  LDG.E.64 R2, [R2.64] ;  /* 0x0000002402027981 */ /* 0x000ea4000c1e1b00 */
[----:B--2---:R-:W0:Y:S01]  /*6740*/  F2F.F32.F64 R0, R2 ;  /* 0x0000000200007310 */ /* 0x004e220000301000 */
[----:B------:R-:W0:-:S14]  /*6750*/  DSETP.GEU.AND P0, PT, |R2|, c[0x2][0x0], PT ;  /* 0x008000000200762a */ /* 0x000e1c0003f0e200 */
[----:B0-----:R-:W-:-:S05]  /*6760*/  @!P0 FMUL R0, R0, 1.175494350822287508e-38 ;  /* 0x0080000000008820 */ /* 0x001fca0000400000 */
[----:B------:R-:W-:Y:S01]  /*6770*/  F2FP.BF16.PACK_AB R0, RZ, R0 ;  /* 0x00000000ff00723e */ /* 0x000fe200000010ff */
[----:B------:R-:W-:Y:S05]  /*6780*/  BRA `(.L_x_142) ;  /* 0x000009e000007947 */ /* 0x000fea0003800000 */
.L_x_150:
        /* <DEDUP_REMOVED lines=28> */
.L_x_153:
        /* <DEDUP_REMOVED lines=15> */
.L_x_152:
[----:B------:R0:W5:Y:S01]  /*6a40*/  LDG.E.U16 R0, [R2.64] ;  /* 0x0000002402007981 */ /* 0x000162000c1e1500 */
[----:B------:R-:W-:Y:S05]  /*6a50*/  BRA `(.L_x_142) ;  /* 0x0000071000007947 */ /* 0x000fea0003800000 */
.L_x_149:
        /* <DEDUP_REMOVED lines=12> */
.L_x_156:
        /* <DEDUP_REMOVED lines=21> */
.L_x_160:
[----:B------:R-:W-:Y:S05]  /*6c70*/  BSYNC B1 ;  /* 0x0000000000017941 */ /* 0x000fea0003800000 */
.L_x_159:
[----:B------:R-:W-:Y:S01]  /*6c80*/  LEA R3, R0, 0x3b800000, 0x17 ;  /* 0x3b80000000037811 */ /* 0x000fe200078eb8ff */
[----:B------:R-:W-:-:S05]  /*6c90*/  IMAD.SHL.U32 R0, R2, 0x100000, RZ ;  /* 0x0010000002007824 */ /* 0x000fca00078e00ff */
[----:B------:R-:W-:Y:S02]  /*6ca0*/  LOP3.LUT R0, R3, R0, R4, 0xfe, !PT ;  /* 0x0000000003007212 */ /* 0x000fe400078efe04 */
.L_x_158:
[----:B------:R-:W-:Y:S05]  /*6cb0*/  BSYNC B0 ;  /* 0x0000000000007941 */ /* 0x000fea0003800000 */
.L_x_157:
[----:B------:R-:W-:Y:S01]  /*6cc0*/  F2FP.BF16.PACK_AB R0, RZ, R0 ;  /* 0x00000000ff00723e */ /* 0x000fe200000010ff */
[----:B------:R-:W-:Y:S05]  /*6cd0*/  BRA `(.L_x_142) ;  /* 0x0000049000007947 */ /* 0x000fea0003800000 */
.L_x_155:
        /* <DEDUP_REMOVED lines=21> */
.L_x_164:
[----:B------:R-:W-:Y:S05]  /*6e30*/  BSYNC B1 ;  /* 0x0000000000017941 */ /* 0x000fea0003800000 */
.L_x_163:
[----:B------:R-:W-:Y:S01]  /*6e40*/  LEA R3, R0, 0x37800000, 0x17 ;  /* 0x3780000000037811 */ /* 0x000fe200078eb8ff */
[----:B------:R-:W-:-:S05]  /*6e50*/  IMAD.SHL.U32 R0, R2, 0x200000, RZ ;  /* 0x0020000002007824 */ /* 0x000fca00078e00ff */
[----:B------:R-:W-:Y:S02]  /*6e60*/  LOP3.LUT R0, R3, R0, R4, 0xfe, !PT ;  /* 0x0000000003007212 */ /* 0x000fe400078efe04 */
.L_x_162:
[----:B------:R-:W-:Y:S05]  /*6e70*/  BSYNC B0 ;  /* 0x0000000000007941 */ /* 0x000fea0003800000 */
.L_x_161:
[----:B------:R-:W-:Y:S01]  /*6e80*/  F2FP.BF16.PACK_AB R0, RZ, R0 ;  /* 0x00000000ff00723e */ /* 0x000fe200000010ff */
[----:B------:R-:W-:Y:S05]  /*6e90*/  BRA `(.L_x_142) ;  /* 0x000002d000007947 */ /* 0x000fea0003800000 */
.L_x_154:
        /* <DEDUP_REMOVED lines=14> */
.L_x_168:
[----:B------:R-:W-:Y:S05]  /*6f80*/  BSYNC B0 ;  /* 0x0000000000007941 */ /* 0x000fea0003800000 */
.L_x_167:
[----:B------:R-:W-:Y:S01]  /*6f90*/  F2FP.BF16.PACK_AB R0, RZ, R0 ;  /* 0x00000000ff00723e */ /* 0x000fe200000010ff */
[----:B------:R-:W-:Y:S05]  /*6fa0*/  BRA `(.L_x_142) ;  /* 0x000001c000007947 */ /* 0x000fea0003800000 */
.L_x_141:
        /* <DEDUP_REMOVED lines=21> */
.L_x_166:
[----:B------:R-:W2:Y:S02]  /*7100*/  LDG.E.64 R2, [R2.64] ;  /* 0x0000002402027981 */ /* 0x000ea4000c1e1b00 */
[----:B--2---:R-:W0:Y:S02]  /*7110*/  I2F.U64 R0, R2 ;  /* 0x0000000200007312 */ /* 0x004e240000301000 */
[----:B0-----:R-:W-:Y:S01]  /*7120*/  F2FP.BF16.PACK_AB R0, RZ, R0 ;  /* 0x00000000ff00723e */ /* 0x001fe200000010ff */
[----:B------:R-:W-:Y:S05]  /*7130*/  BRA `(.L_x_142) ;  /* 0x0000003000007947 */ /* 0x000fea0003800000 */
.L_x_165:
[----:B------:R-:W2:Y:S02]  /*7140*/  LDG.E R2, [R2.64] ;  /* 0x0000002402027981 */ /* 0x000ea4000c1e1900 */
[----:B--2---:R-:W0:Y:S02]  /*7150*/  I2F.U32 R0, R2 ;  /* 0x0000000200007306 */ /* 0x004e240000201000 */
[----:B0-----:R-:W-:-:S06]  /*7160*/  F2FP.BF16.PACK_AB R0, RZ, R0 ;  /* 0x00000000ff00723e */ /* 0x001fcc00000010ff */
.L_x_142:
        /* <DEDUP_REMOVED lines=15> */
.L_x_170:
[----:B------:R-:W-:Y:S05]  /*7260*/  BSYNC B0 ;  /* 0x0000000000007941 */ /* 0x000fea0003800000 */
.L_x_169:
        /* <DEDUP_REMOVED lines=13> */
.L_x_174:
[----:B------:R-:W-:-:S06]  /*7340*/  PRMT R3, RZ, 0x5410, R2 ;  /* 0x00005410ff037816 */ /* 0x000fcc0000000002 */
[----:B------:R-:W0:Y:S02]  /*7350*/  F2I.S64.TRUNC R2, R3 ;  /* 0x0000000300027311 */ /* 0x000e24000020d900 */
[----:B0-----:R0:W-:Y:S01]  /*7360*/  STG.E.U8 [R16.64], R2 ;  /* 0x0000000210007986 */ /* 0x0011e2000c101124 */
[----:B------:R-:W-:Y:S05]  /*7370*/  BRA `(.L_x_176) ;  /* 0x00000e4000007947 */ /* 0x000fea0003800000 */
.L_x_173:
        /* <DEDUP_REMOVED lines=10> */
.L_x_178:
[----:B------:R-:W-:-:S04]  /*7420*/  PRMT R2, RZ, 0x5410, R2 ;  /* 0x00005410ff027816 */ /* 0x000fc80000000002 */
[----:B------:R-:W0:Y:S02]  /*7430*/  F2I.FTZ.TRUNC.NTZ R3, R2 ;  /* 0x0000000200037305 */ /* 0x000e24000021f100 */
[----:B0-----:R0:W-:Y:S01]  /*7440*/  STG.E [R16.64], R3 ;  /* 0x0000000310007986 */ /* 0x0011e2000c101924 */
[----:B------:R-:W-:Y:S05]  /*7450*/  BRA `(.L_x_176) ;  /* 0x00000d6000007947 */ /* 0x000fea0003800000 */
.L_x_177:
[----:B------:R-:W-:-:S04]  /*7460*/  PRMT R2, RZ, 0x5410, R2 ;  /* 0x00005410ff027816 */ /* 0x000fc80000000002 */
[----:B------:R-:W0:Y:S02]  /*7470*/  F2I.FTZ.TRUNC.NTZ R3, R2 ;  /* 0x0000000200037305 */ /* 0x000e24000021f100 */
[----:B0-----:R0:W-:Y:S01]  /*7480*/  STG.E.U16 [R16.64], R3 ;  /* 0x0000000310007986 */ /* 0x0011e2000c101524 */
[----:B------:R-:W-:Y:S05]  /*7490*/  BRA `(.L_x_176) ;  /* 0x00000d2000007947 */ /* 0x000fea0003800000 */
.L_x_172:
        /* <DEDUP_REMOVED lines=9> */
.L_x_180:
[----:B------:R-:W-:-:S04]  /*7530*/  PRMT R0, RZ, 0x5410, R2 ;  /* 0x00005410ff007816 */ /* 0x000fc80000000002 */
[----:B------:R-:W-:-:S05]  /*7540*/  F2FP.PACK_AB R0, RZ, R0 ;  /* 0x00000000ff00723e */ /* 0x000fca00000000ff */
[----:B------:R0:W-:Y:S01]  /*7550*/  STG.E.U16 [R16.64], R0 ;  /* 0x0000000010007986 */ /* 0x0001e2000c101524 */
[----:B------:R-:W-:Y:S05]  /*7560*/  BRA `(.L_x_176) ;  /* 0x00000c5000007947 */ /* 0x000fea0003800000 */
.L_x_179:
        /* <DEDUP_REMOVED lines=10> */
.L_x_182:
[----:B------:R-:W-:-:S04]  /*7610*/  PRMT R2, RZ, 0x5410, R2 ;  /* 0x00005410ff027816 */ /* 0x000fc80000000002 */
[----:B------:R-:W-:-:S04]  /*7620*/  F2FP.PACK_AB R3, RZ, R2 ;  /* 0x00000002ff03723e */ /* 0x000fc800000000ff */
[----:B------:R-:W-:-:S05]  /*7630*/  PRMT R3, R3, 0x5410, RZ ;  /* 0x0000541003037816 */ /* 0x000fca00000000ff */
[----:B------:R0:W-:Y:S01]  /*7640*/  STG.E [R16.64], R3 ;  /* 0x0000000310007986 */ /* 0x0001e2000c101924 */
[----:B------:R-:W-:Y:S05]  /*7650*/  BRA `(.L_x_176) ;  /* 0x00000b6000007947 */ /* 0x000fea0003800000 */
.L_x_181:
[----:B------:R-:W-:-:S05]  /*7660*/  PRMT R2, RZ, 0x5410, R2 ;  /* 0x00005410ff027816 */ /* 0x000fca0000000002 */
[----:B------:R-:W-:-:S06]  /*7670*/  FMUL.FTZ R2, R2, 1 ;  /* 0x3f80000002027820 */ /* 0x000fcc0000410000 */
[----:B------:R-:W0:Y:S02]  /*7680*/  F2F.F64.F32 R2, R2 ;  /* 0x0000000200027310 */ /* 0x000e240000201800 */
[----:B0-----:R0:W-:Y:S01]  /*7690*/  STG.E.64 [R16.64], R2 ;  /* 0x0000000210007986 */ /* 0x0011e2000c101b24 */
[----:B------:R-:W-:Y:S05]  /*76a0*/  BRA `(.L_x_176) ;  /* 0x00000b1000007947 */ /* 0x000fea0003800000 */
.L_x_171:
        /* <DEDUP_REMOVED lines=13> */
.L_x_185:
[----:B------:R-:W-:Y:S01]  /*7780*/  PRMT R2, RZ, 0x5410, R2 ;  /* 0x00005410ff027816 */ /* 0x000fe20000000002 */
[----:B------:R-:W-:-:S04]  /*7790*/  CS2R R6, SRZ ;  /* 0x0000000000067805 */ /* 0x000fc8000001ff00 */
[----:B------:R-:W-:-:S04]  /*77a0*/  FMUL.FTZ R2, R2, 1 ;  /* 0x3f80000002027820 */ /* 0x000fc80000410000 */
[----:B------:R-:W0:Y:S02]  /*77b0*/  F2F.F64.F32 R4, R2 ;  /* 0x0000000200047310 */ /* 0x000e240000201800 */
[----:B0-----:R0:W-:Y:S01]  /*77c0*/  STG.E.128 [R16.64], R4 ;  /* 0x0000000410007986 */ /* 0x0011e2000c101d24 */
[----:B------:R-:W-:Y:S05]  /*77d0*/  BRA `(.L_x_176) ;  /* 0x000009e000007947 */ /* 0x000fea0003800000 */
.L_x_184:
        /* <DEDUP_REMOVED lines=21> */
.L_x_189:
[----:B------:R-:W-:Y:S05]  /*7930*/  BSYNC B0 ;  /* 0x0000000000007941 */ /* 0x000fea0003800000 */
.L_x_188:
[----:B------:R-:W-:-:S05]  /*7940*/  LOP3.LUT R3, R0, R3, RZ, 0xfc, !PT ;  /* 0x0000000300037212 */ /* 0x000fca00078efcff */
[----:B------:R0:W-:Y:S01]  /*7950*/  STG.E.U8 [R16.64], R3 ;  /* 0x0000000310007986 */ /* 0x0001e2000c101124 */
[----:B------:R-:W-:Y:S05]  /*7960*/  BRA `(.L_x_176) ;  /* 0x0000085000007947 */ /* 0x000fea0003800000 */
.L_x_187:
        /* <DEDUP_REMOVED lines=13> */
.L_x_191:
[----:B------:R-:W-:Y:S01]  /*7a40*/  IMAD.MOV.U32 R0, RZ, RZ, 0x7f ;  /* 0x0000007fff007424 */ /* 0x000fe200078e00ff */
[----:B------:R-:W-:-:S04]  /*7a50*/  ISETP.GT.U32.AND P0, PT, R2, 0x7f800000, PT ;  /* 0x7f8000000200780c */ /* 0x000fc80003f04070 */
[----:B------:R-:W-:-:S04]  /*7a60*/  SEL R0, R0, 0x7c, P0 ;  /* 0x0000007c00007807 */ /* 0x000fc80000000000 */
.L_x_192:
[----:B------:R-:W-:Y:S05]  /*7a70*/  BSYNC B0 ;  /* 0x0000000000007941 */ /* 0x000fea0003800000 */
.L_x_190:
[----:B------:R-:W-:-:S04]  /*7a80*/  LOP3.LUT R2, R3, 0x80000000, RZ, 0xc0, !PT ;  /* 0x8000000003027812 */ /* 0x000fc800078ec0ff */
[----:B------:R-:W-:-:S04]  /*7a90*/  SHF.R.U32.HI R3, RZ, 0x18, R2 ;  /* 0x00000018ff037819 */ /* 0x000fc80000011602 */
[----:B------:R-:W-:-:S05]  /*7aa0*/  LOP3.LUT R3, R0, R3, RZ, 0xfc, !PT ;  /* 0x0000000300037212 */ /* 0x000fca00078efcff */
[----:B------:R0:W-:Y:S01]  /*7ab0*/  STG.E.U8 [R16.64], R3 ;  /* 0x0000000310007986 */ /* 0x0001e2000c101124 */
[----:B------:R-:W-:Y:S05]  /*7ac0*/  BRA `(.L_x_176) ;  /* 0x000006f000007947 */ /* 0x000fea0003800000 */
.L_x_186:
[----:B------:R0:W-:Y:S01]  /*7ad0*/  STG.E.U16 [R16.64], R2 ;  /* 0x0000000210007986 */ /* 0x0001e2000c101524 */
[----:B------:R-:W-:Y:S05]  /*7ae0*/  BRA `(.L_x_176) ;  /* 0x000006d000007947 */ /* 0x000fea0003800000 */
.L_x_183:
        /* <DEDUP_REMOVED lines=12> */
.L_x_195:
        /* <DEDUP_REMOVED lines=17> */
.L_x_198:
[----:B------:R-:W-:-:S04]  /*7cc0*/  LOP3.LUT R2, R3, 0x80000000, RZ, 0xc0, !PT ;  /* 0x8000000003027812 */ /* 0x000fc800078ec0ff */
[----:B------:R-:W-:-:S04]  /*7cd0*/  SHF.R.U32.HI R3, RZ, 0x18, R2 ;  /* 0x00000018ff037819 */ /* 0x000fc80000011602 */
[----:B------:R-:W-:-:S04]  /*7ce0*/  LOP3.LUT R0, R0, R3, RZ, 0xfc, !PT ;  /* 0x0000000300007212 */ /* 0x000fc800078efcff */
[----:B------:R-:W-:Y:S02]  /*7cf0*/  PRMT R8, R0, 0x7610, R8 ;  /* 0x0000761000087816 */ /* 0x000fe40000000008 */
.L_x_197:
[----:B------:R-:W-:Y:S05]  /*7d00*/  BSYNC B0 ;  /* 0x0000000000007941 */ /* 0x000fea0003800000 */
.L_x_196:
[----:B------:R0:W-:Y:S01]  /*7d10*/  STG.E.U8 [R16.64], R8 ;  /* 0x0000000810007986 */ /* 0x0001e2000c101124 */
[----:B------:R-:W-:Y:S05]  /*7d20*/  BRA `(.L_x_176) ;  /* 0x0000049000007947 */ /* 0x000fea0003800000 */
.L_x_194:
        /* <DEDUP_REMOVED lines=17> */
.L_x_201:
[----:B------:R-:W-:-:S04]  /*7e40*/  LOP3.LUT R2, R3, 0x80000000, RZ, 0xc0, !PT ;  /* 0x8000000003027812 */ /* 0x000fc800078ec0ff */
[----:B------:R-:W-:-:S04]  /*7e50*/  SHF.R.U32.HI R3, RZ, 0x18, R2 ;  /* 0x00000018ff037819 */ /* 0x000fc80000011602 */
[----:B------:R-:W-:-:S04]  /*7e60*/  LOP3.LUT R0, R0, R3, RZ, 0xfc, !PT ;  /* 0x0000000300007212 */ /* 0x000fc800078efcff */
[----:B------:R-:W-:Y:S02]  /*7e70*/  PRMT R8, R0, 0x7610, R8 ;  /* 0x0000761000087816 */ /* 0x000fe40000000008 */
.L_x_200:
[----:B------:R-:W-:Y:S05]  /*7e80*/  BSYNC B0 ;  /* 0x0000000000007941 */ /* 0x000fea0003800000 */
.L_x_199:
[----:B------:R0:W-:Y:S01]  /*7e90*/  STG.E.U8 [R16.64], R8 ;  /* 0x0000000810007986 */ /* 0x0001e2000c101124 */
[----:B------:R-:W-:Y:S05]  /*7ea0*/  BRA `(.L_x_176) ;  /* 0x0000031000007947 */ /* 0x000fea0003800000 */
.L_x_193:
        /* <DEDUP_REMOVED lines=22> */
.L_x_175:
        /* <DEDUP_REMOVED lines=20> */
.L_x_203:
[----:B------:R-:W-:-:S06]  /*8150*/  PRMT R2, RZ, 0x5410, R2 ;  /* 0x00005410ff027816 */ /* 0x000fcc0000000002 */
[----:B------:R-:W0:Y:S02]  /*8160*/  F2I.U64.TRUNC R2, R2 ;  /* 0x0000000200027311 */ /* 0x000e24000020d800 */
[----:B0-----:R0:W-:Y:S01]  /*8170*/  STG.E.64 [R16.64], R2 ;  /* 0x0000000210007986 */ /* 0x0011e2000c101b24 */
[----:B------:R-:W-:Y:S05]  /*8180*/  BRA `(.L_x_176) ;  /* 0x0000003000007947 */ /* 0x000fea0003800000 */
.L_x_202:
[----:B------:R-:W-:-:S04]  /*8190*/  PRMT R2, RZ, 0x5410, R2 ;  /* 0x00005410ff027816 */ /* 0x000fc80000000002 */
[----:B------:R-:W0:Y:S02]  /*81a0*/  F2I.FTZ.U32.TRUNC.NTZ R3, R2 ;  /* 0x0000000200037305 */ /* 0x000e24000021f000 */
[----:B0-----:R0:W-:Y:S02]  /*81b0*/  STG.E [R16.64], R3 ;  /* 0x0000000310007986 */ /* 0x0011e4000c101924 */
.L_x_176:
[----:B------:R-:W-:-:S04]  /*81c0*/  IADD3 R23, R23, 0x80, RZ ;  /* 0x0000008017177810 */ /* 0x000fc80007ffe0ff */
[----:B------:R-:W-:-:S13]  /*81d0*/  ISETP.GE.AND P0, PT, R23, c[0x0][0x160], PT ;  /* 0x0000580017007a0c */ /* 0x000fda0003f06270 */
        /* <DEDUP_REMOVED lines=256> */
.L_x_204:
        /* <DEDUP_REMOVED lines=21> */
.L_x_208:
[----:B------:R-:W2:Y:S02]  /*9330*/  LDG.E.U8 R2, [R2.64] ;  /* 0x0000002402027981 */ /* 0x000ea4000c1e1100 */
[----:B--2---:R-:W0:Y:S02]  /*9340*/  I2F.U16 R0, R2 ;  /* 0x0000000200007306 */ /* 0x004e240000101000 */
[----:B0-----:R-:W-:-:S04]  /*9350*/  F2FP.BF16.PACK_AB R0, RZ, R0 ;  /* 0x00000000ff00723e */ /* 0x001fc800000010ff */
[----:B------:R-:W-:Y:S01]  /*9360*/  PRMT R19, R0, 0x7610, R19 ;  /* 0x0000761000137816 */ /* 0x000fe20000000013 */
[----:B------:R-:W-:Y:S05]  /*9370*/  BRA `(.L_x_210) ;  /* 0x00000f0000007947 */ /* 0x000fea0003800000 */
.L_x_207:
        /* <DEDUP_REMOVED lines=11> */
.L_x_212:
[----:B------:R-:W2:Y:S02]  /*9430*/  LDG.E R2, [R2.64] ;  /* 0x0000002402027981 */ /* 0x000ea4000c1e1900 */
[----:B--2---:R-:W0:Y:S02]  /*9440*/  I2F R0, R2 ;  /* 0x0000000200007306 */ /* 0x004e240000201400 */
[----:B0-----:R-:W-:-:S04]  /*9450*/  F2FP.BF16.PACK_AB R0, RZ, R0 ;  /* 0x00000000ff00723e */ /* 0x001fc800000010ff */
[----:B------:R-:W-:Y:S01]  /*9460*/  PRMT R19, R0, 0x7610, R19 ;  /* 0x0000761000137816 */ /* 0x000fe20000000013 */
[----:B------:R-:W-:Y:S05]  /*9470*/  BRA `(.L_x_210) ;  /* 0x00000e0000007947 */ /* 0x000fea0003800000 */
.L_x_211:
[----:B------:R-:W2:Y:S02]  /*9480*/  LDG.E.U16 R2, [R2.64] ;  /* 0x0000002402027981 */ /* 0x000ea4000c1e1500 */
[----:B--2---:R-:W0:Y:S02]  /*9490*/  I2F.S16 R0, R2 ;  /* 0x0000000200007306 */ /* 0x004e240000101400 */
[----:B0-----:R-:W-:-:S04]  /*94a0*/  F2FP.BF16.PACK_AB R0, RZ, R0 ;  /* 0x00000000ff00723e */ /* 0x001fc800000010ff */
[----:B------:R-:W-:Y:S01]  /*94b0*/  PRMT R19, R0, 0x7610, R19 ;  /* 0x0000761000137816 */ /* 0x000fe20000000013 */
[----:B------:R-:W-:Y:S05]  /*94c0*/  BRA `(.L_x_210) ;  /* 0x00000db000007947 */ /* 0x000fea0003800000 */
.L_x_206:
        /* <DEDUP_REMOVED lines=9> */
.L_x_214:
[----:B------:R-:W2:Y:S02]  /*9560*/  LDG.E.U16 R0, [R2.64] ;  /* 0x0000002402007981 */ /* 0x000ea4000c1e1500 */
[----:B--2---:R-:W-:-:S05]  /*9570*/  HADD2.F32 R0, -RZ, R0.H0_H0 ;  /* 0x20000000ff007230 */ /* 0x004fca0000004100 */
[----:B------:R-:W-:-:S04]  /*9580*/  F2FP.BF16.PACK_AB R0, RZ, R0 ;  /* 0x00000000ff00723e */ /* 0x000fc800000010ff */
[----:B------:R-:W-:Y:S01]  /*9590*/  PRMT R19, R0, 0x7610, R19 ;  /* 0x0000761000137816 */ /* 0x000fe20000000013 */
[----:B------:R-:W-:Y:S05]  /*95a0*/  BRA `(.L_x_210) ;  /* 0x00000cd000007947 */ /* 0x000fea0003800000 */
.L_x_213:
        /* <DEDUP_REMOVED lines=9> */
.L_x_216:
[----:B------:R-:W2:Y:S02]  /*9640*/  LDG.E.U16 R2, [R2.64] ;  /* 0x0000002402027981 */ /* 0x000ea4000c1e1500 */
[----:B--2---:R-:W-:-:S05]  /*9650*/  HADD2.F32 R0, -RZ, R2.H0_H0 ;  /* 0x20000002ff007230 */ /* 0x004fca0000004100 */
[----:B------:R-:W-:-:S04]  /*9660*/  F2FP.BF16.PACK_AB R0, RZ, R0 ;  /* 0x00000000ff00723e */ /* 0x000fc800000010ff */
[----:B------:R-:W-:Y:S01]  /*9670*/  PRMT R19, R0, 0x7610, R19 ;  /* 0x0000761000137816 */ /* 0x000fe20000000013 */
[----:B------:R-:W-:Y:S05]  /*9680*/  BRA `(.L_x_210) ;  /* 0x00000bf000007947 */ /* 0x000fea0003800000 */
.L_x_215:
[----:B------:R-:W2:Y:S02]  /*9690*/  LDG.E.64 R2, [R2.64] ;  /* 0x0000002402027981 */ /* 0x000ea4000c1e1b00 */
[----:B--2---:R-:W0:Y:S01]  /*96a0*/  F2F.F32.F64 R0, R2 ;  /* 0x0000000200007310 */ /* 0x004e220000301000 */
[----:B------:R-:W0:-:S14]  /*96b0*/  DSETP.GEU.AND P0, PT, |R2|, c[0x2][0x0], PT ;  /* 0x008000000200762a */ /* 0x000e1c0003f0e200 */
[----:B0-----:R-:W-:-:S05]  /*96c0*/  @!P0 FMUL R0, R0, 1.175494350822287508e-38 ;  /* 0x0080000000008820 */ /* 0x001fca0000400000 */
[----:B------:R-:W-:-:S04]  /*96d0*/  F2FP.BF16.PACK_AB R0, RZ, R0 ;  /* 0x00000000ff00723e */ /* 0x000fc800000010ff */
[----:B------:R-:W-:Y:S01]  /*96e0*/  PRMT R19, R0, 0x7610, R19 ;  /* 0x0000761000137816 */ /* 0x000fe20000000013 */
[----:B------:R-:W-:Y:S05]  /*96f0*/  BRA `(.L_x_210) ;  /* 0x00000b8000007947 */ /* 0x000fea0003800000 */
.L_x_205:
        /* <DEDUP_REMOVED lines=14> */
.L_x_219:
[----:B------:R-:W2:Y:S02]  /*97e0*/  LDG.E.64 R2, [R2.64] ;  /* 0x0000002402027981 */ /* 0x000ea4000c1e1b00 */
[----:B--2---:R-:W0:Y:S01]  /*97f0*/  F2F.F32.F64 R0, R2 ;  /* 0x0000000200007310 */ /* 0x004e220000301000 */
[----:B------:R-:W0:-:S14]  /*9800*/  DSETP.GEU.AND P0, PT, |R2|, c[0x2][0x0], PT ;  /* 0x008000000200762a */ /* 0x000e1c0003f0e200 */
[----:B0-----:R-:W-:-:S05]  /*9810*/  @!P0 FMUL R0, R0, 1.175494350822287508e-38 ;  /* 0x0080000000008820 */ /* 0x001fca0000400000 */
[----:B------:R-:W-:-:S04]  /*9820*/  F2FP.BF16.PACK_AB R0, RZ, R0 ;  /* 0x00000000ff00723e */ /* 0x000fc800000010ff */
[----:B------:R-:W-:Y:S01]  /*9830*/  PRMT R19, R0, 0x7610, R19 ;  /* 0x0000761000137816 */ /* 0x000fe20000000013 */
[----:B------:R-:W-:Y:S05]  /*9840*/  BRA `(.L_x_210) ;  /* 0x00000a3000007947 */ /* 0x000fea0003800000 */
.L_x_218:
        /* <DEDUP_REMOVED lines=28> */
.L_x_221:
        /* <DEDUP_REMOVED lines=15> */
.L_x_220:
[----:B------:R0:W5:Y:S01]  /*9b00*/  LDG.E.U16 R19, [R2.64] ;  /* 0x0000002402137981 */ /* 0x000162000c1e1500 */
[----:B------:R-:W-:Y:S05]  /*9b10*/  BRA `(.L_x_210) ;  /* 0x0000076000007947 */ /* 0x000fea0003800000 */
.L_x_217:
        /* <DEDUP_REMOVED lines=12> */
.L_x_224:
        /* <DEDUP_REMOVED lines=21> */
.L_x_228:
[----:B------:R-:W-:Y:S05]  /*9d30*/  BSYNC B1 ;  /* 0x0000000000017941 */ /* 0x000fea0003800000 */
.L_x_227:
[----:B------:R-:W-:Y:S01]  /*9d40*/  LEA R3, R0, 0x3b800000, 0x17 ;  /* 0x3b80000000037811 */ /* 0x000fe200078eb8ff */
[----:B------:R-:W-:-:S05]  /*9d50*/  IMAD.SHL.U32 R0, R2, 0x100000, RZ ;  /* 0x0010000002007824 */ /* 0x000fca00078e00ff */
[----:B------:R-:W-:Y:S02]  /*9d60*/  LOP3.LUT R0, R3, R0, R4, 0xfe, !PT ;  /* 0x0000000003007212 */ /* 0x000fe400078efe04 */
.L_x_226:
[----:B------:R-:W-:Y:S05]  /*9d70*/  BSYNC B0 ;  /* 0x0000000000007941 */ /* 0x000fea0003800000 */
.L_x_225:
[----:B------:R-:W-:-:S04]  /*9d80*/  F2FP.BF16.PACK_AB R0, RZ, R0 ;  /* 0x00000000ff00723e */ /* 0x000fc800000010ff */
[----:B------:R-:W-:Y:S01]  /*9d90*/  PRMT R19, R0, 0x7610, R19 ;  /* 0x0000761000137816 */ /* 0x000fe20000000013 */
[----:B------:R-:W-:Y:S05]  /*9da0*/  BRA `(.L_x_210) ;  /* 0x000004d000007947 */ /* 0x000fea0003800000 */
.L_x_223:
        /* <DEDUP_REMOVED lines=21> */
.L_x_232:
[----:B------:R-:W-:Y:S05]  /*9f00*/  BSYNC B1 ;  /* 0x0000000000017941 */ /* 0x000fea0003800000 */
.L_x_231:
[----:B------:R-:W-:Y:S01]  /*9f10*/  LEA R3, R0, 0x37800000, 0x17 ;  /* 0x3780000000037811 */ /* 0x000fe200078eb8ff */
[----:B------:R-:W-:-:S05]  /*9f20*/  IMAD.SHL.U32 R0, R2, 0x200000, RZ ;  /* 0x0020000002007824 */ /* 0x000fca00078e00ff */
[----:B------:R-:W-:Y:S02]  /*9f30*/  LOP3.LUT R0, R3, R0, R4, 0xfe, !PT ;  /* 0x0000000003007212 */ /* 0x000fe400078efe04 */
.L_x_230:
[----:B------:R-:W-:Y:S05]  /*9f40*/  BSYNC B0 ;  /* 0x0000000000007941 */ /* 0x000fea0003800000 */
.L_x_229:
[----:B------:R-:W-:-:S04]  /*9f50*/  F2FP.BF16.PACK_AB R0, RZ, R0 ;  /* 0x00000000ff00723e */ /* 0x000fc800000010ff */
[----:B------:R-:W-:Y:S01]  /*9f60*/  PRMT R19, R0, 0x7610, R19 ;  /* 0x0000761000137816 */ /* 0x000fe20000000013 */
[----:B------:R-:W-:Y:S05]  /*9f70*/  BRA `(.L_x_210) ;  /* 0x0000030000007947 */ /* 0x000fea0003800000 */
.L_x_222:
        /* <DEDUP_REMOVED lines=14> */
.L_x_236:
[----:B------:R-:W-:Y:S05]  /*a060*/  BSYNC B0 ;  /* 0x0000000000007941 */ /* 0x000fea0003800000 */
.L_x_235:
[----:B------:R-:W-:-:S04]  /*a070*/  F2FP.BF16.PACK_AB R0, RZ, R0 ;  /* 0x00000000ff00723e */ /* 0x000fc800000010ff */
[----:B------:R-:W-:Y:S01]  /*a080*/  PRMT R19, R0, 0x7610, R19 ;  /* 0x0000761000137816 */ /* 0x000fe20000000013 */
[----:B------:R-:W-:Y:S05]  /*a090*/  BRA `(.L_x_210) ;  /* 0x000001e000007947 */ /* 0x000fea0003800000 */
.L_x_209:
        /* <DEDUP_REMOVED lines=21> */
.L_x_234:
[----:B------:R-:W2:Y:S02]  /*a1f0*/  LDG.E.64 R2, [R2.64] ;  /* 0x0000002402027981 */ /* 0x000ea4000c1e1b00 */
[----:B--2---:R-:W0:Y:S02]  /*a200*/  I2F.U64 R0, R2 ;  /* 0x0000000200007312 */ /* 0x004e240000301000 */
[----:B0-----:R-:W-:-:S04]  /*a210*/  F2FP.BF16.PACK_AB R0, RZ, R0 ;  /* 0x00000000ff00723e */ /* 0x001fc800000010ff */
[----:B------:R-:W-:Y:S01]  /*a220*/  PRMT R19, R0, 0x7610, R19 ;  /* 0x0000761000137816 */ /* 0x000fe20000000013 */
[----:B------:R-:W-:Y:S05]  /*a230*/  BRA `(.L_x_210) ;  /* 0x0000004000007947 */ /* 0x000fea0003800000 */
.L_x_233:
[----:B------:R-:W2:Y:S02]  /*a240*/  LDG.E R2, [R2.64] ;  /* 0x0000002402027981 */ /* 0x000ea4000c1e1900 */
[----:B--2---:R-:W0:Y:S02]  /*a250*/  I2F.U32 R0, R2 ;  /* 0x0000000200007306 */ /* 0x004e240000201000 */
[----:B0-----:R-:W-:-:S04]  /*a260*/  F2FP.BF16.PACK_AB R0, RZ, R0 ;  /* 0x00000000ff00723e */ /* 0x001fc800000010ff */
[----:B------:R-:W-:Y:S02]  /*a270*/  PRMT R19, R0, 0x7610, R19 ;  /* 0x0000761000137816 */ /* 0x000fe40000000013 */
.L_x_210:
        /* <DEDUP_REMOVED lines=18> */
.L_x_240:
[----:B------:R-:W2:Y:S02]  /*a3a0*/  LDG.E.U8 R2, [R2.64] ;  /* 0x0000002402027981 */ /* 0x000ea4000c1e1100 */
[----:B--2---:R-:W0:Y:S02]  /*a3b0*/  I2F.U16 R0, R2 ;  /* 0x0000000200007306 */ /* 0x004e240000101000 */
[----:B0-----:R-:W-:Y:S01]  /*a3c0*/  F2FP.BF16.PACK_AB R0, RZ, R0 ;  /* 0x00000000ff00723e */ /* 0x001fe200000010ff */
[----:B------:R-:W-:Y:S05]  /*a3d0*/  BRA `(.L_x_242) ;  /* 0x00000e3000007947 */ /* 0x000fea0003800000 */
.L_x_239:
        /* <DEDUP_REMOVED lines=10> */
.L_x_244:
[----:B------:R-:W2:Y:S02]  /*a480*/  LDG.E R2, [R2.64] ;  /* 0x0000002402027981 */ /* 0x000ea4000c1e1900 */
[----:B--2---:R-:W0:Y:S02]  /*a490*/  I2F R0, R2 ;  /* 0x0000000200007306 */ /* 0x004e240000201400 */
[----:B0-----:R-:W-:Y:S01]  /*a4a0*/  F2FP.BF16.PACK_AB R0, RZ, R0 ;  /* 0x00000000ff00723e */ /* 0x001fe200000010ff */
[----:B------:R-:W-:Y:S05]  /*a4b0*/  BRA `(.L_x_242) ;  /* 0x00000d5000007947 */ /* 0x000fea0003800000 */
.L_x_243:
[----:B------:R-:W2:Y:S02]  /*a4c0*/  LDG.E.U16 R2, [R2.64] ;  /* 0x0000002402027981 */ /* 0x000ea4000c1e1500 */
[----:B--2---:R-:W0:Y:S02]  /*a4d0*/  I2F.S16 R0, R2 ;  /* 0x0000000200007306 */ /* 0x004e240000101400 */
[----:B0-----:R-:W-:Y:S01]  /*a4e0*/  F2FP.BF16.PACK_AB R0, RZ, R0 ;  /* 0x00000000ff00723e */ /* 0x001fe200000010ff */
[----:B------:R-:W-:Y:S05]  /*a4f0*/  BRA `(.L_x_242) ;  /* 0x00000d1000007947 */ /* 0x000fea0003800000 */
.L_x_238:
        /* <DEDUP_REMOVED lines=9> */
.L_x_246:
[----:B------:R-:W2:Y:S02]  /*a590*/  LDG.E.U16 R0, [R2.64] ;  /* 0x0000002402007981 */ /* 0x000ea4000c1e1500 */
[----:B--2---:R-:W-:-:S05]  /*a5a0*/  HADD2.F32 R0, -RZ, R0.H0_H0 ;  /* 0x20000000ff007230 */ /* 0x004fca0000004100 */
[----:B------:R-:W-:Y:S01]  /*a5b0*/  F2FP.BF16.PACK_AB R0, RZ, R0 ;  /* 0x00000000ff00723e */ /* 0x000fe200000010ff */
[----:B------:R-:W-:Y:S05]  /*a5c0*/  BRA `(.L_x_242) ;  /* 0x00000c4000007947 */ /* 0x000fea0003800000 */
.L_x_245:
        /* <DEDUP_REMOVED lines=9> */
.L_x_248:
[----:B------:R-:W2:Y:S02]  /*a660*/  LDG.E.U16 R2, [R2.64] ;  /* 0x0000002402027981 */ /* 0x000ea4000c1e1500 */
[----:B--2---:R-:W-:-:S05]  /*a670*/  HADD2.F32 R0, -RZ, R2.H0_H0 ;  /* 0x20000002ff007230 */ /* 0x004fca0000004100 */
[----:B------:R-:W-:Y:S01]  /*a680*/  F2FP.BF16.PACK_AB R0, RZ, R0 ;  /* 0x00000000ff00723e */ /* 0x000fe200000010ff */
[----:B------:R-:W-:Y:S05]  /*a690*/  BRA `(.L_x_242) ;  /* 0x00000b7000007947 */ /* 0x000fea0003800000 */
.L_x_247:
[----:B------:R-:W2:Y:S02]  /*a6a0*/  LDG.E.64 R2, [R2.64] ;  /* 0x0000002402027981 */ /* 0x000ea4000c1e1b00 */
[----:B--2---:R-:W0:Y:S01]  /*a6b0*/  F2F.F32.F64 R0, R2 ;  /* 0x0000000200007310 */ /* 0x004e220000301000 */
[----:B------:R-:W0:-:S14]  /*a6c0*/  DSETP.GEU.AND P0, PT, |R2|, c[0x2][0x0], PT ;  /* 0x008000000200762a */ /* 0x000e1c0003f0e200 */
[----:B0-----:R-:W-:-:S05]  /*a6d0*/  @!P0 FMUL R0, R0, 1.175494350822287508e-38 ;  /* 0x0080000000008820 */ /* 0x001fca0000400000 */
[----:B------:R-:W-:Y:S01]  /*a6e0*/  F2FP.BF16.PACK_AB R0, RZ, R0 ;  /* 0x00000000ff00723e */ /* 0x000fe200000010ff */
[----:B------:R-:W-:Y:S05]  /*a6f0*/  BRA `(.L_x_242) ;  /* 0x00000b1000007947 */ /* 0x000fea0003800000 */
.L_x_237:
        /* <DEDUP_REMOVED lines=13> */
.L_x_251:
[----:B------:R-:W2:Y:S02]  /*a7d0*/  LDG.E.64 R2, [R2.64] ;  /* 0x0000002402027981 */ /* 0x000ea4000c1e1b00 */
[----:B--2---:R-:W0:Y:S01]  /*a7e0*/  F2F.F32.F64 R0, R2 ;  /* 0x0000000200007310 */ /* 0x004e220000301000 */
[----:B------:R-:W0:-:S14]  /*a7f0*/  DSETP.GEU.AND P0, PT, |R2|, c[0x2][0x0], PT ;  /* 0x008000000200762a */ /* 0x000e1c0003f0e200 */
[----:B0-----:R-:W-:-:S05]  /*a800*/  @!P0 FMUL R0, R0, 1.175494350822287508e-38 ;  /* 0x0080000000008820 */ /* 0x001fca0000400000 */
[----:B------:R-:W-:Y:S01]  /*a810*/  F2FP.BF16.PACK_AB R0, RZ, R0 ;  /* 0x00000000ff00723e */ /* 0x000fe200000010ff */
[----:B------:R-:W-:Y:S05]  /*a820*/  BRA `(.L_x_242) ;  /* 0x000009e000007947 */ /* 0x000fea0003800000 */
.L_x_250:
        /* <DEDUP_REMOVED lines=28> */
.L_x_253:
        /* <DEDUP_REMOVED lines=15> */
.L_x_252:
[----:B------:R0:W5:Y:S01]  /*aae0*/  LDG.E.U16 R0, [R2.64] ;  /* 0x0000002402007981 */ /* 0x000162000c1e1500 */
[----:B------:R-:W-:Y:S05]  /*aaf0*/  BRA `(.L_x_242) ;  /* 0x0000071000007947 */ /* 0x000fea0003800000 */
.L_x_249:
        /* <DEDUP_REMOVED lines=12> */
.L_x_256:
        /* <DEDUP_REMOVED lines=21> */
.L_x_260:
[----:B------:R-:W-:Y:S05]  /*ad10*/  BSYNC B1 ;  /* 0x0000000000017941 */ /* 0x000fea0003800000 */
.L_x_259:
[----:B------:R-:W-:Y:S01]  /*ad20*/  LEA R3, R0, 0x3b800000, 0x17 ;  /* 0x3b80000000037811 */ /* 0x000fe200078eb8ff */
[----:B------:R-:W-:-:S05]  /*ad30*/  IMAD.SHL.U32 R0, R2, 0x100000, RZ ;  /* 0x0010000002007824 */ /* 0x000fca00078e00ff */
[----:B------:R-:W-:Y:S02]  /*ad40*/  LOP3.LUT R0, R3, R0, R4, 0xfe, !PT ;  /* 0x0000000003007212 */ /* 0x000fe400078efe04 */
.L_x_258:
[----:B------:R-:W-:Y:S05]  /*ad50*/  BSYNC B0 ;  /* 0x0000000000007941 */ /* 0x000fea0003800000 */
.L_x_257:
[----:B------:R-:W-:Y:S01]  /*ad60*/  F2FP.BF16.PACK_AB R0, RZ, R0 ;  /* 0x00000000ff00723e */ /* 0x000fe200000010ff */
[----:B------:R-:W-:Y:S05]  /*ad70*/  BRA `(.L_x_242) ;  /* 0x0000049000007947 */ /* 0x000fea0003800000 */
.L_x_255:
        /* <DEDUP_REMOVED lines=21> */
.L_x_264:
[----:B------:R-:W-:Y:S05]  /*aed0*/  BSYNC B1 ;  /* 0x0000000000017941 */ /* 0x000fea0003800000 */
.L_x_263:
[----:B------:R-:W-:Y:S01]  /*aee0*/  LEA R3, R0, 0x37800000, 0x17 ;  /* 0x3780000000037811 */ /* 0x000fe200078eb8ff */
[----:B------:R-:W-:-:S05]  /*aef0*/  IMAD.SHL.U32 R0, R2, 0x200000, RZ ;  /* 0x0020000002007824 */ /* 0x000fca00078e00ff */
[----:B------:R-:W-:Y:S02]  /*af00*/  LOP3.LUT R0, R3, R0, R4, 0xfe, !PT ;  /* 0x0000000003007212 */ /* 0x000fe400078efe04 */
.L_x_262:
[----:B------:R-:W-:Y:S05]  /*af10*/  BSYNC B0 ;  /* 0x0000000000007941 */ /* 0x000fea0003800000 */
.L_x_261:
[----:B------:R-:W-:Y:S01]  /*af20*/  F2FP.BF16.PACK_AB R0, RZ, R0 ;  /* 0x00000000ff00723e */ /* 0x000fe200000010ff */
[----:B------:R-:W-:Y:S05]  /*af30*/  BRA `(.L_x_242) ;  /* 0x000002d000007947 */ /* 0x000fea0003800000 */
.L_x_254:
        /* <DEDUP_REMOVED lines=14> */
.L_x_268:
[----:B------:R-:W-:Y:S05]  /*b020*/  BSYNC B0 ;  /* 0x0000000000007941 */ /* 0x000fea0003800000 */
.L_x_267:
[----:B------:R-:W-:Y:S01]  /*b030*/  F2FP.BF16.PACK_AB R0, RZ, R0 ;  /* 0x00000000ff00723e */ /* 0x000fe200000010ff */
[----:B------:R-:W-:Y:S05]  /*b040*/  BRA `(.L_x_242) ;  /* 0x000001c000007947 */ /* 0x000fea0003800000 */
.L_x_241:
        /* <DEDUP_REMOVED lines=21> */
.L_x_266:
[----:B------:R-:W2:Y:S02]  /*b1a0*/  LDG.E.64 R2, [R2.64] ;  /* 0x0000002402027981 */ /* 0x000ea4000c1e1b00 */
[----:B--2---:R-:W0:Y:S02]  /*b1b0*/  I2F.U64 R0, R2 ;  /* 0x0000000200007312 */ /* 0x004e240000301000 */
[----:B0-----:R-:W-:Y:S01]  /*b1c0*/  F2FP.BF16.PACK_AB R0, RZ, R0 ;  /* 0x00000000ff00723e */ /* 0x001fe200000010ff */
[----:B------:R-:W-:Y:S05]  /*b1d0*/  BRA `(.L_x_242) ;  /* 0x0000003000007947 */ /* 0x000fea0003800000 */
.L_x_265:
[----:B------:R-:W2:Y:S02]  /*b1e0*/  LDG.E R2, [R2.64] ;  /* 0x0000002402027981 */ /* 0x000ea4000c1e1900 */
[----:B--2---:R-:W0:Y:S02]  /*b1f0*/  I2F.U32 R0, R2 ;  /* 0x0000000200007306 */ /* 0x004e240000201000 */
[----:B0-----:R-:W-:-:S06]  /*b200*/  F2FP.BF16.PACK_AB R0, RZ, R0 ;  /* 0x00000000ff00723e */ /* 0x001fcc00000010ff */
.L_x_242:
        /* <DEDUP_REMOVED lines=15> */
.L_x_270:
[----:B------:R-:W-:Y:S05]  /*b300*/  BSYNC B0 ;  /* 0x0000000000007941 */ /* 0x000fea0003800000 */
.L_x_269:
        /* <DEDUP_REMOVED lines=13> */
.L_x_274:
[----:B------:R-:W-:-:S06]  /*b3e0*/  PRMT R3, RZ, 0x5410, R2 ;  /* 0x00005410ff037816 */ /* 0x000fcc0000000002 */
[----:B------:R-:W0:Y:S02]  /*b3f0*/  F2I.S64.TRUNC R2, R3 ;  /* 0x0000000300027311 */ /* 0x000e24000020d900 */
[----:B0-----:R0:W-:Y:S01]  /*b400*/  STG.E.U8 [R16.64], R2 ;  /* 0x0000000210007986 */ /* 0x0011e2000c101124 */
[----:B------:R-:W-:Y:S05]  /*b410*/  BRA `(.L_x_276) ;  /* 0x00000e4000007947 */ /* 0x000fea0003800000 */
.L_x_273:
        /* <DEDUP_REMOVED lines=10> */
.L_x_278:
[----:B------:R-:W-:-:S04]  /*b4c0*/  PRMT R2, RZ, 0x5410, R2 ;  /* 0x00005410ff027816 */ /* 0x000fc80000000002 */
[----:B------:R-:W0:Y:S02]  /*b4d0*/  F2I.FTZ.TRUNC.NTZ R3, R2 ;  /* 0x0000000200037305 */ /* 0x000e24000021f100 */
[----:B0-----:R0:W-:Y:S01]  /*b4e0*/  STG.E [R16.64], R3 ;  /* 0x0000000310007986 */ /* 0x0011e2000c101924 */
[----:B------:R-:W-:Y:S05]  /*b4f0*/  BRA `(.L_x_276) ;  /* 0x00000d6000007947 */ /* 0x000fea0003800000 */
.L_x_277:
[----:B------:R-:W-:-:S04]  /*b500*/  PRMT R2, RZ, 0x5410, R2 ;  /* 0x00005410ff027816 */ /* 0x000fc80000000002 */
[----:B------:R-:W0:Y:S02]  /*b510*/  F2I.FTZ.TRUNC.NTZ R3, R2 ;  /* 0x0000000200037305 */ /* 0x000e24000021f100 */
[----:B0-----:R0:W-:Y:S01]  /*b520*/  STG.E.U16 [R16.64], R3 ;  /* 0x0000000310007986 */ /* 0x0011e2000c101524 */
[----:B------:R-:W-:Y:S05]  /*b530*/  BRA `(.L_x_276) ;  /* 0x00000d2000007947 */ /* 0x000fea0003800000 */
.L_x_272:
        /* <DEDUP_REMOVED lines=9> */
.L_x_280:
[----:B------:R-:W-:-:S04]  /*b5d0*/  PRMT R0, RZ, 0x5410, R2 ;  /* 0x00005410ff007816 */ /* 0x000fc80000000002 */
[----:B------:R-:W-:-:S05]  /*b5e0*/  F2FP.PACK_AB R0, RZ, R0 ;  /* 0x00000000ff00723e */ /* 0x000fca00000000ff */
[----:B------:R0:W-:Y:S01]  /*b5f0*/  STG.E.U16 [R16.64], R0 ;  /* 0x0000000010007986 */ /* 0x0001e2000c101524 */
[----:B------:R-:W-:Y:S05]  /*b600*/  BRA `(.L_x_276) ;  /* 0x00000c5000007947 */ /* 0x000fea0003800000 */
.L_x_279:
        /* <DEDUP_REMOVED lines=10> */
.L_x_282:
[----:B------:R-:W-:-:S04]  /*b6b0*/  PRMT R2, RZ, 0x5410, R2 ;  /* 0x00005410ff027816 */ /* 0x000fc80000000002 */
[----:B------:R-:W-:-:S04]  /*b6c0*/  F2FP.PACK_AB R3, RZ, R2 ;  /* 0x00000002ff03723e */ /* 0x000fc800000000ff */
[----:B------:R-:W-:-:S05]  /*b6d0*/  PRMT R3, R3, 0x5410, RZ ;  /* 0x0000541003037816 */ /* 0x000fca00000000ff */
[----:B------:R0:W-:Y:S01]  /*b6e0*/  STG.E [R16.64], R3 ;  /* 0x0000000310007986 */ /* 0x0001e2000c101924 */
[----:B------:R-:W-:Y:S05]  /*b6f0*/  BRA `(.L_x_276) ;  /* 0x00000b6000007947 */ /* 0x000fea0003800000 */
.L_x_281:
[----:B------:R-:W-:-:S05]  /*b700*/  PRMT R2, RZ, 0x5410, R2 ;  /* 0x00005410ff027816 */ /* 0x000fca0000000002 */
[----:B------:R-:W-:-:S06]  /*b710*/  FMUL.FTZ R2, R2, 1 ;  /* 0x3f80000002027820 */ /* 0x000fcc0000410000 */
[----:B------:R-:W0:Y:S02]  /*b720*/  F2F.F64.F32 R2, R2 ;  /* 0x0000000200027310 */ /* 0x000e240000201800 */
[----:B0-----:R0:W-:Y:S01]  /*b730*/  STG.E.64 [R16.64], R2 ;  /* 0x0000000210007986 */ /* 0x0011e2000c101b24 */
[----:B------:R-:W-:Y:S05]  /*b740*/  BRA `(.L_x_276) ;  /* 0x00000b1000007947 */ /* 0x000fea0003800000 */
.L_x_271:
        /* <DEDUP_REMOVED lines=13> */
.L_x_285:
[----:B------:R-:W-:Y:S01]  /*b820*/  PRMT R2, RZ, 0x5410, R2 ;  /* 0x00005410ff027816 */ /* 0x000fe20000000002 */
[----:B------:R-:W-:-:S04]  /*b830*/  CS2R R6, SRZ ;  /* 0x0000000000067805 */ /* 0x000fc8000001ff00 */
[----:B------:R-:W-:-:S04]  /*b840*/  FMUL.FTZ R2, R2, 1 ;  /* 0x3f80000002027820 */ /* 0x000fc80000410000 */
[----:B------:R-:W0:Y:S02]  /*b850*/  F2F.F64.F32 R4, R2 ;  /* 0x0000000200047310 */ /* 0x000e240000201800 */
[----:B0-----:R0:W-:Y:S01]  /*b860*/  STG.E.128 [R16.64], R4 ;  /* 0x0000000410007986 */ /* 0x0011e2000c101d24 */
[----:B------:R-:W-:Y:S05]  /*b870*/  BRA `(.L_x_276) ;  /* 0x000009e000007947 */ /* 0x000fea0003800000 */
.L_x_284:
        /* <DEDUP_REMOVED lines=21> */
.L_x_289:
[----:B------:R-:W-:Y:S05]  /*b9d0*/  BSYNC B0 ;  /* 0x0000000000007941 */ /* 0x000fea0003800000 */
.L_x_288:
[----:B------:R-:W-:-:S05]  /*b9e0*/  LOP3.LUT R3, R0, R3, RZ, 0xfc, !PT ;  /* 0x0000000300037212 */ /* 0x000fca00078efcff */
[----:B------:R0:W-:Y:S01]  /*b9f0*/  STG.E.U8 [R16.64], R3 ;  /* 0x0000000310007986 */ /* 0x0001e2000c101124 */
[----:B------:R-:W-:Y:S05]  /*ba00*/  BRA `(.L_x_276) ;  /* 0x0000085000007947 */ /* 0x000fea0003800000 */
.L_x_287:
        /* <DEDUP_REMOVED lines=13> */
.L_x_291:
[----:B------:R-:W-:Y:S01]  /*bae0*/  IMAD.MOV.U32 R0, RZ, RZ, 0x7f ;  /* 0x0000007fff007424 */ /* 0x000fe200078e00ff */
[----:B------:R-:W-:-:S04]  /*baf0*/  ISETP.GT.U32.AND P0, PT, R2, 0x7f800000, PT ;  /* 0x7f8000000200780c */ /* 0x000fc80003f04070 */
[----:B------:R-:W-:-:S04]  /*bb00*/  SEL R0, R0, 0x7c, P0 ;  /* 0x0000007c00007807 */ /* 0x000fc80000000000 */
.L_x_292:
[----:B------:R-:W-:Y:S05]  /*bb10*/  BSYNC B0 ;  /* 0x0000000000007941 */ /* 0x000fea0003800000 */
.L_x_290:
[----:B------:R-:W-:-:S04]  /*bb20*/  LOP3.LUT R2, R3, 0x80000000, RZ, 0xc0, !PT ;  /* 0x8000000003027812 */ /* 0x000fc800078ec0ff */
[----:B------:R-:W-:-:S04]  /*bb30*/  SHF.R.U32.HI R3, RZ, 0x18, R2 ;  /* 0x00000018ff037819 */ /* 0x000fc80000011602 */
[----:B------:R-:W-:-:S05]  /*bb40*/  LOP3.LUT R3, R0, R3, RZ, 0xfc, !PT ;  /* 0x0000000300037212 */ /* 0x000fca00078efcff */
[----:B------:R0:W-:Y:S01]  /*bb50*/  STG.E.U8 [R16.64], R3 ;  /* 0x0000000310007986 */ /* 0x0001e2000c101124 */
[----:B------:R-:W-:Y:S05]  /*bb60*/  BRA `(.L_x_276) ;  /* 0x000006f000007947 */ /* 0x000fea0003800000 */
.L_x_286:
[----:B------:R0:W-:Y:S01]  /*bb70*/  STG.E.U16 [R16.64], R2 ;  /* 0x0000000210007986 */ /* 0x0001e2000c101524 */
[----:B------:R-:W-:Y:S05]  /*bb80*/  BRA `(.L_x_276) ;  /* 0x000006d000007947 */ /* 0x000fea0003800000 */
.L_x_283:
        /* <DEDUP_REMOVED lines=12> */
.L_x_295:
        /* <DEDUP_REMOVED lines=17> */
.L_x_298:
[----:B------:R-:W-:-:S04]  /*bd60*/  LOP3.LUT R2, R3, 0x80000000, RZ, 0xc0, !PT ;  /* 0x8000000003027812 */ /* 0x000fc800078ec0ff */
[----:B------:R-:W-:-:S04]  /*bd70*/  SHF.R.U32.HI R3, RZ, 0x18, R2 ;  /* 0x00000018ff037819 */ /* 0x000fc80000011602 */
[----:B------:R-:W-:-:S04]  /*bd80*/  LOP3.LUT R0, R0, R3, RZ, 0xfc, !PT ;  /* 0x0000000300007212 */ /* 0x000fc800078efcff */
[----:B------:R-:W-:Y:S02]  /*bd90*/  PRMT R8, R0, 0x7610, R8 ;  /* 0x0000761000087816 */ /* 0x000fe40000000008 */
.L_x_297:
[----:B------:R-:W-:Y:S05]  /*bda0*/  BSYNC B0 ;  /* 0x0000000000007941 */ /* 0x000fea0003800000 */
.L_x_296:
[----:B------:R0:W-:Y:S01]  /*bdb0*/  STG.E.U8 [R16.64], R8 ;  /* 0x0000000810007986 */ /* 0x0001e2000c101124 */
[----:B------:R-:W-:Y:S05]  /*bdc0*/  BRA `(.L_x_276) ;  /* 0x0000049000007947 */ /* 0x000fea0003800000 */
.L_x_294:
        /* <DEDUP_REMOVED lines=17> */
.L_x_301:
[----:B------:R-:W-:-:S04]  /*bee0*/  LOP3.LUT R2, R3, 0x80000000, RZ, 0xc0, !PT ;  /* 0x8000000003027812 */ /* 0x000fc800078ec0ff */
[----:B------:R-:W-:-:S04]  /*bef0*/  SHF.R.U32.HI R3, RZ, 0x18, R2 ;  /* 0x00000018ff037819 */ /* 0x000fc80000011602 */
[----:B------:R-:W-:-:S04]  /*bf00*/  LOP3.LUT R0, R0, R3, RZ, 0xfc, !PT ;  /* 0x0000000300007212 */ /* 0x000fc800078efcff */
[----:B------:R-:W-:Y:S02]  /*bf10*/  PRMT R8, R0, 0x7610, R8 ;  /* 0x0000761000087816 */ /* 0x000fe40000000008 */
.L_x_300:
[----:B------:R-:W-:Y:S05]  /*bf20*/  BSYNC B0 ;  /* 0x0000000000007941 */ /* 0x000fea0003800000 */
.L_x_299:
[----:B------:R0:W-:Y:S01]  /*bf30*/  STG.E.U8 [R16.64], R8 ;  /* 0x0000000810007986 */ /* 0x0001e2000c101124 */
[----:B------:R-:W-:Y:S05]  /*bf40*/  BRA `(.L_x_276) ;  /* 0x0000031000007947 */ /* 0x000fea0003800000 */
.L_x_293:
        /* <DEDUP_REMOVED lines=22> */
.L_x_275:
        /* <DEDUP_REMOVED lines=20> */
.L_x_303:
[----:B------:R-:W-:-:S06]  /*c1f0*/  PRMT R2, RZ, 0x5410, R2 ;  /* 0x00005410ff027816 */ /* 0x000fcc0000000002 */
[----:B------:R-:W0:Y:S02]  /*c200*/  F2I.U64.TRUNC R2, R2 ;  /* 0x0000000200027311 */ /* 0x000e24000020d800 */
[----:B0-----:R0:W-:Y:S01]  /*c210*/  STG.E.64 [R16.64], R2 ;  /* 0x0000000210007986 */ /* 0x0011e2000c101b24 */
[----:B------:R-:W-:Y:S05]  /*c220*/  BRA `(.L_x_276) ;  /* 0x0000003000007947 */ /* 0x000fea0003800000 */
.L_x_302:
[----:B------:R-:W-:-:S04]  /*c230*/  PRMT R2, RZ, 0x5410, R2 ;  /* 0x00005410ff027816 */ /* 0x000fc80000000002 */
[----:B------:R-:W0:Y:S02]  /*c240*/  F2I.FTZ.U32.TRUNC.NTZ R3, R2 ;  /* 0x0000000200037305 */ /* 0x000e24000021f000 */
[----:B0-----:R0:W-:Y:S02]  /*c250*/  STG.E [R16.64], R3 ;  /* 0x0000000310007986 */ /* 0x0011e4000c101924 */
.L_x_276:
[----:B------:R-:W-:Y:S02]  /*c260*/  IADD3 R23, R23, 0x80, RZ ;  /* 0x0000008017177810 */ /* 0x000fe40007ffe0ff */
.L_x_103:
[----:B------:R-:W-:Y:S05]  /*c270*/  BSYNC B6 ;  /* 0x0000000000067941 */ /* 0x000fea0003800000 */
.L_x_102:
[----:B------:R-:W-:-:S13]  /*c280*/  ISETP.GE.AND P0, PT, R23, c[0x0][0x160], PT ;  /* 0x0000580017007a0c */ /* 0x000fda0003f06270 */
[----:B------:R-:W-:Y:S05]  /*c290*/  @P0 EXIT ;  /* 0x000000000000094d */ /* 0x000fea0003800000 */
        /* <DEDUP_REMOVED lines=255> */
.L_x_304:
        /* <DEDUP_REMOVED lines=21> */
.L_x_308:
[----:B------:R-:W2:Y:S02]  /*d3e0*/  LDG.E.U8 R2, [R2.64] ;  /* 0x0000002402027981 */ /* 0x000ea4000c1e1100 */
[----:B--2---:R-:W0:Y:S02]  /*d3f0*/  I2F.U16 R0, R2 ;  /* 0x0000000200007306 */ /* 0x004e240000101000 */
[----:B0-----:R-:W-:-:S04]  /*d400*/  F2FP.BF16.PACK_AB R0, RZ, R0 ;  /* 0x00000000ff00723e */ /* 0x001fc800000010ff */
[----:B------:R-:W-:Y:S01]  /*d410*/  PRMT R19, R0, 0x7610, R19 ;  /* 0x0000761000137816 */ /* 0x000fe20000000013 */
[----:B------:R-:W-:Y:S05]  /*d420*/  BRA `(.L_x_310) ;  /* 0x00000f0000007947 */ /* 0x000fea0003800000 */
.L_x_307:
        /* <DEDUP_REMOVED lines=11> */
.L_x_312:
[----:B------:R-:W2:Y:S02]  /*d4e0*/  LDG.E R2, [R2.64] ;  /* 0x0000002402027981 */ /* 0x000ea4000c1e1900 */
[----:B--2---:R-:W0:Y:S02]  /*d4f0*/  I2F R0, R2 ;  /* 0x0000000200007306 */ /* 0x004e240000201400 */
[----:B0-----:R-:W-:-:S04]  /*d500*/  F2FP.BF16.PACK_AB R0, RZ, R0 ;  /* 0x00000000ff00723e */ /* 0x001fc800000010ff */
[----:B------:R-:W-:Y:S01]  /*d510*/  PRMT R19, R0, 0x7610, R19 ;  /* 0x0000761000137816 */ /* 0x000fe20000000013 */
[----:B------:R-:W-:Y:S05]  /*d520*/  BRA `(.L_x_310) ;  /* 0x00000e0000007947 */ /* 0x000fea0003800000 */
.L_x_311:
[----:B------:R-:W2:Y:S02]  /*d530*/  LDG.E.U16 R2, [R2.64] ;  /* 0x0000002402027981 */ /* 0x000ea4000c1e1500 */
[----:B--2---:R-:W0:Y:S02]  /*d540*/  I2F.S16 R0, R2 ;  /* 0x0000000200007306 */ /* 0x004e240000101400 */
[----:B0-----:R-:W-:-:S04]  /*d550*/  F2FP.BF16.PACK_AB R0, RZ, R0 ;  /* 0x00000000ff00723e */ /* 0x001fc800000010ff */
[----:B------:R-:W-:Y:S01]  /*d560*/  PRMT R19, R0, 0x7610, R19 ;  /* 0x0000761000137816 */ /* 0x000fe20000000013 */
[----:B------:R-:W-:Y:S05]  /*d570*/  BRA `(.L_x_310) ;  /* 0x00000db000007947 */ /* 0x000fea0003800000 */
.L_x_306:
        /* <DEDUP_REMOVED lines=9> */
.L_x_314:
[----:B------:R-:W2:Y:S02]  /*d610*/  LDG.E.U16 R0, [R2.64] ;  /* 0x0000002402007981 */ /* 0x000ea4000c1e1500 */
[----:B--2---:R-:W-:-:S05]  /*d620*/  HADD2.F32 R0, -RZ, R0.H0_H0 ;  /* 0x20000000ff007230 */ /* 0x004fca0000004100 */
[----:B------:R-:W-:-:S04]  /*d630*/  F2FP.BF16.PACK_AB R0, RZ, R0 ;  /* 0x00000000ff00723e */ /* 0x000fc800000010ff */
[----:B------:R-:W-:Y:S01]  /*d640*/  PRMT R19, R0, 0x7610, R19 ;  /* 0x0000761000137816 */ /* 0x000fe20000000013 */
[----:B------:R-:W-:Y:S05]  /*d650*/  BRA `(.L_x_310) ;  /* 0x00000cd000007947 */ /* 0x000fea0003800000 */
.L_x_313:
        /* <DEDUP_REMOVED lines=9> */
.L_x_316:
[----:B------:R-:W2:Y:S02]  /*d6f0*/  LDG.E.U16 R2, [R2.64] ;  /* 0x0000002402027981 */ /* 0x000ea4000c1e1500 */
[----:B--2---:R-:W-:-:S05]  /*d700*/  HADD2.F32 R0, -RZ, R2.H0_H0 ;  /* 0x20000002ff007230 */ /* 0x004fca0000004100 */
[----:B------:R-:W-:-:S04]  /*d710*/  F2FP.BF16.PACK_AB R0, RZ, R0 ;  /* 0x00000000ff00723e */ /* 0x000fc800000010ff */
[----:B------:R-:W-:Y:S01]  /*d720*/  PRMT R19, R0, 0x7610, R19 ;  /* 0x0000761000137816 */ /* 0x000fe20000000013 */
[----:B------:R-:W-:Y:S05]  /*d730*/  BRA `(.L_x_310) ;  /* 0x00000bf000007947 */ /* 0x000fea0003800000 */
.L_x_315:
[----:B------:R-:W2:Y:S02]  /*d740*/  LDG.E.64 R2, [R2.64] ;  /* 0x0000002402027981 */ /* 0x000ea4000c1e1b00 */
[----:B--2---:R-:W0:Y:S01]  /*d750*/  F2F.F32.F64 R0, R2 ;  /* 0x0000000200007310 */ /* 0x004e220000301000 */
[----:B------:R-:W0:-:S14]  /*d760*/  DSETP.GEU.AND P0, PT, |R2|, c[0x2][0x0], PT ;  /* 0x008000000200762a */ /* 0x000e1c0003f0e200 */
[----:B0-----:R-:W-:-:S05]  /*d770*/  @!P0 FMUL R0, R0, 1.175494350822287508e-38 ;  /* 0x0080000000008820 */ /* 0x001fca0000400000 */
[----:B------:R-:W-:-:S04]  /*d780*/  F2FP.BF16.PACK_AB R0, RZ, R0 ;  /* 0x00000000ff00723e */ /* 0x000fc800000010ff */
[----:B------:R-:W-:Y:S01]  /*d790*/  PRMT R19, R0, 0x7610, R19 ;  /* 0x0000761000137816 */ /* 0x000fe20000000013 */
[----:B------:R-:W-:Y:S05]  /*d7a0*/  BRA `(.L_x_310) ;  /* 0x00000b8000007947 */ /* 0x000fea0003800000 */
.L_x_305:
        /* <DEDUP_REMOVED lines=14> */
.L_x_319:
[----:B------:R-:W2:Y:S02]  /*d890*/  LDG.E.64 R2, [R2.64] ;  /* 0x0000002402027981 */ /* 0x000ea4000c1e1b00 */
[----:B--2---:R-:W0:Y:S01]  /*d8a0*/  F2F.F32.F64 R0, R2 ;  /* 0x0000000200007310 */ /* 0x004e220000301000 */
[----:B------:R-:W0:-:S14]  /*d8b0*/  DSETP.GEU.AND P0, PT, |R2|, c[0x2][0x0], PT ;  /* 0x008000000200762a */ /* 0x000e1c0003f0e200 */
[----:B0-----:R-:W-:-:S05]  /*d8c0*/  @!P0 FMUL R0, R0, 1.175494350822287508e-38 ;  /* 0x0080000000008820 */ /* 0x001fca0000400000 */
[----:B------:R-:W-:-:S04]  /*d8d0*/  F2FP.BF16.PACK_AB R0, RZ, R0 ;  /* 0x00000000ff00723e */ /* 0x000fc800000010ff */
[----:B------:R-:W-:Y:S01]  /*d8e0*/  PRMT R19, R0, 0x7610, R19 ;  /* 0x0000761000137816 */ /* 0x000fe20000000013 */
[----:B------:R-:W-:Y:S05]  /*d8f0*/  BRA `(.L_x_310) ;  /* 0x00000a3000007947 */ /* 0x000fea0003800000 */
.L_x_318:
        /* <DEDUP_REMOVED lines=28> */
.L_x_321:
        /* <DEDUP_REMOVED lines=15> */
.L_x_320:
[----:B------:R0:W5:Y:S01]  /*dbb0*/  LDG.E.U16 R19, [R2.64] ;  /* 0x0000002402137981 */ /* 0x000162000c1e1500 */
[----:B------:R-:W-:Y:S05]  /*dbc0*/  BRA `(.L_x_310) ;  /* 0x0000076000007947 */ /* 0x000fea0003800000 */
.L_x_317:
        /* <DEDUP_REMOVED lines=12> */
.L_x_324:
        /* <DEDUP_REMOVED lines=21> */
.L_x_328:
[----:B------:R-:W-:Y:S05]  /*dde0*/  BSYNC B1 ;  /* 0x0000000000017941 */ /* 0x000fea0003800000 */
.L_x_327:
[----:B------:R-:W-:Y:S01]  /*ddf0*/  LEA R3, R0, 0x3b800000, 0x17 ;  /* 0x3b80000000037811 */ /* 0x000fe200078eb8ff */
[----:B------:R-:W-:-:S05]  /*de00*/  IMAD.SHL.U32 R0, R2, 0x100000, RZ ;  /* 0x0010000002007824 */ /* 0x000fca00078e00ff */
[----:B------:R-:W-:Y:S02]  /*de10*/  LOP3.LUT R0, R3, R0, R4, 0xfe, !PT ;  /* 0x0000000003007212 */ /* 0x000fe400078efe04 */
.L_x_326:
[----:B------:R-:W-:Y:S05]  /*de20*/  BSYNC B0 ;  /* 0x0000000000007941 */ /* 0x000fea0003800000 */
.L_x_325:
[----:B------:R-:W-:-:S04]  /*de30*/  F2FP.BF16.PACK_AB R0, RZ, R0 ;  /* 0x00000000ff00723e */ /* 0x000fc800000010ff */
[----:B------:R-:W-:Y:S01]  /*de40*/  PRMT R19, R0, 0x7610, R19 ;  /* 0x0000761000137816 */ /* 0x000fe20000000013 */
[----:B------:R-:W-:Y:S05]  /*de50*/  BRA `(.L_x_310) ;  /* 0x000004d000007947 */ /* 0x000fea0003800000 */
.L_x_323:
        /* <DEDUP_REMOVED lines=21> */
.L_x_332:
[----:B------:R-:W-:Y:S05]  /*dfb0*/  BSYNC B1 ;  /* 0x0000000000017941 */ /* 0x000fea0003800000 */
.L_x_331:
[----:B------:R-:W-:Y:S01]  /*dfc0*/  LEA R3, R0, 0x37800000, 0x17 ;  /* 0x3780000000037811 */ /* 0x000fe200078eb8ff */
[----:B------:R-:W-:-:S05]  /*dfd0*/  IMAD.SHL.U32 R0, R2, 0x200000, RZ ;  /* 0x0020000002007824 */ /* 0x000fca00078e00ff */
[----:B------:R-:W-:Y:S02]  /*dfe0*/  LOP3.LUT R0, R3, R0, R4, 0xfe, !PT ;  /* 0x0000000003007212 */ /* 0x000fe400078efe04 */
.L_x_330:
[----:B------:R-:W-:Y:S05]  /*dff0*/  BSYNC B0 ;  /* 0x0000000000007941 */ /* 0x000fea0003800000 */
.L_x_329:
[----:B------:R-:W-:-:S04]  /*e000*/  F2FP.BF16.PACK_AB R0, RZ, R0 ;  /* 0x00000000ff00723e */ /* 0x000fc800000010ff */
[----:B------:R-:W-:Y:S01]  /*e010*/  PRMT R19, R0, 0x7610, R19 ;  /* 0x0000761000137816 */ /* 0x000fe20000000013 */
[----:B------:R-:W-:Y:S05]  /*e020*/  BRA `(.L_x_310) ;  /* 0x0000030000007947 */ /* 0x000fea0003800000 */
.L_x_322:
        /* <DEDUP_REMOVED lines=14> */
.L_x_336:
[----:B------:R-:W-:Y:S05]  /*e110*/  BSYNC B0 ;  /* 0x0000000000007941 */ /* 0x000fea0003800000 */
.L_x_335:
[----:B------:R-:W-:-:S04]  /*e120*/  F2FP.BF16.PACK_AB R0, RZ, R0 ;  /* 0x00000000ff00723e */ /* 0x000fc800000010ff */
[----:B------:R-:W-:Y:S01]  /*e130*/  PRMT R19, R0, 0x7610, R19 ;  /* 0x0000761000137816 */ /* 0x000fe20000000013 */
[----:B------:R-:W-:Y:S05]  /*e140*/  BRA `(.L_x_310) ;  /* 0x000001e000007947 */ /* 0x000fea0003800000 */
.L_x_309:
        /* <DEDUP_REMOVED lines=21> */
.L_x_334:
[----:B------:R-:W2:Y:S02]  /*e2a0*/  LDG.E.64 R2, [R2.64] ;  /* 0x0000002402027981 */ /* 0x000ea4000c1e1b00 */
[----:B--2---:R-:W0:Y:S02]  /*e2b0*/  I2F.U64 R0, R2 ;  /* 0x0000000200007312 */ /* 0x004e240000301000 */
[----:B0-----:R-:W-:-:S04]  /*e2c0*/  F2FP.BF16.PACK_AB R0, RZ, R0 ;  /* 0x00000000ff00723e */ /* 0x001fc800000010ff */
[----:B------:R-:W-:Y:S01]  /*e2d0*/  PRMT R19, R0, 0x7610, R19 ;  /* 0x0000761000137816 */ /* 0x000fe20000000013 */
[----:B------:R-:W-:Y:S05]  /*e2e0*/  BRA `(.L_x_310) ;  /* 0x0000004000007947 */ /* 0x000fea0003800000 */
.L_x_333:
[----:B------:R-:W2:Y:S02]  /*e2f0*/  LDG.E R2, [R2.64] ;  /* 0x0000002402027981 */ /* 0x000ea4000c1e1900 */
[----:B--2---:R-:W0:Y:S02]  /*e300*/  I2F.U32 R0, R2 ;  /* 0x0000000200007306 */ /* 0x004e240000201000 */
[----:B0-----:R-:W-:-:S04]  /*e310*/  F2FP.BF16.PACK_AB R0, RZ, R0 ;  /* 0x00000000ff00723e */ /* 0x001fc800000010ff */
[----:B------:R-:W-:Y:S02]  /*e320*/  PRMT R19, R0, 0x7610, R19 ;  /* 0x0000761000137816 */ /* 0x000fe40000000013 */
.L_x_310:
        /* <DEDUP_REMOVED lines=18> */
.L_x_340:
[----:B------:R-:W2:Y:S02]  /*e450*/  LDG.E.U8 R2, [R2.64] ;  /* 0x0000002402027981 */ /* 0x000ea4000c1e1100 */
[----:B--2---:R-:W0:Y:S02]  /*e460*/  I2F.U16 R0, R2 ;  /* 0x0000000200007306 */ /* 0x004e240000101000 */
[----:B0-----:R-:W-:Y:S01]  /*e470*/  F2FP.BF16.PACK_AB R0, RZ, R0 ;  /* 0x00000000ff00723e */ /* 0x001fe200000010ff */
[----:B------:R-:W-:Y:S05]  /*e480*/  BRA `(.L_x_342) ;  /* 0x00000e3000007947 */ /* 0x000fea0003800000 */
.L_x_339:
        /* <DEDUP_REMOVED lines=10> */
.L_x_344:
[----:B------:R-:W2:Y:S02]  /*e530*/  LDG.E R2, [R2.64] ;  /* 0x0000002402027981 */ /* 0x000ea4000c1e1900 */
[----:B--2---:R-:W0:Y:S02]  /*e540*/  I2F R0, R2 ;  /* 0x0000000200007306 */ /* 0x004e240000201400 */
[----:B0-----:R-:W-:Y:S01]  /*e550*/  F2FP.BF16.PACK_AB R0, RZ, R0 ;  /* 0x00000000ff00723e */ /* 0x001fe200000010ff */
[----:B------:R-:W-:Y:S05]  /*e560*/  BRA `(.L_x_342) ;  /* 0x00000d5000007947 */ /* 0x000fea0003800000 */
.L_x_343:
[----:B------:R-:W2:Y:S02]  /*e570*/  LDG.E.U16 R2, [R2.64] ;  /* 0x0000002402027981 */ /* 0x000ea4000c1e1500 */
[----:B--2---:R-:W0:Y:S02]  /*e580*/  I2F.S16 R0, R2 ;  /* 0x0000000200007306 */ /* 0x004e240000101400 */
[----:B0-----:R-:W-:Y:S01]  /*e590*/  F2FP.BF16.PACK_AB R0, RZ, R0 ;  /* 0x00000000ff00723e */ /* 0x001fe200000010ff */
[----:B------:R-:W-:Y:S05]  /*e5a0*/  BRA `(.L_x_342) ;  /* 0x00000d1000007947 */ /* 0x000fea0003800000 */
.L_x_338:
        /* <DEDUP_REMOVED lines=9> */
.L_x_346:
[----:B------:R-:W2:Y:S02]  /*e640*/  LDG.E.U16 R0, [R2.64] ;  /* 0x0000002402007981 */ /* 0x000ea4000c1e1500 */
[----:B--2---:R-:W-:-:S05]  /*e650*/  HADD2.F32 R0, -RZ, R0.H0_H0 ;  /* 0x20000000ff007230 */ /* 0x004fca0000004100 */
[----:B------:R-:W-:Y:S01]  /*e660*/  F2FP.BF16.PACK_AB R0, RZ, R0 ;  /* 0x00000000ff00723e */ /* 0x000fe200000010ff */
[----:B------:R-:W-:Y:S05]  /*e670*/  BRA `(.L_x_342) ;  /* 0x00000c4000007947 */ /* 0x000fea0003800000 */
.L_x_345:
        /* <DEDUP_REMOVED lines=9> */
.L_x_348:
[----:B------:R-:W2:Y:S02]  /*e710*/  LDG.E.U16 R2, [R2.64] ;  /* 0x0000002402027981 */ /* 0x000ea4000c1e1500 */
[----:B--2---:R-:W-:-:S05]  /*e720*/  HADD2.F32 R0, -RZ, R2.H0_H0 ;  /* 0x20000002ff007230 */ /* 0x004fca0000004100 */
[----:B------:R-:W-:Y:S01]  /*e730*/  F2FP.BF16.PACK_AB R0, RZ, R0 ;  /* 0x00000000ff00723e */ /* 0x000fe200000010ff */
[----:B------:R-:W-:Y:S05]  /*e740*/  BRA `(.L_x_342) ;  /* 0x00000b7000007947 */ /* 0x000fea0003800000 */
.L_x_347:
[----:B------:R-:W2:Y:S02]  /*e750*/  LDG.E.64 R2, [R2.64] ;  /* 0x0000002402027981 */ /* 0x000ea4000c1e1b00 */
[----:B--2---:R-:W0:Y:S01]  /*e760*/  F2F.F32.F64 R0, R2 ;  /* 0x0000000200007310 */ /* 0x004e220000301000 */
[----:B------:R-:W0:-:S14]  /*e770*/  DSETP.GEU.AND P0, PT, |R2|, c[0x2][0x0], PT ;  /* 0x008000000200762a */ /* 0x000e1c0003f0e200 */
[----:B0-----:R-:W-:-:S05]  /*e780*/  @!P0 FMUL R0, R0, 1.175494350822287508e-38 ;  /* 0x0080000000008820 */ /* 0x001fca0000400000 */
[----:B------:R-:W-:Y:S01]  /*e790*/  F2FP.BF16.PACK_AB R0, RZ, R0 ;  /* 0x00000000ff00723e */ /* 0x000fe200000010ff */
[----:B------:R-:W-:Y:S05]  /*e7a0*/  BRA `(.L_x_342) ;  /* 0x00000b1000007947 */ /* 0x000fea0003800000 */
.L_x_337:
        /* <DEDUP_REMOVED lines=13> */
.L_x_351:
[----:B------:R-:W2:Y:S02]  /*e880*/  LDG.E.64 R2, [R2.64] ;  /* 0x0000002402027981 */ /* 0x000ea4000c1e1b00 */
[----:B--2---:R-:W0:Y:S01]  /*e890*/  F2F.F32.F64 R0, R2 ;  /* 0x0000000200007310 */ /* 0x004e220000301000 */
[----:B------:R-:W0:-:S14]  /*e8a0*/  DSETP.GEU.AND P0, PT, |R2|, c[0x2][0x0], PT ;  /* 0x008000000200762a */ /* 0x000e1c0003f0e200 */
[----:B0-----:R-:W-:-:S05]  /*e8b0*/  @!P0 FMUL R0, R0, 1.175494350822287508e-38 ;  /* 0x0080000000008820 */ /* 0x001fca0000400000 */
[----:B------:R-:W-:Y:S01]  /*e8c0*/  F2FP.BF16.PACK_AB R0, RZ, R0 ;  /* 0x00000000ff00723e */ /* 0x000fe200000010ff */
[----:B------:R-:W-:Y:S05]  /*e8d0*/  BRA `(.L_x_342) ;  /* 0x000009e000007947 */ /* 0x000fea0003800000 */
.L_x_350:
        /* <DEDUP_REMOVED lines=28> */
.L_x_353:
        /* <DEDUP_REMOVED lines=15> */
.L_x_352:
[----:B------:R0:W5:Y:S01]  /*eb90*/  LDG.E.U16 R0, [R2.64] ;  /* 0x0000002402007981 */ /* 0x000162000c1e1500 */
[----:B------:R-:W-:Y:S05]  /*eba0*/  BRA `(.L_x_342) ;  /* 0x0000071000007947 */ /* 0x000fea0003800000 */
.L_x_349:
        /* <DEDUP_REMOVED lines=12> */
.L_x_356:
        /* <DEDUP_REMOVED lines=21> */
.L_x_360:
[----:B------:R-:W-:Y:S05]  /*edc0*/  BSYNC B1 ;  /* 0x0000000000017941 */ /* 0x000fea0003800000 */
.L_x_359:
[----:B------:R-:W-:Y:S01]  /*edd0*/  LEA R3, R0, 0x3b800000, 0x17 ;  /* 0x3b80000000037811 */ /* 0x000fe200078eb8ff */
[----:B------:R-:W-:-:S05]  /*ede0*/  IMAD.SHL.U32 R0, R2, 0x100000, RZ ;  /* 0x0010000002007824 */ /* 0x000fca00078e00ff */
[----:B------:R-:W-:Y:S02]  /*edf0*/  LOP3.LUT R0, R3, R0, R4, 0xfe, !PT ;  /* 0x0000000003007212 */ /* 0x000fe400078efe04 */
.L_x_358:
[----:B------:R-:W-:Y:S05]  /*ee00*/  BSYNC B0 ;  /* 0x0000000000007941 */ /* 0x000fea0003800000 */
.L_x_357:
[----:B------:R-:W-:Y:S01]  /*ee10*/  F2FP.BF16.PACK_AB R0, RZ, R0 ;  /* 0x00000000ff00723e */ /* 0x000fe200000010ff */
[----:B------:R-:W-:Y:S05]  /*ee20*/  BRA `(.L_x_342) ;  /* 0x0000049000007947 */ /* 0x000fea0003800000 */
.L_x_355:
        /* <DEDUP_REMOVED lines=21> */
.L_x_364:
[----:B------:R-:W-:Y:S05]  /*ef80*/  BSYNC B1 ;  /* 0x0000000000017941 */ /* 0x000fea0003800000 */
.L_x_363:
[----:B------:R-:W-:Y:S01]  /*ef90*/  LEA R3, R0, 0x37800000, 0x17 ;  /* 0x3780000000037811 */ /* 0x000fe200078eb8ff */
[----:B------:R-:W-:-:S05]  /*efa0*/  IMAD.SHL.U32 R0, R2, 0x200000, RZ ;  /* 0x0020000002007824 */ /* 0x000fca00078e00ff */
[----:B------:R-:W-:Y:S02]  /*efb0*/  LOP3.LUT R0, R3, R0, R4, 0xfe, !PT ;  /* 0x0000000003007212 */ /* 0x000fe400078efe04 */
.L_x_362:
[----:B------:R-:W-:Y:S05]  /*efc0*/  BSYNC B0 ;  /* 0x0000000000007941 */ /* 0x000fea0003800000 */
.L_x_361:
[----:B------:R-:W-:Y:S01]  /*efd0*/  F2FP.BF16.PACK_AB R0, RZ, R0 ;  /* 0x00000000ff00723e */ /* 0x000fe200000010ff */
[----:B------:R-:W-:Y:S05]  /*efe0*/  BRA `(.L_x_342) ;  /* 0x000002d000007947 */ /* 0x000fea0003800000 */
.L_x_354:
        /* <DEDUP_REMOVED lines=14> */
.L_x_368:
[----:B------:R-:W-:Y:S05]  /*f0d0*/  BSYNC B0 ;  /* 0x0000000000007941 */ /* 0x000fea0003800000 */
.L_x_367:
[----:B------:R-:W-:Y:S01]  /*f0e0*/  F2FP.BF16.PACK_AB R0, RZ, R0 ;  /* 0x00000000ff00723e */ /* 0x000fe200000010ff */
[----:B------:R-:W-:Y:S05]  /*f0f0*/  BRA `(.L_x_342) ;  /* 0x000001c000007947 */ /* 0x000fea0003800000 */
.L_x_341:
        /* <DEDUP_REMOVED lines=21> */
.L_x_366:
[----:B------:R-:W2:Y:S02]  /*f250*/  LDG.E.64 R2, [R2.64] ;  /* 0x0000002402027981 */ /* 0x000ea4000c1e1b00 */
[----:B--2---:R-:W0:Y:S02]  /*f260*/  I2F.U64 R0, R2 ;  /* 0x0000000200007312 */ /* 0x004e240000301000 */
[----:B0-----:R-:W-:Y:S01]  /*f270*/  F2FP.BF16.PACK_AB R0, RZ, R0 ;  /* 0x00000000ff00723e */ /* 0x001fe200000010ff */
[----:B------:R-:W-:Y:S05]  /*f280*/  BRA `(.L_x_342) ;  /* 0x0000003000007947 */ /* 0x000fea0003800000 */
.L_x_365:
[----:B------:R-:W2:Y:S02]  /*f290*/  LDG.E R2, [R2.64] ;  /* 0x0000002402027981 */ /* 0x000ea4000c1e1900 */
[----:B--2---:R-:W0:Y:S02]  /*f2a0*/  I2F.U32 R0, R2 ;  /* 0x0000000200007306 */ /* 0x004e240000201000 */
[----:B0-----:R-:W-:-:S06]  /*f2b0*/  F2FP.BF16.PACK_AB R0, RZ, R0 ;  /* 0x00000000ff00723e */ /* 0x001fcc00000010ff */
.L_x_342:
        /* <DEDUP_REMOVED lines=15> */
.L_x_370:
[----:B------:R-:W-:Y:S05]  /*f3b0*/  BSYNC B0 ;  /* 0x0000000000007941 */ /* 0x000fea0003800000 */
.L_x_369:
        /* <DEDUP_REMOVED lines=11> */
[----:B0-----:R-:W-:Y:S01]  /*f470*/  STG.E.U8 [R16.64], R3 ;  /* 0x0000000310007986 */ /* 0x001fe2000c101124 */
[----:B------:R-:W-:Y:S05]  /*f480*/  EXIT ;  /* 0x000000000000794d */ /* 0x000fea0003800000 */
.L_x_374:
[----:B------:R-:W-:-:S06]  /*f490*/  PRMT R3, RZ, 0x5410, R2 ;  /* 0x00005410ff037816 */ /* 0x000fcc0000000002 */
[----:B------:R-:W0:Y:S02]  /*f4a0*/  F2I.S64.TRUNC R2, R3 ;  /* 0x0000000300027311 */ /* 0x000e24000020d900 */
[----:B0-----:R-:W-:Y:S01]  /*f4b0*/  STG.E.U8 [R16.64], R2 ;  /* 0x0000000210007986 */ /* 0x001fe2000c101124 */
[----:B------:R-:W-:Y:S05]  /*f4c0*/  EXIT ;  /* 0x000000000000794d */ /* 0x000fea0003800000 */
.L_x_373:
        /* <DEDUP_REMOVED lines=8> */
[----:B0-----:R-:W-:Y:S01]  /*f550*/  STG.E.64 [R16.64], R2 ;  /* 0x0000000210007986 */ /* 0x001fe2000c101b24 */
[----:B------:R-:W-:Y:S05]  /*f560*/  EXIT ;  /* 0x000000000000794d */ /* 0x000fea0003800000 */
.L_x_377:
[----:B------:R-:W-:-:S04]  /*f570*/  PRMT R2, RZ, 0x5410, R2 ;  /* 0x00005410ff027816 */ /* 0x000fc80000000002 */
[----:B------:R-:W0:Y:S02]  /*f580*/  F2I.FTZ.TRUNC.NTZ R3, R2 ;  /* 0x0000000200037305 */ /* 0x000e24000021f100 */
[----:B0-----:R-:W-:Y:S01]  /*f590*/  STG.E [R16.64], R3 ;  /* 0x0000000310007986 */ /* 0x001fe2000c101924 */
[----:B------:R-:W-:Y:S05]  /*f5a0*/  EXIT ;  /* 0x000000000000794d */ /* 0x000fea0003800000 */
.L_x_376:
[----:B------:R-:W-:-:S04]  /*f5b0*/  PRMT R2, RZ, 0x5410, R2 ;  /* 0x00005410ff027816 */ /* 0x000fc80000000002 */
[----:B------:R-:W0:Y:S02]  /*f5c0*/  F2I.FTZ.TRUNC.NTZ R3, R2 ;  /* 0x0000000200037305 */ /* 0x000e24000021f100 */
[----:B0-----:R-:W-:Y:S01]  /*f5d0*/  STG.E.U16 [R16.64], R3 ;  /* 0x0000000310007986 */ /* 0x001fe2000c101524 */
[----:B------:R-:W-:Y:S05]  /*f5e0*/  EXIT ;  /* 0x000000000000794d */ /* 0x000fea0003800000 */
.L_x_372:
[----:B------:R-:W-:-:S13]  /*f5f0*/  ISETP.GT.AND P0, PT, R4, 0x6, PT ;  /* 0x000000060400780c */ /* 0x000fda0003f04270 */
[----:B------:R-:W-:Y:S05]  /*f600*/  @P0 BRA `(.L_x_378) ;  /* 0x000000b000000947 */ /* 0x000fea0003800000 */
[----:B------:R-:W-:-:S13]  /*f610*/  ISETP.NE.AND P0, PT, R4, 0x5, PT ;  /* 0x000000050400780c */ /* 0x000fda0003f05270 */
[----:B------:R-:W-:Y:S05]  /*f620*/  @!P0 BRA `(.L_x_379) ;  /* 0x0000005000008947 */ /* 0x000fea0003800000 */
[----:B------:R-:W-:-:S13]  /*f630*/  ISETP.NE.AND P0, PT, R4, 0x6, PT ;  /* 0x000000060400780c */ /* 0x000fda0003f05270 */
[----:B------:R-:W-:Y:S05]  /*f640*/  @P0 BRA `(.L_x_375) ;  /* 0x00000b1000000947 */ /* 0x000fea0003800000 */
[----:B------:R-:W-:-:S05]  /*f650*/  PRMT R3, RZ, 0x5410, R2 ;  /* 0x00005410ff037816 */ /* 0x000fca0000000002 */
[----:B------:R-:W-:Y:S01]  /*f660*/  STG.E [R16.64], R3 ;  /* 0x0000000310007986 */ /* 0x000fe2000c101924 */
[----:B------:R-:W-:Y:S05]  /*f670*/  EXIT ;  /* 0x000000000000794d */ /* 0x000fea0003800000 */
.L_x_379:
[----:B------:R-:W-:-:S04]  /*f680*/  PRMT R0, RZ, 0x5410, R2 ;  /* 0x00005410ff007816 */ /* 0x000fc80000000002 */
[----:B------:R-:W-:-:S05]  /*f690*/  F2FP.PACK_AB R0, RZ, R0 ;  /* 0x00000000ff00723e */ /* 0x000fca00000000ff */
[----:B------:R-:W-:Y:S01]  /*f6a0*/  STG.E.U16 [R16.64], R0 ;  /* 0x0000000010007986 */ /* 0x000fe2000c101524 */
[----:B------:R-:W-:Y:S05]  /*f6b0*/  EXIT ;  /* 0x000000000000794d */ /* 0x000fea0003800000 */
.L_x_378:
        /* <DEDUP_REMOVED lines=8> */
[----:B------:R-:W-:Y:S01]  /*f740*/  STG.E.64 [R16.64], R2 ;  /* 0x0000000210007986 */ /* 0x000fe2000c101b24 */
[----:B------:R-:W-:Y:S05]  /*f750*/  EXIT ;  /* 0x000000000000794d */ /* 0x000fea0003800000 */
.L_x_381:
[----:B------:R-:W-:-:S04]  /*f760*/  PRMT R2, RZ, 0x5410, R2 ;  /* 0x00005410ff027816 */ /* 0x000fc80000000002 */
[----:B------:R-:W-:-:S04]  /*f770*/  F2FP.PACK_AB R3, RZ, R2 ;  /* 0x00000002ff03723e */ /* 0x000fc800000000ff */
[----:B------:R-:W-:-:S05]  /*f780*/  PRMT R3, R3, 0x5410, RZ ;  /* 0x0000541003037816 */ /* 0x000fca00000000ff */
[----:B------:R-:W-:Y:S01]  /*f790*/  STG.E [R16.64], R3 ;  /* 0x0000000310007986 */ /* 0x000fe2000c101924 */
[----:B------:R-:W-:Y:S05]  /*f7a0*/  EXIT ;  /* 0x000000000000794d */ /* 0x000fea0003800000 */
.L_x_380:
[----:B------:R-:W-:-:S05]  /*f7b0*/  PRMT R2, RZ, 0x5410, R2 ;  /* 0x00005410ff027816 */ /* 0x000fca0000000002 */
[----:B------:R-:W-:-:S06]  /*f7c0*/  FMUL.FTZ R2, R2, 1 ;  /* 0x3f80000002027820 */ /* 0x000fcc0000410000 */
[----:B------:R-:W0:Y:S02]  /*f7d0*/  F2F.F64.F32 R2, R2 ;  /* 0x0000000200027310 */ /* 0x000e240000201800 */
[----:B0-----:R-:W-:Y:S01]  /*f7e0*/  STG.E.64 [R16.64], R2 ;  /* 0x0000000210007986 */ /* 0x001fe2000c101b24 */
[----:B------:R-:W-:Y:S05]  /*f7f0*/  EXIT ;  /* 0x000000000000794d */ /* 0x000fea0003800000 */
.L_x_371:
        /* <DEDUP_REMOVED lines=11> */
[----:B------:R-:W-:Y:S01]  /*f8b0*/  STG.E.U8 [R16.64], R3 ;  /* 0x0000000310007986 */ /* 0x000fe2000c101124 */
[----:B------:R-:W-:Y:S05]  /*f8c0*/  EXIT ;  /* 0x000000000000794d */ /* 0x000fea0003800000 */
.L_x_384:
[----:B------:R-:W-:Y:S01]  /*f8d0*/  PRMT R2, RZ, 0x5410, R2 ;  /* 0x00005410ff027816 */ /* 0x000fe20000000002 */
[----:B------:R-:W-:-:S04]  /*f8e0*/  CS2R R6, SRZ ;  /* 0x0000000000067805 */ /* 0x000fc8000001ff00 */
[----:B------:R-:W-:-:S04]  /*f8f0*/  FMUL.FTZ R2, R2, 1 ;  /* 0x3f80000002027820 */ /* 0x000fc80000410000 */
[----:B------:R-:W0:Y:S02]  /*f900*/  F2F.F64.F32 R4, R2 ;  /* 0x0000000200047310 */ /* 0x000e240000201800 */
[----:B0-----:R-:W-:Y:S01]  /*f910*/  STG.E.128 [R16.64], R4 ;  /* 0x0000000410007986 */ /* 0x001fe2000c101d24 */
[----:B------:R-:W-:Y:S05]  /*f920*/  EXIT ;  /* 0x000000000000794d */ /* 0x000fea0003800000 */
.L_x_383:
        /* <DEDUP_REMOVED lines=21> */
.L_x_388:
[----:B------:R-:W-:Y:S05]  /*fa80*/  BSYNC B0 ;  /* 0x0000000000007941 */ /* 0x000fea0003800000 */
.L_x_387:
[----:B------:R-:W-:-:S05]  /*fa90*/  LOP3.LUT R3, R0, R3, RZ, 0xfc, !PT ;  /* 0x0000000300037212 */ /* 0x000fca00078efcff */
[----:B------:R-:W-:Y:S01]  /*faa0*/  STG.E.U8 [R16.64], R3 ;  /* 0x0000000310007986 */ /* 0x000fe2000c101124 */
[----:B------:R-:W-:Y:S05]  /*fab0*/  EXIT ;  /* 0x000000000000794d */ /* 0x000fea0003800000 */
.L_x_386:
        /* <DEDUP_REMOVED lines=13> */
.L_x_390:
[----:B------:R-:W-:Y:S01]  /*fb90*/  IMAD.MOV.U32 R0, RZ, RZ, 0x7f ;  /* 0x0000007fff007424 */ /* 0x000fe200078e00ff */
[----:B------:R-:W-:-:S04]  /*fba0*/  ISETP.GT.U32.AND P0, PT, R2, 0x7f800000, PT ;  /* 0x7f8000000200780c */ /* 0x000fc80003f04070 */
[----:B------:R-:W-:-:S04]  /*fbb0*/  SEL R0, R0, 0x7c, P0 ;  /* 0x0000007c00007807 */ /* 0x000fc80000000000 */
.L_x_391:
[----:B------:R-:W-:Y:S05]  /*fbc0*/  BSYNC B0 ;  /* 0x0000000000007941 */ /* 0x000fea0003800000 */
.L_x_389:
[----:B------:R-:W-:-:S04]  /*fbd0*/  LOP3.LUT R2, R3, 0x80000000, RZ, 0xc0, !PT ;  /* 0x8000000003027812 */ /* 0x000fc800078ec0ff */
[----:B------:R-:W-:-:S04]  /*fbe0*/  SHF.R.U32.HI R3, RZ, 0x18, R2 ;  /* 0x00000018ff037819 */ /* 0x000fc80000011602 */
[----:B------:R-:W-:-:S05]  /*fbf0*/  LOP3.LUT R3, R0, R3, RZ, 0xfc, !PT ;  /* 0x0000000300037212 */ /* 0x000fca00078efcff */
[----:B------:R-:W-:Y:S01]  /*fc00*/  STG.E.U8 [R16.64], R3 ;  /* 0x0000000310007986 */ /* 0x000fe2000c101124 */
[----:B------:R-:W-:Y:S05]  /*fc10*/  EXIT ;  /* 0x000000000000794d */ /* 0x000fea0003800000 */
.L_x_385:
[----:B------:R-:W-:Y:S01]  /*fc20*/  STG.E.U16 [R16.64], R2 ;  /* 0x0000000210007986 */ /* 0x000fe2000c101524 */
[----:B------:R-:W-:Y:S05]  /*fc30*/  EXIT ;  /* 0x000000000000794d */ /* 0x000fea0003800000 */
.L_x_382:
        /* <DEDUP_REMOVED lines=10> */
[----:B0-----:R-:W-:Y:S01]  /*fce0*/  STG.E.U16 [R16.64], R3 ;  /* 0x0000000310007986 */ /* 0x001fe2000c101524 */
[----:B------:R-:W-:Y:S05]  /*fcf0*/  EXIT ;  /* 0x000000000000794d */ /* 0x000fea0003800000 */
.L_x_394:
        /* <DEDUP_REMOVED lines=17> */
.L_x_397:
[----:B------:R-:W-:-:S04]  /*fe10*/  LOP3.LUT R2, R3, 0x80000000, RZ, 0xc0, !PT ;  /* 0x8000000003027812 */ /* 0x000fc800078ec0ff */
[----:B------:R-:W-:-:S04]  /*fe20*/  SHF.R.U32.HI R3, RZ, 0x18, R2 ;  /* 0x00000018ff037819 */ /* 0x000fc80000011602 */
[----:B------:R-:W-:-:S04]  /*fe30*/  LOP3.LUT R0, R0, R3, RZ, 0xfc, !PT ;  /* 0x0000000300007212 */ /* 0x000fc800078efcff */
[----:B------:R-:W-:Y:S02]  /*fe40*/  PRMT R8, R0, 0x7610, R8 ;  /* 0x0000761000087816 */ /* 0x000fe40000000008 */
.L_x_396:
[----:B------:R-:W-:Y:S05]  /*fe50*/  BSYNC B0 ;  /* 0x0000000000007941 */ /* 0x000fea0003800000 */
.L_x_395:
[----:B------:R-:W-:Y:S01]  /*fe60*/  STG.E.U8 [R16.64], R8 ;  /* 0x0000000810007986 */ /* 0x000fe2000c101124 */
[----:B------:R-:W-:Y:S05]  /*fe70*/  EXIT ;  /* 0x000000000000794d */ /* 0x000fea0003800000 */
.L_x_393:
        /* <DEDUP_REMOVED lines=17> */
.L_x_400:
[----:B------:R-:W-:-:S04]  /*ff90*/  LOP3.LUT R2, R3, 0x80000000, RZ, 0xc0, !PT ;  /* 0x8000000003027812 */ /* 0x000fc800078ec0ff */
[----:B------:R-:W-:-:S04]  /*ffa0*/  SHF.R.U32.HI R3, RZ, 0x18, R2 ;  /* 0x00000018ff037819 */ /* 0x000fc80000011602 */
[----:B------:R-:W-:-:S04]  /*ffb0*/  LOP3.LUT R0, R0, R3, RZ, 0xfc, !PT ;  /* 0x0000000300007212 */ /* 0x000fc800078efcff */
[----:B------:R-:W-:Y:S02]  /*ffc0*/  PRMT R8, R0, 0x7610, R8 ;  /* 0x0000761000087816 */ /* 0x000fe40000000008 */
.L_x_399:
[----:B------:R-:W-:Y:S05]  /*ffd0*/  BSYNC B0 ;  /* 0x0000000000007941 */ /* 0x000fea0003800000 */
.L_x_398:
[----:B------:R-:W-:Y:S01]  /*ffe0*/  STG.E.U8 [R16.64], R8 ;  /* 0x0000000810007986 */ /* 0x000fe2000c101124 */
[----:B------:R-:W-:Y:S05]  /*fff0*/  EXIT ;  /* 0x000000000000794d */ /* 0x000fea0003800000 */
.L_x_392:
        /* <DEDUP_REMOVED lines=20> */
[----:B------:R-:W-:Y:S01]  /*10140*/  STG.E.U8 [R16.64], R3 ;  /* 0x0000000310007986 */ /* 0x000fe2000c101124 */
[----:B------:R-:W-:Y:S05]  /*10150*/  EXIT ;  /* 0x000000000000794d */ /* 0x000fea0003800000 */
.L_x_375:
        /* <DEDUP_REMOVED lines=19> */
[----:B------:R-:W-:Y:S05]  /*10290*/  EXIT ;  /* 0x000000000000794d */ /* 0x000fea0003800000 */
.L_x_402:
[----:B------:R-:W-:-:S06]  /*102a0*/  PRMT R2, RZ, 0x5410, R2 ;  /* 0x00005410ff027816 */ /* 0x000fcc0000000002 */
[----:B------:R-:W0:Y:S02]  /*102b0*/  F2I.U64.TRUNC R2, R2 ;  /* 0x0000000200027311 */ /* 0x000e24000020d800 */
[----:B0-----:R-:W-:Y:S01]  /*102c0*/  STG.E.64 [R16.64], R2 ;  /* 0x0000000210007986 */ /* 0x001fe2000c101b24 */
[----:B------:R-:W-:Y:S05]  /*102d0*/  EXIT ;  /* 0x000000000000794d */ /* 0x000fea0003800000 */
.L_x_401:
[----:B------:R-:W-:-:S04]  /*102e0*/  PRMT R2, RZ, 0x5410, R2 ;  /* 0x00005410ff027816 */ /* 0x000fc80000000002 */
[----:B------:R-:W0:Y:S02]  /*102f0*/  F2I.FTZ.U32.TRUNC.NTZ R3, R2 ;  /* 0x0000000200037305 */ /* 0x000e24000021f000 */
[----:B0-----:R-:W-:Y:S01]  /*10300*/  STG.E [R16.64], R3 ;  /* 0x0000000310007986 */ /* 0x001fe2000c101924 */
[----:B------:R-:W-:Y:S05]  /*10310*/  EXIT ;  /* 0x000000000000794d */ /* 0x000fea0003800000 */
.L_x_403:
[----:B------:R-:W-:-:S00]  /*10320*/  BRA `(.L_x_403) ;  /* 0xfffffff000007947 */ /* 0x000fc0000383ffff */
[----:B------:R-:W-:-:S00]  /*10330*/  NOP ;  /* 0x0000000000007918 */ /* 0x000fc00000000000 */
        /* <DEDUP_REMOVED lines=12> */
.L_x_6086:


//--------------------- .text._ZN2at6native27unrolled_elementwise_kernelIZZZNS0_66_GLOBAL__N__a0cfb035_28_ActivationHardswishKernel_cu_1520ed90_310025hardswish_backward_kernelERNS_14TensorIteratorEENKUlvE_clEvENKUlvE2_clEvEUlN3c108BFloat16ES8_E_St5arrayIPcLm3EELi4E23TrivialOffsetCalculatorILi2EjESD_ILi1EjENS0_6memory12LoadWithCastILi2EEENSG_13StoreWithCastILi1EEEEEviT_T0_T2_T3_T4_T5_ --------------------------
	.section	.text._ZN2at6native27unrolled_elementwise_kernelIZZZNS0_66_GLOBAL__N__a0cfb035_28_ActivationHardswishKernel_cu_1520ed90_310025hardswish_backward_kernelERNS_14TensorIteratorEENKUlvE_clEvENKUlvE2_clEvEUlN3c108BFloat16ES8_E_St5arrayIPcLm3EELi4E23TrivialOffsetCalculatorILi2EjESD_ILi1EjENS0_6memory12LoadWithCastILi2EEENSG_13StoreWithCastILi1EEEEEviT_T0_T2_T3_T4_T5_,"ax",@progbits
	.sectioninfo	@"SHI_REGISTERS=32"
	.align	128
        .global         _ZN2at6native27unrolled_elementwise_kernelIZZZNS0_66_GLOBAL__N__a0cfb035_28_ActivationHardswishKernel_cu_1520ed90_310025hardswish_backward_kernelERNS_14TensorIteratorEENKUlvE_clEvENKUlvE2_clEvEUlN3c108BFloat16ES8_E_St5arrayIPcLm3EELi4E23TrivialOffsetCalculatorILi2EjESD_ILi1EjENS0_6memory12LoadWithCastILi2EEENSG_13StoreWithCastILi1EEEEEviT_T0_T2_T3_T4_T5_
        .type           _ZN2at6native27unrolled_elementwise_kernelIZZZNS0_66_GLOBAL__N__a0cfb035_28_ActivationHardswishKernel_cu_1520ed90_310025hardswish_backward_kernelERNS_14TensorIteratorEENKUlvE_clEvENKUlvE2_clEvEUlN3c108BFloat16ES8_E_St5arrayIPcLm3EELi4E23TrivialOffsetCalculatorILi2EjESD_ILi1EjENS0_6memory12LoadWithCastILi2EEENSG_13StoreWithCastILi1EEEEEviT_T0_T2_T3_T4_T5_,@function
        .size           _ZN2at6native27unrolled_elementwise_kernelIZZZNS0_66_GLOBAL__N__a0cfb035_28_ActivationHardswishKernel_cu_1520ed90_310025hardswish_backward_kernelERNS_14TensorIteratorEENKUlvE_clEvENKUlvE2_clEvEUlN3c108BFloat16ES8_E_St5arrayIPcLm3EELi4E23TrivialOffsetCalculatorILi2EjESD_ILi1EjENS0_6memory12LoadWithCastILi2EEENSG_13StoreWithCastILi1EEEEEviT_T0_T2_T3_T4_T5_,(.L_x_6087 - _ZN2at6native27unrolled_elementwise_kernelIZZZNS0_66_GLOBAL__N__a0cfb035_28_ActivationHardswishKernel_cu_1520ed90_310025hardswish_backward_kernelERNS_14TensorIteratorEENKUlvE_clEvENKUlvE2_clEvEUlN3c108BFloat16ES8_E_St5arrayIPcLm3EELi4E23TrivialOffsetCalculatorILi2EjESD_ILi1EjENS0_6memory12LoadWithCastILi2EEENSG_13StoreWithCastILi1EEEEEviT_T0_T2_T3_T4_T5_)
        .other          _ZN2at6native27unrolled_elementwise_kernelIZZZNS0_66_GLOBAL__N__a0cfb035_28_ActivationHardswishKernel_cu_1520ed90_310025hardswish_backward_kernelERNS_14TensorIteratorEENKUlvE_clEvENKUlvE2_clEvEUlN3c108BFloat16ES8_E_St5arrayIPcLm3EELi4E23TrivialOffsetCalculatorILi2EjESD_ILi1EjENS0_6memory12LoadWithCastILi2EEENSG_13StoreWithCastILi1EEEEEviT_T0_T2_T3_T4_T5_,@"STO_CUDA_ENTRY STV_DEFAULT"
_ZN2at6native27unrolled_elementwise_kernelIZZZNS0_66_GLOBAL__N__a0cfb035_28_ActivationHardswishKernel_cu_1520ed90_310025hardswish_backward_kernelERNS_14TensorIteratorEENKUlvE_clEvENKUlvE2_clEvEUlN3c108BFloat16ES8_E_St5arrayIPcLm3EELi4E23TrivialOffsetCalculatorILi2EjESD_ILi1EjENS0_6memory12LoadWithCastILi2EEENSG_13StoreWithCastILi1EEEEEviT_T0_T2_T3_T4_T5_:
.text._ZN2at6native27unrolled_elementwise_kernelIZZZNS0_66_GLOBAL__N__a0cfb035_28_ActivationHardswishKernel_cu_1520ed90_310025hardswish_backward_kernelERNS_14TensorIteratorEENKUlvE_clEvENKUlvE2_clEvEUlN3c108BFloat16ES8_E_St5arrayIPcLm3EELi4E23TrivialOffsetCalculatorILi2EjESD_ILi1EjENS0_6memory12LoadWithCastILi2EEENSG_13StoreWithCastILi1EEEEEviT_T0_T2_T3_T4_T5_:
[----:B------:R-:W-:Y:S02]  /*0000*/  IMAD.MOV.U32 R1, RZ, RZ, c[0x0][0x28] ;  /* 0x00000a00ff017624 */ /* 0x000fe400078e00ff */
[----:B------:R-:W0:Y:S01]  /*0010*/  S2R R16, SR_CTAID.X ;  /* 0x0000000000107919 */ /* 0x000e220000002500 */
[----:B------:R-:W-:Y:S01]  /*0020*/  IMAD.MOV.U32 R3, RZ, RZ, -0x200 ;  /* 0xfffffe00ff037424 */ /* 0x000fe200078e00ff */
[----:B------:R-:W1:Y:S01]  /*0030*/  LDC.U8 R18, c[0x0][0x19c] ;  /* 0x00006700ff127b82 */ /* 0x000e620000000000 */
[----:B------:R-:W-:Y:S01]  /*0040*/  ULDC.64 UR36, c[0x0][0x118] ;  /* 0x0000460000247ab9 */ /* 0x000fe20000000a00 */
[----:B------:R-:W2:Y:S01]  /*0050*/  S2R R17, SR_TID.X ;  /* 0x0000000000117919 */ /* 0x000ea20000002100 */
[----:B------:R-:W-:Y:S01]  /*0060*/  BSSY B6, `(.L_x_404) ;  /* 0x000021a000067945 */ /* 0x000fe20003800000 */
[----:B------:R-:W-:Y:S02]  /*0070*/  PRMT R23, RZ, 0x7610, R23 ;  /* 0x00007610ff177816 */ /* 0x000fe40000000017 */
[----:B------:R-:W-:Y:S02]  /*0080*/  PRMT R24, RZ, 0x7610, R24 ;  /* 0x00007610ff187816 */ /* 0x000fe40000000018 */
[----:B------:R-:W3:Y:S01]  /*0090*/  LDC.U8 R19, c[0x0][0x19d] ;  /* 0x00006740ff137b82 */ /* 0x000ee20000000000 */
[----:B------:R-:W-:Y:S01]  /*00a0*/  PRMT R25, RZ, 0x7610, R25 ;  /* 0x00007610ff197816 */ /* 0x000fe20000000019 */
[----:B0-----:R-:W-:-:S05]  /*00b0*/  IMAD R22, R16, R3, c[0x0][0x160] ;  /* 0x0000580010167624 */ /* 0x001fca00078e0203 */
[----:B--2---:R-:W-:-:S13]  /*00c0*/  ISETP.GE.AND P0, PT, R17, R22, PT ;  /* 0x000000161100720c */ /* 0x004fda0003f06270 */
[----:B------:R-:W-:Y:S05]  /*00d0*/  @P0 BRA `(.L_x_405) ;  /* 0x0000212000000947 */ /* 0x000fea0003800000 */
[----:B-1-3--:R-:W-:Y:S01]  /*00e0*/  PRMT R0, R18, 0x9910, RZ ;  /* 0x0000991012007816 */ /* 0x00afe200000000ff */
[----:B------:R-:W-:-:S03]  /*00f0*/  IMAD R25, R16, 0x200, R17 ;  /* 0x0000020010197824 */ /* 0x000fc600078e0211 */
[----:B------:R-:W-:Y:S01]  /*0100*/  ISETP.GT.AND P0, PT, R0, 0x9, PT ;  /* 0x000000090000780c */ /* 0x000fe20003f04270 */
[----:B------:R-:W-:-:S05]  /*0110*/  IMAD R2, R25, c[0x0][0x1a0], RZ ;  /* 0x0000680019027a24 */ /* 0x000fca00078e02ff */
[----:B------:R-:W-:-:S05]  /*0120*/  IADD3 R2, P1, R2, c[0x0][0x188], RZ ;  /* 0x0000620002027a10 */ /* 0x000fca0007f3e0ff */
[----:B------:R-:W-:Y:S02]  /*0130*/  IMAD.X R3, RZ, RZ, c[0x0][0x18c], P1 ;  /* 0x00006300ff037624 */ /* 0x000fe400008e06ff */
        /* <DEDUP_REMOVED lines=14> */
.L_x_409:
[----:B------:R-:W2:Y:S02]  /*0220*/  LDG.E.U8 R2, [R2.64] ;  /* 0x0000002402027981 */ /* 0x000ea4000c1e1100 */
[----:B--2---:R-:W0:Y:S02]  /*0230*/  I2F.U16 R0, R2 ;  /* 0x0000000200007306 */ /* 0x004e240000101000 */
[----:B0-----:R-:W-:-:S04]  /*0240*/  F2FP.BF16.PACK_AB R0, RZ, R0 ;  /* 0x00000000ff00723e */ /* 0x001fc800000010ff */
[----:B------:R-:W-:Y:S01]  /*0250*/  PRMT R24, R0, 0x7610, R24 ;  /* 0x0000761000187816 */ /* 0x000fe20000000018 */
[----:B------:R-:W-:Y:S05]  /*0260*/  BRA `(.L_x_411) ;  /* 0x00000f0000007947 */ /* 0x000fea0003800000 */
.L_x_408:
        /* <DEDUP_REMOVED lines=11> */
.L_x_413:
[----:B------:R-:W2:Y:S02]  /*0320*/  LDG.E R2, [R2.64] ;  /* 0x0000002402027981 */ /* 0x000ea4000c1e1900 */
[----:B--2---:R-:W0:Y:S02]  /*0330*/  I2F R0, R2 ;  /* 0x0000000200007306 */ /* 0x004e240000201400 */
[----:B0-----:R-:W-:-:S04]  /*0340*/  F2FP.BF16.PACK_AB R0, RZ, R0 ;  /* 0x00000000ff00723e */ /* 0x001fc800000010ff */
[----:B------:R-:W-:Y:S01]  /*0350*/  PRMT R24, R0, 0x7610, R24 ;  /* 0x0000761000187816 */ /* 0x000fe20000000018 */
[----:B------:R-:W-:Y:S05]  /*0360*/  BRA `(.L_x_411) ;  /* 0x00000e0000007947 */ /* 0x000fea0003800000 */
.L_x_412:
[----:B------:R-:W2:Y:S02]  /*0370*/  LDG.E.U16 R2, [R2.64] ;  /* 0x0000002402027981 */ /* 0x000ea4000c1e1500 */
[----:B--2---:R-:W0:Y:S02]  /*0380*/  I2F.S16 R0, R2 ;  /* 0x0000000200007306 */ /* 0x004e240000101400 */
[----:B0-----:R-:W-:-:S04]  /*0390*/  F2FP.BF16.PACK_AB R0, RZ, R0 ;  /* 0x00000000ff00723e */ /* 0x001fc800000010ff */
[----:B------:R-:W-:Y:S01]  /*03a0*/  PRMT R24, R0, 0x7610, R24 ;  /* 0x0000761000187816 */ /* 0x000fe20000000018 */
[----:B------:R-:W-:Y:S05]  /*03b0*/  BRA `(.L_x_411) ;  /* 0x00000db000007947 */ /* 0x000fea0003800000 */
.L_x_407:
        /* <DEDUP_REMOVED lines=9> */
.L_x_415:
[----:B------:R-:W2:Y:S02]  /*0450*/  LDG.E.U16 R0, [R2.64] ;  /* 0x0000002402007981 */ /* 0x000ea4000c1e1500 */
[----:B--2---:R-:W-:-:S05]  /*0460*/  HADD2.F32 R0, -RZ, R0.H0_H0 ;  /* 0x20000000ff007230 */ /* 0x004fca0000004100 */
[----:B------:R-:W-:-:S04]  /*0470*/  F2FP.BF16.PACK_AB R0, RZ, R0 ;  /* 0x00000000ff00723e */ /* 0x000fc800000010ff */
[----:B------:R-:W-:Y:S01]  /*0480*/  PRMT R24, R0, 0x7610, R24 ;  /* 0x0000761000187816 */ /* 0x000fe20000000018 */
[----:B------:R-:W-:Y:S05]  /*0490*/  BRA `(.L_x_411) ;  /* 0x00000cd000007947 */ /* 0x000fea0003800000 */
.L_x_414:
        /* <DEDUP_REMOVED lines=9> */
.L_x_417:
[----:B------:R-:W2:Y:S02]  /*0530*/  LDG.E.U16 R2, [R2.64] ;  /* 0x0000002402027981 */ /* 0x000ea4000c1e1500 */
[----:B--2---:R-:W-:-:S05]  /*0540*/  HADD2.F32 R0, -RZ, R2.H0_H0 ;  /* 0x20000002ff007230 */ /* 0x004fca0000004100 */
[----:B------:R-:W-:-:S04]  /*0550*/  F2FP.BF16.PACK_AB R0, RZ, R0 ;  /* 0x00000000ff00723e */ /* 0x000fc800000010ff */
[----:B------:R-:W-:Y:S01]  /*0560*/  PRMT R24, R0, 0x7610, R24 ;  /* 0x0000761000187816 */ /* 0x000fe20000000018 */
[----:B------:R-:W-:Y:S05]  /*0570*/  BRA `(.L_x_411) ;  /* 0x00000bf000007947 */ /* 0x000fea0003800000 */
.L_x_416:
[----:B------:R-:W2:Y:S02]  /*0580*/  LDG.E.64 R2, [R2.64] ;  /* 0x0000002402027981 */ /* 0x000ea4000c1e1b00 */
[----:B--2---:R-:W0:Y:S01]  /*0590*/  F2F.F32.F64 R0, R2 ;  /* 0x0000000200007310 */ /* 0x004e220000301000 */
[----:B------:R-:W0:-:S14]  /*05a0*/  DSETP.GEU.AND P0, PT, |R2|, c[0x2][0x0], PT ;  /* 0x008000000200762a */ /* 0x000e1c0003f0e200 */
[----:B0-----:R-:W-:-:S05]  /*05b0*/  @!P0 FMUL R0, R0, 1.175494350822287508e-38 ;  /* 0x0080000000008820 */ /* 0x001fca0000400000 */
[----:B------:R-:W-:-:S04]  /*05c0*/  F2FP.BF16.PACK_AB R0, RZ, R0 ;  /* 0x00000000ff00723e */ /* 0x000fc800000010ff */
[----:B------:R-:W-:Y:S01]  /*05d0*/  PRMT R24, R0, 0x7610, R24 ;  /* 0x0000761000187816 */ /* 0x000fe20000000018 */
[----:B------:R-:W-:Y:S05]  /*05e0*/  BRA `(.L_x_411) ;  /* 0x00000b8000007947 */ /* 0x000fea0003800000 */
.L_x_406:
        /* <DEDUP_REMOVED lines=14> */
.L_x_420:
[----:B------:R-:W2:Y:S02]  /*06d0*/  LDG.E.64 R2, [R2.64] ;  /* 0x0000002402027981 */ /* 0x000ea4000c1e1b00 */
[----:B--2---:R-:W0:Y:S01]  /*06e0*/  F2F.F32.F64 R0, R2 ;  /* 0x0000000200007310 */ /* 0x004e220000301000 */
[----:B------:R-:W0:-:S14]  /*06f0*/  DSETP.GEU.AND P0, PT, |R2|, c[0x2][0x0], PT ;  /* 0x008000000200762a */ /* 0x000e1c0003f0e200 */
[----:B0-----:R-:W-:-:S05]  /*0700*/  @!P0 FMUL R0, R0, 1.175494350822287508e-38 ;  /* 0x0080000000008820 */ /* 0x001fca0000400000 */
[----:B------:R-:W-:-:S04]  /*0710*/  F2FP.BF16.PACK_AB R0, RZ, R0 ;  /* 0x00000000ff00723e */ /* 0x000fc800000010ff */
[----:B------:R-:W-:Y:S01]  /*0720*/  PRMT R24, R0, 0x7610, R24 ;  /* 0x0000761000187816 */ /* 0x000fe20000000018 */
[----:B------:R-:W-:Y:S05]  /*0730*/  BRA `(.L_x_411) ;  /* 0x00000a3000007947 */ /* 0x000fea0003800000 */
.L_x_419:
        /* <DEDUP_REMOVED lines=28> */
.L_x_422:
        /* <DEDUP_REMOVED lines=15> */
.L_x_421:
[----:B------:R0:W5:Y:S01]  /*09f0*/  LDG.E.U16 R24, [R2.64] ;  /* 0x0000002402187981 */ /* 0x000162000c1e1500 */
[----:B------:R-:W-:Y:S05]  /*0a00*/  BRA `(.L_x_411) ;  /* 0x0000076000007947 */ /* 0x000fea0003800000 */
.L_x_418:
        /* <DEDUP_REMOVED lines=12> */
.L_x_425:
        /* <DEDUP_REMOVED lines=21> */
.L_x_429:
[----:B------:R-:W-:Y:S05]  /*0c20*/  BSYNC B1 ;  /* 0x0000000000017941 */ /* 0x000fea0003800000 */
.L_x_428:
[----:B------:R-:W-:Y:S01]  /*0c30*/  LEA R3, R0, 0x3b800000, 0x17 ;  /* 0x3b80000000037811 */ /* 0x000fe200078eb8ff */
[----:B------:R-:W-:-:S05]  /*0c40*/  IMAD.SHL.U32 R0, R2, 0x100000, RZ ;  /* 0x0010000002007824 */ /* 0x000fca00078e00ff */
[----:B------:R-:W-:Y:S02]  /*0c50*/  LOP3.LUT R0, R3, R0, R4, 0xfe, !PT ;  /* 0x0000000003007212 */ /* 0x000fe400078efe04 */
.L_x_427:
[----:B------:R-:W-:Y:S05]  /*0c60*/  BSYNC B0 ;  /* 0x0000000000007941 */ /* 0x000fea0003800000 */
.L_x_426:
[----:B------:R-:W-:-:S04]  /*0c70*/  F2FP.BF16.PACK_AB R0, RZ, R0 ;  /* 0x00000000ff00723e */ /* 0x000fc800000010ff */
[----:B------:R-:W-:Y:S01]  /*0c80*/  PRMT R24, R0, 0x7610, R24 ;  /* 0x0000761000187816 */ /* 0x000fe20000000018 */
[----:B------:R-:W-:Y:S05]  /*0c90*/  BRA `(.L_x_411) ;  /* 0x000004d000007947 */ /* 0x000fea0003800000 */
.L_x_424:
        /* <DEDUP_REMOVED lines=21> */
.L_x_433:
[----:B------:R-:W-:Y:S05]  /*0df0*/  BSYNC B1 ;  /* 0x0000000000017941 */ /* 0x000fea0003800000 */
.L_x_432:
[----:B------:R-:W-:Y:S01]  /*0e00*/  LEA R3, R0, 0x37800000, 0x17 ;  /* 0x3780000000037811 */ /* 0x000fe200078eb8ff */
[----:B------:R-:W-:-:S05]  /*0e10*/  IMAD.SHL.U32 R0, R2, 0x200000, RZ ;  /* 0x0020000002007824 */ /* 0x000fca00078e00ff */
[----:B------:R-:W-:Y:S02]  /*0e20*/  LOP3.LUT R0, R3, R0, R4, 0xfe, !PT ;  /* 0x0000000003007212 */ /* 0x000fe400078efe04 */
.L_x_431:
[----:B------:R-:W-:Y:S05]  /*0e30*/  BSYNC B0 ;  /* 0x0000000000007941 */ /* 0x000fea0003800000 */
.L_x_430:
[----:B------:R-:W-:-:S04]  /*0e40*/  F2FP.BF16.PACK_AB R0, RZ, R0 ;  /* 0x00000000ff00723e */ /* 0x000fc800000010ff */
[----:B------:R-:W-:Y:S01]  /*0e50*/  PRMT R24, R0, 0x7610, R24 ;  /* 0x0000761000187816 */ /* 0x000fe20000000018 */
[----:B------:R-:W-:Y:S05]  /*0e60*/  BRA `(.L_x_411) ;  /* 0x0000030000007947 */ /* 0x000fea0003800000 */
.L_x_423:
        /* <DEDUP_REMOVED lines=14> */
.L_x_437:
[----:B------:R-:W-:Y:S05]  /*0f50*/  BSYNC B0 ;  /* 0x0000000000007941 */ /* 0x000fea0003800000 */
.L_x_436:
[----:B------:R-:W-:-:S04]  /*0f60*/  F2FP.BF16.PACK_AB R0, RZ, R0 ;  /* 0x00000000ff00723e */ /* 0x000fc800000010ff */
[----:B------:R-:W-:Y:S01]  /*0f70*/  PRMT R24, R0, 0x7610, R24 ;  /* 0x0000761000187816 */ /* 0x000fe20000000018 */
[----:B------:R-:W-:Y:S05]  /*0f80*/  BRA `(.L_x_411) ;  /* 0x000001e000007947 */ /* 0x000fea0003800000 */
.L_x_410:
        /* <DEDUP_REMOVED lines=21> */
.L_x_435:
[----:B------:R-:W2:Y:S02]  /*10e0*/  LDG.E.64 R2, [R2.64] ;  /* 0x0000002402027981 */ /* 0x000ea4000c1e1b00 */
[----:B--2---:R-:W0:Y:S02]  /*10f0*/  I2F.U64 R0, R2 ;  /* 0x0000000200007312 */ /* 0x004e240000301000 */
[----:B0-----:R-:W-:-:S04]  /*1100*/  F2FP.BF16.PACK_AB R0, RZ, R0 ;  /* 0x00000000ff00723e */ /* 0x001fc800000010ff */
[----:B------:R-:W-:Y:S01]  /*1110*/  PRMT R24, R0, 0x7610, R24 ;  /* 0x0000761000187816 */ /* 0x000fe20000000018 */
[----:B------:R-:W-:Y:S05]  /*1120*/  BRA `(.L_x_411) ;  /* 0x0000004000007947 */ /* 0x000fea0003800000 */
.L_x_434:
[----:B------:R-:W2:Y:S02]  /*1130*/  LDG.E R2, [R2.64] ;  /* 0x0000002402027981 */ /* 0x000ea4000c1e1900 */
[----:B--2---:R-:W0:Y:S02]  /*1140*/  I2F.U32 R0, R2 ;  /* 0x0000000200007306 */ /* 0x004e240000201000 */
[----:B0-----:R-:W-:-:S04]  /*1150*/  F2FP.BF16.PACK_AB R0, RZ, R0 ;  /* 0x00000000ff00723e */ /* 0x001fc800000010ff */
[----:B------:R-:W-:Y:S02]  /*1160*/  PRMT R24, R0, 0x7610, R24 ;  /* 0x0000761000187816 */ /* 0x000fe40000000018 */
.L_x_411:
[----:B------:R-:W-:Y:S01]  /*1170*/  PRMT R0, R19, 0x9910, RZ ;  /* 0x0000991013007816 */ /* 0x000fe200000000ff */
[----:B0-----:R-:W-:-:S03]  /*1180*/  IMAD R2, R25, c[0x0][0x1a4], RZ ;  /* 0x0000690019027a24 */ /* 0x001fc600078e02ff */
[----:B------:R-:W-:Y:S02]  /*1190*/  ISETP.GT.AND P0, PT, R0, 0x9, PT ;  /* 0x000000090000780c */ /* 0x000fe40003f04270 */
[----:B------:R-:W-:-:S05]  /*11a0*/  IADD3 R2, P1, R2, c[0x0][0x190], RZ ;  /* 0x0000640002027a10 */ /* 0x000fca0007f3e0ff */
[----:B------:R-:W-:-:S06]  /*11b0*/  IMAD.X R3, RZ, RZ, c[0x0][0x194], P1 ;  /* 0x00006500ff037624 */ /* 0x000fcc00008e06ff */
        /* <DEDUP_REMOVED lines=14> */
.L_x_441:
[----:B------:R-:W2:Y:S02]  /*12a0*/  LDG.E.U8 R2, [R2.64] ;  /* 0x0000002402027981 */ /* 0x000ea4000c1e1100 */
[----:B--2---:R-:W0:Y:S02]  /*12b0*/  I2F.U16 R0, R2 ;  /* 0x0000000200007306 */ /* 0x004e240000101000 */
[----:B0-----:R-:W-:-:S04]  /*12c0*/  F2FP.BF16.PACK_AB R0, RZ, R0 ;  /* 0x00000000ff00723e */ /* 0x001fc800000010ff */
[----:B------:R-:W-:Y:S01]  /*12d0*/  PRMT R25, R0, 0x7610, R25 ;  /* 0x0000761000197816 */ /* 0x000fe20000000019 */
[----:B------:R-:W-:Y:S05]  /*12e0*/  BRA `(.L_x_443) ;  /* 0x00000f0000007947 */ /* 0x000fea0003800000 */
.L_x_440:
        /* <DEDUP_REMOVED lines=11> */
.L_x_445:
[----:B------:R-:W2:Y:S02]  /*13a0*/  LDG.E R2, [R2.64] ;  /* 0x0000002402027981 */ /* 0x000ea4000c1e1900 */
[----:B--2---:R-:W0:Y:S02]  /*13b0*/  I2F R0, R2 ;  /* 0x0000000200007306 */ /* 0x004e240000201400 */
[----:B0-----:R-:W-:-:S04]  /*13c0*/  F2FP.BF16.PACK_AB R0, RZ, R0 ;  /* 0x00000000ff00723e */ /* 0x001fc800000010ff */
[----:B------:R-:W-:Y:S01]  /*13d0*/  PRMT R25, R0, 0x7610, R25 ;  /* 0x0000761000197816 */ /* 0x000fe20000000019 */
[----:B------:R-:W-:Y:S05]  /*13e0*/  BRA `(.L_x_443) ;  /* 0x00000e0000007947 */ /* 0x000fea0003800000 */
.L_x_444:
[----:B------:R-:W2:Y:S02]  /*13f0*/  LDG.E.U16 R2, [R2.64] ;  /* 0x0000002402027981 */ /* 0x000ea4000c1e1500 */
[----:B--2---:R-:W0:Y:S02]  /*1400*/  I2F.S16 R0, R2 ;  /* 0x0000000200007306 */ /* 0x004e240000101400 */
[----:B0-----:R-:W-:-:S04]  /*1410*/  F2FP.BF16.PACK_AB R0, RZ, R0 ;  /* 0x00000000ff00723e */ /* 0x001fc800000010ff */
[----:B------:R-:W-:Y:S01]  /*1420*/  PRMT R25, R0, 0x7610, R25 ;  /* 0x0000761000197816 */ /* 0x000fe20000000019 */
[----:B------:R-:W-:Y:S05]  /*1430*/  BRA `(.L_x_443) ;  /* 0x00000db000007947 */ /* 0x000fea0003800000 */
.L_x_439:
        /* <DEDUP_REMOVED lines=9> */
.L_x_447:
[----:B------:R-:W2:Y:S02]  /*14d0*/  LDG.E.U16 R0, [R2.64] ;  /* 0x0000002402007981 */ /* 0x000ea4000c1e1500 */
[----:B--2---:R-:W-:-:S05]  /*14e0*/  HADD2.F32 R0, -RZ, R0.H0_H0 ;  /* 0x20000000ff007230 */ /* 0x004fca0000004100 */
[----:B------:R-:W-:-:S04]  /*14f0*/  F2FP.BF16.PACK_AB R0, RZ, R0 ;  /* 0x00000000ff00723e */ /* 0x000fc800000010ff */
[----:B------:R-:W-:Y:S01]  /*1500*/  PRMT R25, R0, 0x7610, R25 ;  /* 0x0000761000197816 */ /* 0x000fe20000000019 */
[----:B------:R-:W-:Y:S05]  /*1510*/  BRA `(.L_x_443) ;  /* 0x00000cd000007947 */ /* 0x000fea0003800000 */
.L_x_446:
        /* <DEDUP_REMOVED lines=9> */
.L_x_449:
[----:B------:R-:W2:Y:S02]  /*15b0*/  LDG.E.U16 R2, [R2.64] ;  /* 0x0000002402027981 */ /* 0x000ea4000c1e1500 */
[----:B--2---:R-:W-:-:S05]  /*15c0*/  HADD2.F32 R0, -RZ, R2.H0_H0 ;  /* 0x20000002ff007230 */ /* 0x004fca0000004100 */
[----:B------:R-:W-:-:S04]  /*15d0*/  F2FP.BF16.PACK_AB R0, RZ, R0 ;  /* 0x00000000ff00723e */ /* 0x000fc800000010ff */
[----:B------:R-:W-:Y:S01]  /*15e0*/  PRMT R25, R0, 0x7610, R25 ;  /* 0x0000761000197816 */ /* 0x000fe20000000019 */
[----:B------:R-:W-:Y:S05]  /*15f0*/  BRA `(.L_x_443) ;  /* 0x00000bf000007947 */ /* 0x000fea0003800000 */
.L_x_448:
[----:B------:R-:W2:Y:S02]  /*1600*/  LDG.E.64 R2, [R2.64] ;  /* 0x0000002402027981 */ /* 0x000ea4000c1e1b00 */
[----:B--2---:R-:W0:Y:S01]  /*1610*/  F2F.F32.F64 R0, R2 ;  /* 0x0000000200007310 */ /* 0x004e220000301000 */
[----:B------:R-:W0:-:S14]  /*1620*/  DSETP.GEU.AND P0, PT, |R2|, c[0x2][0x0], PT ;  /* 0x008000000200762a */ /* 0x000e1c0003f0e200 */
[----:B0-----:R-:W-:-:S05]  /*1630*/  @!P0 FMUL R0, R0, 1.175494350822287508e-38 ;  /* 0x0080000000008820 */ /* 0x001fca0000400000 */
[----:B------:R-:W-:-:S04]  /*1640*/  F2FP.BF16.PACK_AB R0, RZ, R0 ;  /* 0x00000000ff00723e */ /* 0x000fc800000010ff */
[----:B------:R-:W-:Y:S01]  /*1650*/  PRMT R25, R0, 0x7610, R25 ;  /* 0x0000761000197816 */ /* 0x000fe20000000019 */
[----:B------:R-:W-:Y:S05]  /*1660*/  BRA `(.L_x_443) ;  /* 0x00000b8000007947 */ /* 0x000fea0003800000 */
.L_x_438:
        /* <DEDUP_REMOVED lines=14> */
.L_x_452:
[----:B------:R-:W2:Y:S02]  /*1750*/  LDG.E.64 R2, [R2.64] ;  /* 0x0000002402027981 */ /* 0x000ea4000c1e1b00 */
[----:B--2---:R-:W0:Y:S01]  /*1760*/  F2F.F32.F64 R0, R2 ;  /* 0x0000000200007310 */ /* 0x004e220000301000 */
[----:B------:R-:W0:-:S14]  /*1770*/  DSETP.GEU.AND P0, PT, |R2|, c[0x2][0x0], PT ;  /* 0x008000000200762a */ /* 0x000e1c0003f0e200 */
[----:B0-----:R-:W-:-:S05]  /*1780*/  @!P0 FMUL R0, R0, 1.175494350822287508e-38 ;  /* 0x0080000000008820 */ /* 0x001fca0000400000 */
[----:B------:R-:W-:-:S04]  /*1790*/  F2FP.BF16.PACK_AB R0, RZ, R0 ;  /* 0x00000000ff00723e */ /* 0x000fc800000010ff */
[----:B------:R-:W-:Y:S01]  /*17a0*/  PRMT R25, R0, 0x7610, R25 ;  /* 0x0000761000197816 */ /* 0x000fe20000000019 */
[----:B------:R-:W-:Y:S05]  /*17b0*/  BRA `(.L_x_443) ;  /* 0x00000a3000007947 */ /* 0x000fea0003800000 */
.L_x_451:
        /* <DEDUP_REMOVED lines=28> */
.L_x_454:
        /* <DEDUP_REMOVED lines=15> */
.L_x_453:
[----:B------:R0:W5:Y:S01]  /*1a70*/  LDG.E.U16 R25, [R2.64] ;  /* 0x0000002402197981 */ /* 0x000162000c1e1500 */
[----:B------:R-:W-:Y:S05]  /*1a80*/  BRA `(.L_x_443) ;  /* 0x0000076000007947 */ /* 0x000fea0003800000 */
.L_x_450:
        /* <DEDUP_REMOVED lines=12> */
.L_x_457:
        /* <DEDUP_REMOVED lines=21> */
.L_x_461:
[----:B------:R-:W-:Y:S05]  /*1ca0*/  BSYNC B1 ;  /* 0x0000000000017941 */ /* 0x000fea0003800000 */
.L_x_460:
[----:B------:R-:W-:Y:S01]  /*1cb0*/  LEA R3, R0, 0x3b800000, 0x17 ;  /* 0x3b80000000037811 */ /* 0x000fe200078eb8ff */
[----:B------:R-:W-:-:S05]  /*1cc0*/  IMAD.SHL.U32 R0, R2, 0x100000, RZ ;  /* 0x0010000002007824 */ /* 0x000fca00078e00ff */
[----:B------:R-:W-:Y:S02]  /*1cd0*/  LOP3.LUT R0, R3, R0, R4, 0xfe, !PT ;  /* 0x0000000003007212 */ /* 0x000fe400078efe04 */
.L_x_459:
[----:B------:R-:W-:Y:S05]  /*1ce0*/  BSYNC B0 ;  /* 0x0000000000007941 */ /* 0x000fea0003800000 */
.L_x_458:
[----:B------:R-:W-:-:S04]  /*1cf0*/  F2FP.BF16.PACK_AB R0, RZ, R0 ;  /* 0x00000000ff00723e */ /* 0x000fc800000010ff */
[----:B------:R-:W-:Y:S01]  /*1d00*/  PRMT R25, R0, 0x7610, R25 ;  /* 0x0000761000197816 */ /* 0x000fe20000000019 */
[----:B------:R-:W-:Y:S05]  /*1d10*/  BRA `(.L_x_443) ;  /* 0x000004d000007947 */ /* 0x000fea0003800000 */
.L_x_456:
        /* <DEDUP_REMOVED lines=21> */
.L_x_465:
[----:B------:R-:W-:Y:S05]  /*1e70*/  BSYNC B1 ;  /* 0x0000000000017941 */ /* 0x000fea0003800000 */
.L_x_464:
[----:B------:R-:W-:Y:S01]  /*1e80*/  LEA R3, R0, 0x37800000, 0x17 ;  /* 0x3780000000037811 */ /* 0x000fe200078eb8ff */
[----:B------:R-:W-:-:S05]  /*1e90*/  IMAD.SHL.U32 R0, R2, 0x200000, RZ ;  /* 0x0020000002007824 */ /* 0x000fca00078e00ff */
[----:B------:R-:W-:Y:S02]  /*1ea0*/  LOP3.LUT R0, R3, R0, R4, 0xfe, !PT ;  /* 0x0000000003007212 */ /* 0x000fe400078efe04 */
.L_x_463:
[----:B------:R-:W-:Y:S05]  /*1eb0*/  BSYNC B0 ;  /* 0x0000000000007941 */ /* 0x000fea0003800000 */
.L_x_462:
[----:B------:R-:W-:-:S04]  /*1ec0*/  F2FP.BF16.PACK_AB R0, RZ, R0 ;  /* 0x00000000ff00723e */ /* 0x000fc800000010ff */
[----:B------:R-:W-:Y:S01]  /*1ed0*/  PRMT R25, R0, 0x7610, R25 ;  /* 0x0000761000197816 */ /* 0x000fe20000000019 */
[----:B------:R-:W-:Y:S05]  /*1ee0*/  BRA `(.L_x_443) ;  /* 0x0000030000007947 */ /* 0x000fea0003800000 */
.L_x_455:
        /* <DEDUP_REMOVED lines=14> */
.L_x_469:
[----:B------:R-:W-:Y:S05]  /*1fd0*/  BSYNC B0 ;  /* 0x0000000000007941 */ /* 0x000fea0003800000 */
.L_x_468:
[----:B------:R-:W-:-:S04]  /*1fe0*/  F2FP.BF16.PACK_AB R0, RZ, R0 ;  /* 0x00000000ff00723e */ /* 0x000fc800000010ff */
[----:B------:R-:W-:Y:S01]  /*1ff0*/  PRMT R25, R0, 0x7610, R25 ;  /* 0x0000761000197816 */ /* 0x000fe20000000019 */
[----:B------:R-:W-:Y:S05]  /*2000*/  BRA `(.L_x_443) ;  /* 0x000001e000007947 */ /* 0x000fea0003800000 */
.L_x_442:
        /* <DEDUP_REMOVED lines=18> */
[----:B0----5:R-:W-:Y:S05]  /*2130*/  CALL.ABS.NOINC R2 ;  /* 0x0000000002007343 */ /* 0x021fea0003c00000 */
[----:B------:R-:W-:Y:S01]  /*2140*/  PRMT R25, RZ, 0x7610, R25 ;  /* 0x00007610ff197816 */ /* 0x000fe20000000019 */
[----:B------:R-:W-:Y:S05]  /*2150*/  BRA `(.L_x_443) ;  /* 0x0000009000007947 */ /* 0x000fea0003800000 */
.L_x_467:
[----:B------:R-:W2:Y:S02]  /*2160*/  LDG.E.64 R2, [R2.64] ;  /* 0x0000002402027981 */ /* 0x000ea4000c1e1b00 */
[----:B--2---:R-:W0:Y:S02]  /*2170*/  I2F.U64 R0, R2 ;  /* 0x0000000200007312 */ /* 0x004e240000301000 */
[----:B0-----:R-:W-:-:S04]  /*2180*/  F2FP.BF16.PACK_AB R0, RZ, R0 ;  /* 0x00000000ff00723e */ /* 0x001fc800000010ff */
[----:B------:R-:W-:Y:S01]  /*2190*/  PRMT R25, R0, 0x7610, R25 ;  /* 0x0000761000197816 */ /* 0x000fe20000000019 */
[----:B------:R-:W-:Y:S05]  /*21a0*/  BRA `(.L_x_443) ;  /* 0x0000004000007947 */ /* 0x000fea0003800000 */
.L_x_466:
[----:B------:R-:W2:Y:S02]  /*21b0*/  LDG.E R2, [R2.64] ;  /* 0x0000002402027981 */ /* 0x000ea4000c1e1900 */
[----:B--2---:R-:W0:Y:S02]  /*21c0*/  I2F.U32 R0, R2 ;  /* 0x0000000200007306 */ /* 0x004e240000201000 */
[----:B0-----:R-:W-:-:S04]  /*21d0*/  F2FP.BF16.PACK_AB R0, RZ, R0 ;  /* 0x00000000ff00723e */ /* 0x001fc800000010ff */
[----:B------:R-:W-:Y:S02]  /*21e0*/  PRMT R25, R0, 0x7610, R25 ;  /* 0x0000761000197816 */ /* 0x000fe40000000019 */
.L_x_443:
[----:B------:R-:W-:-:S05]  /*21f0*/  IADD3 R17, R17, 0x80, RZ ;  /* 0x0000008011117810 */ /* 0x000fca0007ffe0ff */
.L_x_405:
[----:B-1-3--:R-:W-:Y:S05]  /*2200*/  BSYNC B6 ;  /* 0x0000000000067941 */ /* 0x00afea0003800000 */
.L_x_404:
[----:B------:R-:W-:Y:S01]  /*2210*/  ISETP.GE.AND P0, PT, R17, R22, PT ;  /* 0x000000161100720c */ /* 0x000fe20003f06270 */
[----:B------:R-:W-:Y:S01]  /*2220*/  BSSY B6, `(.L_x_470) ;  /* 0x0000216000067945 */ /* 0x000fe20003800000 */
[----:B------:R-:W-:-:S11]  /*2230*/  PRMT R26, RZ, 0x7610, R26 ;  /* 0x00007610ff1a7816 */ /* 0x000fd6000000001a */
[----:B------:R-:W-:Y:S05]  /*2240*/  @P0 BRA `(.L_x_471) ;  /* 0x0000213000000947 */ /* 0x000fea0003800000 */
[----:B------:R-:W-:Y:S01]  /*2250*/  PRMT R0, R18, 0x9910, RZ ;  /* 0x0000991012007816 */ /* 0x000fe200000000ff */
[----:B------:R-:W-:-:S03]  /*2260*/  IMAD R26, R16, 0x200, R17 ;  /* 0x00000200101a7824 */ /* 0x000fc600078e0211 */
[----:B------:R-:W-:Y:S01]  /*2270*/  ISETP.GT.AND P1, PT, R0, 0x9, PT ;  /* 0x000000090000780c */ /* 0x000fe20003f24270 */
[----:B0-----:R-:W-:-:S05]  /*2280*/  IMAD R2, R26, c[0x0][0x1a0], RZ ;  /* 0x000068001a027a24 */ /* 0x001fca00078e02ff */
        /* <DEDUP_REMOVED lines=16> */
.L_x_475:
[----:B------:R-:W2:Y:S02]  /*2390*/  LDG.E.U8 R2, [R2.64] ;  /* 0x0000002402027981 */ /* 0x000ea4000c1e1100 */
[----:B--2---:R-:W0:Y:S02]  /*23a0*/  I2F.U16 R0, R2 ;  /* 0x0000000200007306 */ /* 0x004e240000101000 */
[----:B0-----:R-:W-:-:S04]  /*23b0*/  F2FP.BF16.PACK_AB R0, RZ, R0 ;  /* 0x00000000ff00723e */ /* 0x001fc800000010ff */
[----:B------:R-:W-:Y:S01]  /*23c0*/  PRMT R23, R0, 0x7610, R23 ;  /* 0x0000761000177816 */ /* 0x000fe20000000017 */
[----:B------:R-:W-:Y:S05]  /*23d0*/  BRA `(.L_x_477) ;  /* 0x00000f1000007947 */ /* 0x000fea0003800000 */
.L_x_474:
        /* <DEDUP_REMOVED lines=11> */
.L_x_479:
[----:B------:R-:W2:Y:S02]  /*2490*/  LDG.E R2, [R2.64] ;  /* 0x0000002402027981 */ /* 0x000ea4000c1e1900 */
[----:B--2---:R-:W0:Y:S02]  /*24a0*/  I2F R0, R2 ;  /* 0x0000000200007306 */ /* 0x004e240000201400 */
[----:B0-----:R-:W-:-:S04]  /*24b0*/  F2FP.BF16.PACK_AB R0, RZ, R0 ;  /* 0x00000000ff00723e */ /* 0x001fc800000010ff */
[----:B------:R-:W-:Y:S01]  /*24c0*/  PRMT R23, R0, 0x7610, R23 ;  /* 0x0000761000177816 */ /* 0x000fe20000000017 */
[----:B------:R-:W-:Y:S05]  /*24d0*/  BRA `(.L_x_477) ;  /* 0x00000e1000007947 */ /* 0x000fea0003800000 */
.L_x_478:
[----:B------:R-:W2:Y:S02]  /*24e0*/  LDG.E.U16 R2, [R2.64] ;  /* 0x0000002402027981 */ /* 0x000ea4000c1e1500 */
[----:B--2---:R-:W0:Y:S02]  /*24f0*/  I2F.S16 R0, R2 ;  /* 0x0000000200007306 */ /* 0x004e240000101400 */
[----:B0-----:R-:W-:-:S04]  /*2500*/  F2FP.BF16.PACK_AB R0, RZ, R0 ;  /* 0x00000000ff00723e */ /* 0x001fc800000010ff */
[----:B------:R-:W-:Y:S01]  /*2510*/  PRMT R23, R0, 0x7610, R23 ;  /* 0x0000761000177816 */ /* 0x000fe20000000017 */
[----:B------:R-:W-:Y:S05]  /*2520*/  BRA `(.L_x_477) ;  /* 0x00000dc000007947 */ /* 0x000fea0003800000 */
.L_x_473:
        /* <DEDUP_REMOVED lines=9> */
.L_x_481:
[----:B------:R-:W2:Y:S02]  /*25c0*/  LDG.E.U16 R0, [R2.64] ;  /* 0x0000002402007981 */ /* 0x000ea4000c1e1500 */
[----:B--2---:R-:W-:-:S05]  /*25d0*/  HADD2.F32 R0, -RZ, R0.H0_H0 ;  /* 0x20000000ff007230 */ /* 0x004fca0000004100 */
[----:B------:R-:W-:-:S04]  /*25e0*/  F2FP.BF16.PACK_AB R0, RZ, R0 ;  /* 0x00000000ff00723e */ /* 0x000fc800000010ff */
[----:B------:R-:W-:Y:S01]  /*25f0*/  PRMT R23, R0, 0x7610, R23 ;  /* 0x0000761000177816 */ /* 0x000fe20000000017 */
[----:B------:R-:W-:Y:S05]  /*2600*/  BRA `(.L_x_477) ;  /* 0x00000ce000007947 */ /* 0x000fea0003800000 */
.L_x_480:
        /* <DEDUP_REMOVED lines=9> */
.L_x_483:
[----:B------:R-:W2:Y:S02]  /*26a0*/  LDG.E.U16 R2, [R2.64] ;  /* 0x0000002402027981 */ /* 0x000ea4000c1e1500 */
[----:B--2---:R-:W-:-:S05]  /*26b0*/  HADD2.F32 R0, -RZ, R2.H0_H0 ;  /* 0x20000002ff007230 */ /* 0x004fca0000004100 */
[----:B------:R-:W-:-:S04]  /*26c0*/  F2FP.BF16.PACK_AB R0, RZ, R0 ;  /* 0x00000000ff00723e */ /* 0x000fc800000010ff */
[----:B------:R-:W-:Y:S01]  /*26d0*/  PRMT R23, R0, 0x7610, R23 ;  /* 0x0000761000177816 */ /* 0x000fe20000000017 */
[----:B------:R-:W-:Y:S05]  /*26e0*/  BRA `(.L_x_477) ;  /* 0x00000c0000007947 */ /* 0x000fea0003800000 */
.L_x_482:
[----:B------:R-:W2:Y:S02]  /*26f0*/  LDG.E.64 R2, [R2.64] ;  /* 0x0000002402027981 */ /* 0x000ea4000c1e1b00 */
[----:B--2---:R-:W0:Y:S01]  /*2700*/  F2F.F32.F64 R0, R2 ;  /* 0x0000000200007310 */ /* 0x004e220000301000 */
[----:B------:R-:W0:-:S14]  /*2710*/  DSETP.GEU.AND P0, PT, |R2|, c[0x2][0x0], PT ;  /* 0x008000000200762a */ /* 0x000e1c0003f0e200 */
[----:B0-----:R-:W-:-:S05]  /*2720*/  @!P0 FMUL R0, R0, 1.175494350822287508e-38 ;  /* 0x0080000000008820 */ /* 0x001fca0000400000 */
[----:B------:R-:W-:-:S04]  /*2730*/  F2FP.BF16.PACK_AB R0, RZ, R0 ;  /* 0x00000000ff00723e */ /* 0x000fc800000010ff */
[----:B------:R-:W-:Y:S01]  /*2740*/  PRMT R23, R0, 0x7610, R23 ;  /* 0x0000761000177816 */ /* 0x000fe20000000017 */
[----:B------:R-:W-:Y:S05]  /*2750*/  BRA `(.L_x_477) ;  /* 0x00000b9000007947 */ /* 0x000fea0003800000 */
.L_x_472:
        /* <DEDUP_REMOVED lines=14> */
.L_x_486:
[----:B------:R-:W2:Y:S02]  /*2840*/  LDG.E.64 R2, [R2.64] ;  /* 0x0000002402027981 */ /* 0x000ea4000c1e1b00 */
[----:B--2---:R-:W0:Y:S01]  /*2850*/  F2F.F32.F64 R0, R2 ;  /* 0x0000000200007310 */ /* 0x004e220000301000 */
[----:B------:R-:W0:-:S14]  /*2860*/  DSETP.GEU.AND P0, PT, |R2|, c[0x2][0x0], PT ;  /* 0x008000000200762a */ /* 0x000e1c0003f0e200 */
[----:B0-----:R-:W-:-:S05]  /*2870*/  @!P0 FMUL R0, R0, 1.175494350822287508e-38 ;  /* 0x0080000000008820 */ /* 0x001fca0000400000 */
[----:B------:R-:W-:-:S04]  /*2880*/  F2FP.BF16.PACK_AB R0, RZ, R0 ;  /* 0x00000000ff00723e */ /* 0x000fc800000010ff */
[----:B------:R-:W-:Y:S01]  /*2890*/  PRMT R23, R0, 0x7610, R23 ;  /* 0x0000761000177816 */ /* 0x000fe20000000017 */
[----:B------:R-:W-:Y:S05]  /*28a0*/  BRA `(.L_x_477) ;  /* 0x00000a4000007947 */ /* 0x000fea0003800000 */
.L_x_485:
        /* <DEDUP_REMOVED lines=28> */
.L_x_488:
[----:B------:R-:W2:Y:S02]  /*2a70*/  LDG.E.U8 R3, [R2.64] ;  /* 0x0000002402037981 */ /* 0x000ea4000c1e1100 */
[----:B--2---:R-:W-:-:S05]  /*2a80*/  IMAD.SHL.U32 R0, R3, 0x2000000, RZ ;  /* 0x0200000003007824 */ /* 0x004fca00078e00ff */
[----:B------:R-:W-:-:S13]  /*2a90*/  ISETP.GE.U32.AND P0, PT, R0, 0x8000000, PT ;  /* 0x080000000000780c */ /* 0x000fda0003f06070 */
[C---:B------:R-:W-:Y:S02]  /*2aa0*/  @P0 IMAD.SHL.U32 R4, R3.reuse, 0x200000, RZ ;  /* 0x0020000003040824 */ /* 0x040fe400078e00ff */
[C---:B------:R-:W-:Y:S02]  /*2ab0*/  @!P0 IMAD.SHL.U32 R0, R3.reuse, 0x100, RZ ;  /* 0x0000010003008824 */ /* 0x040fe400078e00ff */
[----:B------:R-:W-:Y:S01]  /*2ac0*/  IMAD.SHL.U32 R3, R3, 0x1000000, RZ ;  /* 0x0100000003037824 */ /* 0x000fe200078e00ff */
[----:B------:R-:W-:Y:S02]  /*2ad0*/  @P0 LOP3.LUT R4, R4, 0xfe00000, RZ, 0xc0, !PT ;  /* 0x0fe0000004040812 */ /* 0x000fe400078ec0ff */
        /* <DEDUP_REMOVED lines=9> */
.L_x_487:
[----:B------:R0:W5:Y:S01]  /*2b70*/  LDG.E.U16 R23, [R2.64] ;  /* 0x0000002402177981 */ /* 0x000162000c1e1500 */
[----:B------:R-:W-:Y:S05]  /*2b80*/  BRA `(.L_x_477) ;  /* 0x0000076000007947 */ /* 0x000fea0003800000 */
.L_x_484:
        /* <DEDUP_REMOVED lines=12> */
.L_x_491:
        /* <DEDUP_REMOVED lines=21> */
.L_x_495:
[----:B------:R-:W-:Y:S05]  /*2da0*/  BSYNC B1 ;  /* 0x0000000000017941 */ /* 0x000fea0003800000 */
.L_x_494:
[----:B------:R-:W-:Y:S01]  /*2db0*/  LEA R3, R0, 0x3b800000, 0x17 ;  /* 0x3b80000000037811 */ /* 0x000fe200078eb8ff */
[----:B------:R-:W-:-:S05]  /*2dc0*/  IMAD.SHL.U32 R0, R2, 0x100000, RZ ;  /* 0x0010000002007824 */ /* 0x000fca00078e00ff */
[----:B------:R-:W-:Y:S02]  /*2dd0*/  LOP3.LUT R0, R3, R0, R4, 0xfe, !PT ;  /* 0x0000000003007212 */ /* 0x000fe400078efe04 */
.L_x_493:
[----:B------:R-:W-:Y:S05]  /*2de0*/  BSYNC B0 ;  /* 0x0000000000007941 */ /* 0x000fea0003800000 */
.L_x_492:
[----:B------:R-:W-:-:S04]  /*2df0*/  F2FP.BF16.PACK_AB R0, RZ, R0 ;  /* 0x00000000ff00723e */ /* 0x000fc800000010ff */
[----:B------:R-:W-:Y:S01]  /*2e00*/  PRMT R23, R0, 0x7610, R23 ;  /* 0x0000761000177816 */ /* 0x000fe20000000017 */
[----:B------:R-:W-:Y:S05]  /*2e10*/  BRA `(.L_x_477) ;  /* 0x000004d000007947 */ /* 0x000fea0003800000 */
.L_x_490:
        /* <DEDUP_REMOVED lines=21> */
.L_x_499:
[----:B------:R-:W-:Y:S05]  /*2f70*/  BSYNC B1 ;  /* 0x0000000000017941 */ /* 0x000fea0003800000 */
.L_x_498:
[----:B------:R-:W-:Y:S01]  /*2f80*/  LEA R3, R0, 0x37800000, 0x17 ;  /* 0x3780000000037811 */ /* 0x000fe200078eb8ff */
[----:B------:R-:W-:-:S05]  /*2f90*/  IMAD.SHL.U32 R0, R2, 0x200000, RZ ;  /* 0x0020000002007824 */ /* 0x000fca00078e00ff */
[----:B------:R-:W-:Y:S02]  /*2fa0*/  LOP3.LUT R0, R3, R0, R4, 0xfe, !PT ;  /* 0x0000000003007212 */ /* 0x000fe400078efe04 */
.L_x_497:
[----:B------:R-:W-:Y:S05]  /*2fb0*/  BSYNC B0 ;  /* 0x0000000000007941 */ /* 0x000fea0003800000 */
.L_x_496:
[----:B------:R-:W-:-:S04]  /*2fc0*/  F2FP.BF16.PACK_AB R0, RZ, R0 ;  /* 0x00000000ff00723e */ /* 0x000fc800000010ff */
[----:B------:R-:W-:Y:S01]  /*2fd0*/  PRMT R23, R0, 0x7610, R23 ;  /* 0x0000761000177816 */ /* 0x000fe20000000017 */
[----:B------:R-:W-:Y:S05]  /*2fe0*/  BRA `(.L_x_477) ;  /* 0x0000030000007947 */ /* 0x000fea0003800000 */
.L_x_489:
        /* <DEDUP_REMOVED lines=14> */
.L_x_503:
[----:B------:R-:W-:Y:S05]  /*30d0*/  BSYNC B0 ;  /* 0x0000000000007941 */ /* 0x000fea0003800000 */
.L_x_502:
[----:B------:R-:W-:-:S04]  /*30e0*/  F2FP.BF16.PACK_AB R0, RZ, R0 ;  /* 0x00000000ff00723e */ /* 0x000fc800000010ff */
[----:B------:R-:W-:Y:S01]  /*30f0*/  PRMT R23, R0, 0x7610, R23 ;  /* 0x0000761000177816 */ /* 0x000fe20000000017 */
[----:B------:R-:W-:Y:S05]  /*3100*/  BRA `(.L_x_477) ;  /* 0x000001e000007947 */ /* 0x000fea0003800000 */
.L_x_476:
        /* <DEDUP_REMOVED lines=21> */
.L_x_501:
[----:B------:R-:W2:Y:S02]  /*3260*/  LDG.E.64 R2, [R2.64] ;  /* 0x0000002402027981 */ /* 0x000ea4000c1e1b00 */
[----:B--2---:R-:W0:Y:S02]  /*3270*/  I2F.U64 R0, R2 ;  /* 0x0000000200007312 */ /* 0x004e240000301000 */
[----:B0-----:R-:W-:-:S04]  /*3280*/  F2FP.BF16.PACK_AB R0, RZ, R0 ;  /* 0x00000000ff00723e */ /* 0x001fc800000010ff */
[----:B------:R-:W-:Y:S01]  /*3290*/  PRMT R23, R0, 0x7610, R23 ;  /* 0x0000761000177816 */ /* 0x000fe20000000017 */
[----:B------:R-:W-:Y:S05]  /*32a0*/  BRA `(.L_x_477) ;  /* 0x0000004000007947 */ /* 0x000fea0003800000 */
.L_x_500:
[----:B------:R-:W2:Y:S02]  /*32b0*/  LDG.E R2, [R2.64] ;  /* 0x0000002402027981 */ /* 0x000ea4000c1e1900 */
[----:B--2---:R-:W0:Y:S02]  /*32c0*/  I2F.U32 R0, R2 ;  /* 0x0000000200007306 */ /* 0x004e240000201000 */
[----:B0-----:R-:W-:-:S04]  /*32d0*/  F2FP.BF16.PACK_AB R0, RZ, R0 ;  /* 0x00000000ff00723e */ /* 0x001fc800000010ff */
[----:B------:R-:W-:Y:S02]  /*32e0*/  PRMT R23, R0, 0x7610, R23 ;  /* 0x0000761000177816 */ /* 0x000fe40000000017 */
.L_x_477:
        /* <DEDUP_REMOVED lines=19> */
.L_x_507:
[----:B------:R-:W2:Y:S02]  /*3420*/  LDG.E.U8 R2, [R2.64] ;  /* 0x0000002402027981 */ /* 0x000ea4000c1e1100 */
[----:B--2---:R-:W0:Y:S02]  /*3430*/  I2F.U16 R0, R2 ;  /* 0x0000000200007306 */ /* 0x004e240000101000 */
[----:B0-----:R-:W-:-:S04]  /*3440*/  F2FP.BF16.PACK_AB R0, RZ, R0 ;  /* 0x00000000ff00723e */ /* 0x001fc800000010ff */
[----:B------:R-:W-:Y:S01]  /*3450*/  PRMT R26, R0, 0x7610, R26 ;  /* 0x00007610001a7816 */ /* 0x000fe2000000001a */
[----:B------:R-:W-:Y:S05]  /*3460*/  BRA `(.L_x_509) ;  /* 0x00000f0000007947 */ /* 0x000fea0003800000 */
.L_x_506:
        /* <DEDUP_REMOVED lines=11> */
.L_x_511:
[----:B------:R-:W2:Y:S02]  /*3520*/  LDG.E R2, [R2.64] ;  /* 0x0000002402027981 */ /* 0x000ea4000c1e1900 */
[----:B--2---:R-:W0:Y:S02]  /*3530*/  I2F R0, R2 ;  /* 0x0000000200007306 */ /* 0x004e240000201400 */
[----:B0-----:R-:W-:-:S04]  /*3540*/  F2FP.BF16.PACK_AB R0, RZ, R0 ;  /* 0x00000000ff00723e */ /* 0x001fc800000010ff */
[----:B------:R-:W-:Y:S01]  /*3550*/  PRMT R26, R0, 0x7610, R26 ;  /* 0x00007610001a7816 */ /* 0x000fe2000000001a */
[----:B------:R-:W-:Y:S05]  /*3560*/  BRA `(.L_x_509) ;  /* 0x00000e0000007947 */ /* 0x000fea0003800000 */
.L_x_510:
[----:B------:R-:W2:Y:S02]  /*3570*/  LDG.E.U16 R2, [R2.64] ;  /* 0x0000002402027981 */ /* 0x000ea4000c1e1500 */
[----:B--2---:R-:W0:Y:S02]  /*3580*/  I2F.S16 R0, R2 ;  /* 0x0000000200007306 */ /* 0x004e240000101400 */
[----:B0-----:R-:W-:-:S04]  /*3590*/  F2FP.BF16.PACK_AB R0, RZ, R0 ;  /* 0x00000000ff00723e */ /* 0x001fc800000010ff */
[----:B------:R-:W-:Y:S01]  /*35a0*/  PRMT R26, R0, 0x7610, R26 ;  /* 0x00007610001a7816 */ /* 0x000fe2000000001a */
[----:B------:R-:W-:Y:S05]  /*35b0*/  BRA `(.L_x_509) ;  /* 0x00000db000007947 */ /* 0x000fea0003800000 */
.L_x_505:
        /* <DEDUP_REMOVED lines=9> */
.L_x_513:
[----:B------:R-:W2:Y:S02]  /*3650*/  LDG.E.U16 R0, [R2.64] ;  /* 0x0000002402007981 */ /* 0x000ea4000c1e1500 */
[----:B--2---:R-:W-:-:S05]  /*3660*/  HADD2.F32 R0, -RZ, R0.H0_H0 ;  /* 0x20000000ff007230 */ /* 0x004fca0000004100 */
[----:B------:R-:W-:-:S04]  /*3670*/  F2FP.BF16.PACK_AB R0, RZ, R0 ;  /* 0x00000000ff00723e */ /* 0x000fc800000010ff */
[----:B------:R-:W-:Y:S01]  /*3680*/  PRMT R26, R0, 0x7610, R26 ;  /* 0x00007610001a7816 */ /* 0x000fe2000000001a */
[----:B------:R-:W-:Y:S05]  /*3690*/  BRA `(.L_x_509) ;  /* 0x00000cd000007947 */ /* 0x000fea0003800000 */
.L_x_512:
        /* <DEDUP_REMOVED lines=9> */
.L_x_515:
[----:B------:R-:W2:Y:S02]  /*3730*/  LDG.E.U16 R2, [R2.64] ;  /* 0x0000002402027981 */ /* 0x000ea4000c1e1500 */
[----:B--2---:R-:W-:-:S05]  /*3740*/  HADD2.F32 R0, -RZ, R2.H0_H0 ;  /* 0x20000002ff007230 */ /* 0x004fca0000004100 */
[----:B------:R-:W-:-:S04]  /*3750*/  F2FP.BF16.PACK_AB R0, RZ, R0 ;  /* 0x00000000ff00723e */ /* 0x000fc800000010ff */
[----:B------:R-:W-:Y:S01]  /*3760*/  PRMT R26, R0, 0x7610, R26 ;  /* 0x00007610001a7816 */ /* 0x000fe2000000001a */
[----:B------:R-:W-:Y:S05]  /*3770*/  BRA `(.L_x_509) ;  /* 0x00000bf000007947 */ /* 0x000fea0003800000 */
.L_x_514:
[----:B------:R-:W2:Y:S02]  /*3780*/  LDG.E.64 R2, [R2.64] ;  /* 0x0000002402027981 */ /* 0x000ea4000c1e1b00 */
[----:B--2---:R-:W0:Y:S01]  /*3790*/  F2F.F32.F64 R0, R2 ;  /* 0x0000000200007310 */ /* 0x004e220000301000 */
[----:B------:R-:W0:-:S14]  /*37a0*/  DSETP.GEU.AND P0, PT, |R2|, c[0x2][0x0], PT ;  /* 0x008000000200762a */ /* 0x000e1c0003f0e200 */
[----:B0-----:R-:W-:-:S05]  /*37b0*/  @!P0 FMUL R0, R0, 1.175494350822287508e-38 ;  /* 0x0080000000008820 */ /* 0x001fca0000400000 */
[----:B------:R-:W-:-:S04]  /*37c0*/  F2FP.BF16.PACK_AB R0, RZ, R0 ;  /* 0x00000000ff00723e */ /* 0x000fc800000010ff */
[----:B------:R-:W-:Y:S01]  /*37d0*/  PRMT R26, R0, 0x7610, R26 ;  /* 0x00007610001a7816 */ /* 0x000fe2000000001a */
[----:B------:R-:W-:Y:S05]  /*37e0*/  BRA `(.L_x_509) ;  /* 0x00000b8000007947 */ /* 0x000fea0003800000 */
.L_x_504:
        /* <DEDUP_REMOVED lines=14> */
.L_x_518:
[----:B------:R-:W2:Y:S02]  /*38d0*/  LDG.E.64 R2, [R2.64] ;  /* 0x0000002402027981 */ /* 0x000ea4000c1e1b00 */
[----:B--2---:R-:W0:Y:S01]  /*38e0*/  F2F.F32.F64 R0, R2 ;  /* 0x0000000200007310 */ /* 0x004e220000301000 */
[----:B------:R-:W0:-:S14]  /*38f0*/  DSETP.GEU.AND P0, PT, |R2|, c[0x2][0x0], PT ;  /* 0x008000000200762a */ /* 0x000e1c0003f0e200 */
[----:B0-----:R-:W-:-:S05]  /*3900*/  @!P0 FMUL R0, R0, 1.175494350822287508e-38 ;  /* 0x0080000000008820 */ /* 0x001fca0000400000 */
[----:B------:R-:W-:-:S04]  /*3910*/  F2FP.BF16.PACK_AB R0, RZ, R0 ;  /* 0x00000000ff00723e */ /* 0x000fc800000010ff */
[----:B------:R-:W-:Y:S01]  /*3920*/  PRMT R26, R0, 0x7610, R26 ;  /* 0x00007610001a7816 */ /* 0x000fe2000000001a */
[----:B------:R-:W-:Y:S05]  /*3930*/  BRA `(.L_x_509) ;  /* 0x00000a3000007947 */ /* 0x000fea0003800000 */
.L_x_517:
        /* <DEDUP_REMOVED lines=28> */
.L_x_520:
        /* <DEDUP_REMOVED lines=15> */
.L_x_519:
[----:B------:R0:W5:Y:S01]  /*3bf0*/  LDG.E.U16 R26, [R2.64] ;  /* 0x00000024021a7981 */ /* 0x000162000c1e1500 */
[----:B------:R-:W-:Y:S05]  /*3c00*/  BRA `(.L_x_509) ;  /* 0x0000076000007947 */ /* 0x000fea0003800000 */
.L_x_516:
        /* <DEDUP_REMOVED lines=12> */
.L_x_523:
        /* <DEDUP_REMOVED lines=21> */
.L_x_527:
[----:B------:R-:W-:Y:S05]  /*3e20*/  BSYNC B1 ;  /* 0x0000000000017941 */ /* 0x000fea0003800000 */
.L_x_526:
[----:B------:R-:W-:Y:S01]  /*3e30*/  LEA R3, R0, 0x3b800000, 0x17 ;  /* 0x3b80000000037811 */ /* 0x000fe200078eb8ff */
[----:B------:R-:W-:-:S05]  /*3e40*/  IMAD.SHL.U32 R0, R2, 0x100000, RZ ;  /* 0x0010000002007824 */ /* 0x000fca00078e00ff */
[----:B------:R-:W-:Y:S02]  /*3e50*/  LOP3.LUT R0, R3, R0, R4, 0xfe, !PT ;  /* 0x0000000003007212 */ /* 0x000fe400078efe04 */
.L_x_525:
[----:B------:R-:W-:Y:S05]  /*3e60*/  BSYNC B0 ;  /* 0x0000000000007941 */ /* 0x000fea0003800000 */
.L_x_524:
[----:B------:R-:W-:-:S04]  /*3e70*/  F2FP.BF16.PACK_AB R0, RZ, R0 ;  /* 0x00000000ff00723e */ /* 0x000fc800000010ff */
[----:B------:R-:W-:Y:S01]  /*3e80*/  PRMT R26, R0, 0x7610, R26 ;  /* 0x00007610001a7816 */ /* 0x000fe2000000001a */
[----:B------:R-:W-:Y:S05]  /*3e90*/  BRA `(.L_x_509) ;  /* 0x000004d000007947 */ /* 0x000fea0003800000 */
.L_x_522:
        /* <DEDUP_REMOVED lines=21> */
.L_x_531:
[----:B------:R-:W-:Y:S05]  /*3ff0*/  BSYNC B1 ;  /* 0x0000000000017941 */ /* 0x000fea0003800000 */
.L_x_530:
[----:B------:R-:W-:Y:S01]  /*4000*/  LEA R3, R0, 0x37800000, 0x17 ;  /* 0x3780000000037811 */ /* 0x000fe200078eb8ff */
[----:B------:R-:W-:-:S05]  /*4010*/  IMAD.SHL.U32 R0, R2, 0x200000, RZ ;  /* 0x0020000002007824 */ /* 0x000fca00078e00ff */
[----:B------:R-:W-:Y:S02]  /*4020*/  LOP3.LUT R0, R3, R0, R4, 0xfe, !PT ;  /* 0x0000000003007212 */ /* 0x000fe400078efe04 */
.L_x_529:
[----:B------:R-:W-:Y:S05]  /*4030*/  BSYNC B0 ;  /* 0x0000000000007941 */ /* 0x000fea0003800000 */
.L_x_528:
[----:B------:R-:W-:-:S04]  /*4040*/  F2FP.BF16.PACK_AB R0, RZ, R0 ;  /* 0x00000000ff00723e */ /* 0x000fc800000010ff */
[----:B------:R-:W-:Y:S01]  /*4050*/  PRMT R26, R0, 0x7610, R26 ;  /* 0x00007610001a7816 */ /* 0x000fe2000000001a */
[----:B------:R-:W-:Y:S05]  /*4060*/  BRA `(.L_x_509) ;  /* 0x0000030000007947 */ /* 0x000fea0003800000 */
.L_x_521:
        /* <DEDUP_REMOVED lines=14> */
.L_x_535:
[----:B------:R-:W-:Y:S05]  /*4150*/  BSYNC B0 ;  /* 0x0000000000007941 */ /* 0x000fea0003800000 */
.L_x_534:
[----:B------:R-:W-:-:S04]  /*4160*/  F2FP.BF16.PACK_AB R0, RZ, R0 ;  /* 0x00000000ff00723e */ /* 0x000fc800000010ff */
[----:B------:R-:W-:Y:S01]  /*4170*/  PRMT R26, R0, 0x7610, R26 ;  /* 0x00007610001a7816 */ /* 0x000fe2000000001a */
[----:B------:R-:W-:Y:S05]  /*4180*/  BRA `(.L_x_509) ;  /* 0x000001e000007947 */ /* 0x000fea0003800000 */
.L_x_508:
        /* <DEDUP_REMOVED lines=21> */
.L_x_533:
[----:B------:R-:W2:Y:S02]  /*42e0*/  LDG.E.64 R2, [R2.64] ;  /* 0x0000002402027981 */ /* 0x000ea4000c1e1b00 */
[----:B--2---:R-:W0:Y:S02]  /*42f0*/  I2F.U64 R0, R2 ;  /* 0x0000000200007312 */ /* 0x004e240000301000 */
[----:B0-----:R-:W-:-:S04]  /*4300*/  F2FP.BF16.PACK_AB R0, RZ, R0 ;  /* 0x00000000ff00723e */ /* 0x001fc800000010ff */
[----:B------:R-:W-:Y:S01]  /*4310*/  PRMT R26, R0, 0x7610, R26 ;  /* 0x00007610001a7816 */ /* 0x000fe2000000001a */
[----:B------:R-:W-:Y:S05]  /*4320*/  BRA `(.L_x_509) ;  /* 0x0000004000007947 */ /* 0x000fea0003800000 */
.L_x_532:
[----:B------:R-:W2:Y:S02]  /*4330*/  LDG.E R2, [R2.64] ;  /* 0x0000002402027981 */ /* 0x000ea4000c1e1900 */
[----:B--2---:R-:W0:Y:S02]  /*4340*/  I2F.U32 R0, R2 ;  /* 0x0000000200007306 */ /* 0x004e240000201000 */
[----:B0-----:R-:W-:-:S04]  /*4350*/  F2FP.BF16.PACK_AB R0, RZ, R0 ;  /* 0x00000000ff00723e */ /* 0x001fc800000010ff */
[----:B------:R-:W-:Y:S02]  /*4360*/  PRMT R26, R0, 0x7610, R26 ;  /* 0x00007610001a7816 */ /* 0x000fe4000000001a */
.L_x_509:
[----:B------:R-:W-:-:S05]  /*4370*/  IADD3 R17, R17, 0x80, RZ ;  /* 0x0000008011117810 */ /* 0x000fca0007ffe0ff */
.L_x_471:
[----:B------:R-:W-:Y:S05]  /*4380*/  BSYNC B6 ;  /* 0x0000000000067941 */ /* 0x000fea0003800000 */
.L_x_470:
[----:B------:R-:W-:Y:S01]  /*4390*/  ISETP.GE.AND P0, PT, R17, R22, PT ;  /* 0x000000161100720c */ /* 0x000fe20003f06270 */
[----:B------:R-:W-:Y:S01]  /*43a0*/  BSSY B6, `(.L_x_536) ;  /* 0x0000216000067945 */ /* 0x000fe20003800000 */
[----:B------:R-:W-:Y:S02]  /*43b0*/  PRMT R27, RZ, 0x7610, R27 ;  /* 0x00007610ff1b7816 */ /* 0x000fe4000000001b */
[----:B------:R-:W-:Y:S02]  /*43c0*/  PRMT R28, RZ, 0x7610, R28 ;  /* 0x00007610ff1c7816 */ /* 0x000fe4000000001c */
[----:B0-----:R-:W-:-:S07]  /*43d0*/  PRMT R2, RZ, 0x7610, R2 ;  /* 0x00007610ff027816 */ /* 0x001fce0000000002 */
[----:B------:R-:W-:Y:S05]  /*43e0*/  @P0 BRA `(.L_x_537) ;  /* 0x0000211000000947 */ /* 0x000fea0003800000 */
[----:B------:R-:W-:Y:S01]  /*43f0*/  PRMT R0, R18, 0x9910, RZ ;  /* 0x0000991012007816 */ /* 0x000fe200000000ff */
        /* <DEDUP_REMOVED lines=19> */
.L_x_541:
[----:B------:R-:W2:Y:S02]  /*4530*/  LDG.E.U8 R4, [R4.64] ;  /* 0x0000002404047981 */ /* 0x000ea4000c1e1100 */
[----:B--2---:R-:W0:Y:S02]  /*4540*/  I2F.U16 R0, R4 ;  /* 0x0000000400007306 */ /* 0x004e240000101000 */
[----:B0-----:R-:W-:-:S04]  /*4550*/  F2FP.BF16.PACK_AB R0, RZ, R0 ;  /* 0x00000000ff00723e */ /* 0x001fc800000010ff */
[----:B------:R-:W-:Y:S01]  /*4560*/  PRMT R28, R0, 0x7610, R28 ;  /* 0x00007610001c7816 */ /* 0x000fe2000000001c */
[----:B------:R-:W-:Y:S05]  /*4570*/  BRA `(.L_x_543) ;  /* 0x00000f0000007947 */ /* 0x000fea0003800000 */
.L_x_540:
        /* <DEDUP_REMOVED lines=11> */
.L_x_545:
[----:B------:R-:W2:Y:S02]  /*4630*/  LDG.E R4, [R4.64] ;  /* 0x0000002404047981 */ /* 0x000ea4000c1e1900 */
[----:B--2---:R-:W0:Y:S02]  /*4640*/  I2F R0, R4 ;  /* 0x0000000400007306 */ /* 0x004e240000201400 */
[----:B0-----:R-:W-:-:S04]  /*4650*/  F2FP.BF16.PACK_AB R0, RZ, R0 ;  /* 0x00000000ff00723e */ /* 0x001fc800000010ff */
[----:B------:R-:W-:Y:S01]  /*4660*/  PRMT R28, R0, 0x7610, R28 ;  /* 0x00007610001c7816 */ /* 0x000fe2000000001c */
[----:B------:R-:W-:Y:S05]  /*4670*/  BRA `(.L_x_543) ;  /* 0x00000e0000007947 */ /* 0x000fea0003800000 */
.L_x_544:
[----:B------:R-:W2:Y:S02]  /*4680*/  LDG.E.U16 R4, [R4.64] ;  /* 0x0000002404047981 */ /* 0x000ea4000c1e1500 */
[----:B--2---:R-:W0:Y:S02]  /*4690*/  I2F.S16 R0, R4 ;  /* 0x0000000400007306 */ /* 0x004e240000101400 */
[----:B0-----:R-:W-:-:S04]  /*46a0*/  F2FP.BF16.PACK_AB R0, RZ, R0 ;  /* 0x00000000ff00723e */ /* 0x001fc800000010ff */
[----:B------:R-:W-:Y:S01]  /*46b0*/  PRMT R28, R0, 0x7610, R28 ;  /* 0x00007610001c7816 */ /* 0x000fe2000000001c */
[----:B------:R-:W-:Y:S05]  /*46c0*/  BRA `(.L_x_543) ;  /* 0x00000db000007947 */ /* 0x000fea0003800000 */
.L_x_539:
        /* <DEDUP_REMOVED lines=9> */
.L_x_547:
[----:B------:R-:W2:Y:S02]  /*4760*/  LDG.E.U16 R0, [R4.64] ;  /* 0x0000002404007981 */ /* 0x000ea4000c1e1500 */
[----:B--2---:R-:W-:-:S05]  /*4770*/  HADD2.F32 R0, -RZ, R0.H0_H0 ;  /* 0x20000000ff007230 */ /* 0x004fca0000004100 */
[----:B------:R-:W-:-:S04]  /*4780*/  F2FP.BF16.PACK_AB R0, RZ, R0 ;  /* 0x00000000ff00723e */ /* 0x000fc800000010ff */
[----:B------:R-:W-:Y:S01]  /*4790*/  PRMT R28, R0, 0x7610, R28 ;  /* 0x00007610001c7816 */ /* 0x000fe2000000001c */
[----:B------:R-:W-:Y:S05]  /*47a0*/  BRA `(.L_x_543) ;  /* 0x00000cd000007947 */ /* 0x000fea0003800000 */
.L_x_546:
        /* <DEDUP_REMOVED lines=9> */
.L_x_549:
[----:B------:R-:W2:Y:S02]  /*4840*/  LDG.E.U16 R4, [R4.64] ;  /* 0x0000002404047981 */ /* 0x000ea4000c1e1500 */
[----:B--2---:R-:W-:-:S05]  /*4850*/  HADD2.F32 R0, -RZ, R4.H0_H0 ;  /* 0x20000004ff007230 */ /* 0x004fca0000004100 */
[----:B------:R-:W-:-:S04]  /*4860*/  F2FP.BF16.PACK_AB R0, RZ, R0 ;  /* 0x00000000ff00723e */ /* 0x000fc800000010ff */
[----:B------:R-:W-:Y:S01]  /*4870*/  PRMT R28, R0, 0x7610, R28 ;  /* 0x00007610001c7816 */ /* 0x000fe2000000001c */
[----:B------:R-:W-:Y:S05]  /*4880*/  BRA `(.L_x_543) ;  /* 0x00000bf000007947 */ /* 0x000fea0003800000 */
.L_x_548:
[----:B------:R-:W2:Y:S02]  /*4890*/  LDG.E.64 R4, [R4.64] ;  /* 0x0000002404047981 */ /* 0x000ea4000c1e1b00 */
[----:B--2---:R-:W0:Y:S01]  /*48a0*/  F2F.F32.F64 R0, R4 ;  /* 0x0000000400007310 */ /* 0x004e220000301000 */
[----:B------:R-:W0:-:S14]  /*48b0*/  DSETP.GEU.AND P0, PT, |R4|, c[0x2][0x0], PT ;  /* 0x008000000400762a */ /* 0x000e1c0003f0e200 */
[----:B0-----:R-:W-:-:S05]  /*48c0*/  @!P0 FMUL R0, R0, 1.175494350822287508e-38 ;  /* 0x0080000000008820 */ /* 0x001fca0000400000 */
[----:B------:R-:W-:-:S04]  /*48d0*/  F2FP.BF16.PACK_AB R0, RZ, R0 ;  /* 0x00000000ff00723e */ /* 0x000fc800000010ff */
[----:B------:R-:W-:Y:S01]  /*48e0*/  PRMT R28, R0, 0x7610, R28 ;  /* 0x00007610001c7816 */ /* 0x000fe2000000001c */
[----:B------:R-:W-:Y:S05]  /*48f0*/  BRA `(.L_x_543) ;  /* 0x00000b8000007947 */ /* 0x000fea0003800000 */
.L_x_538:
        /* <DEDUP_REMOVED lines=14> */
.L_x_552:
[----:B------:R-:W2:Y:S02]  /*49e0*/  LDG.E.64 R4, [R4.64] ;  /* 0x0000002404047981 */ /* 0x000ea4000c1e1b00 */
[----:B--2---:R-:W0:Y:S01]  /*49f0*/  F2F.F32.F64 R0, R4 ;  /* 0x0000000400007310 */ /* 0x004e220000301000 */
[----:B------:R-:W0:-:S14]  /*4a00*/  DSETP.GEU.AND P0, PT, |R4|, c[0x2][0x0], PT ;  /* 0x008000000400762a */ /* 0x000e1c0003f0e200 */
[----:B0-----:R-:W-:-:S05]  /*4a10*/  @!P0 FMUL R0, R0, 1.175494350822287508e-38 ;  /* 0x0080000000008820 */ /* 0x001fca0000400000 */
[----:B------:R-:W-:-:S04]  /*4a20*/  F2FP.BF16.PACK_AB R0, RZ, R0 ;  /* 0x00000000ff00723e */ /* 0x000fc800000010ff */
[----:B------:R-:W-:Y:S01]  /*4a30*/  PRMT R28, R0, 0x7610, R28 ;  /* 0x00007610001c7816 */ /* 0x000fe2000000001c */
[----:B------:R-:W-:Y:S05]  /*4a40*/  BRA `(.L_x_543) ;  /* 0x00000a3000007947 */ /* 0x000fea0003800000 */
.L_x_551:
        /* <DEDUP_REMOVED lines=28> */
.L_x_554:
[----:B------:R-:W2:Y:S02]  /*4c10*/  LDG.E.U8 R4, [R4.64] ;  /* 0x0000002404047981 */ /* 0x000ea4000c1e1100 */
[----:B--2---:R-:W-:-:S05]  /*4c20*/  IMAD.SHL.U32 R0, R4, 0x2000000, RZ ;  /* 0x0200000004007824 */ /* 0x004fca00078e00ff */
[----:B------:R-:W-:-:S13]  /*4c30*/  ISETP.GE.U32.AND P0, PT, R0, 0x8000000, PT ;  /* 0x080000000000780c */ /* 0x000fda0003f06070 */
[C---:B------:R-:W-:Y:S02]  /*4c40*/  @!P0 IMAD.SHL.U32 R0, R4.reuse, 0x100, RZ ;  /* 0x0000010004008824 */ /* 0x040fe400078e00ff */
[----:B------:R-:W-:-:S03]  /*4c50*/  @P0 IMAD.SHL.U32 R3, R4, 0x200000, RZ ;  /* 0x0020000004030824 */ /* 0x000fc600078e00ff */
[----:B------:R-:W-:Y:S02]  /*4c60*/  @!P0 LOP3.LUT R0, R0, 0x7f00, RZ, 0xc0, !PT ;  /* 0x00007f0000008812 */ /* 0x000fe400078ec0ff */
[----:B------:R-:W-:Y:S02]  /*4c70*/  @P0 LOP3.LUT R3, R3, 0x70000000, RZ, 0xfc, !PT ;  /* 0x7000000003030812 */ /* 0x000fe400078efcff */
[----:B------:R-:W-:-:S03]  /*4c80*/  @!P0 LOP3.LUT R0, R0, 0x3f000000, RZ, 0xfc, !PT ;  /* 0x3f00000000008812 */ /* 0x000fc600078efcff */
[----:B------:R-:W-:Y:S02]  /*4c90*/  @P0 FMUL.FTZ R3, R3, 1.9259299443872358531e-34 ;  /* 0x0780000003030820 */ /* 0x000fe40000410000 */
[----:B------:R-:W-:Y:S02]  /*4ca0*/  @!P0 FADD.FTZ R3, R0, -0.5 ;  /* 0xbf00000000038421 */ /* 0x000fe40000010000 */
[----:B------:R-:W-:-:S05]  /*4cb0*/  IMAD.SHL.U32 R0, R4, 0x1000000, RZ ;  /* 0x0100000004007824 */ /* 0x000fca00078e00ff */
[----:B------:R-:W-:-:S04]  /*4cc0*/  LOP3.LUT R0, R3, 0x80000000, R0, 0xf8, !PT ;  /* 0x8000000003007812 */ /* 0x000fc800078ef800 */
[----:B------:R-:W-:-:S04]  /*4cd0*/  F2FP.BF16.PACK_AB R0, RZ, R0 ;  /* 0x00000000ff00723e */ /* 0x000fc800000010ff */
[----:B------:R-:W-:Y:S01]  /*4ce0*/  PRMT R28, R0, 0x7610, R28 ;  /* 0x00007610001c7816 */ /* 0x000fe2000000001c */
[----:B------:R-:W-:Y:S05]  /*4cf0*/  BRA `(.L_x_543) ;  /* 0x0000078000007947 */ /* 0x000fea0003800000 */
.L_x_553:
[----:B------:R0:W5:Y:S01]  /*4d00*/  LDG.E.U16 R28, [R4.64] ;  /* 0x00000024041c7981 */ /* 0x000162000c1e1500 */
[----:B------:R-:W-:Y:S05]  /*4d10*/  BRA `(.L_x_543) ;  /* 0x0000076000007947 */ /* 0x000fea0003800000 */
.L_x_550:
        /* <DEDUP_REMOVED lines=12> */
.L_x_557:
        /* <DEDUP_REMOVED lines=21> */
.L_x_561:
[----:B------:R-:W-:Y:S05]  /*4f30*/  BSYNC B1 ;  /* 0x0000000000017941 */ /* 0x000fea0003800000 */
.L_x_560:
[----:B------:R-:W-:Y:S01]  /*4f40*/  LEA R5, R0, 0x3b800000, 0x17 ;  /* 0x3b80000000057811 */ /* 0x000fe200078eb8ff */
[----:B------:R-:W-:-:S05]  /*4f50*/  IMAD.SHL.U32 R0, R3, 0x100000, RZ ;  /* 0x0010000003007824 */ /* 0x000fca00078e00ff */
[----:B------:R-:W-:Y:S02]  /*4f60*/  LOP3.LUT R0, R5, R0, R6, 0xfe, !PT ;  /* 0x0000000005007212 */ /* 0x000fe400078efe06 */
.L_x_559:
[----:B------:R-:W-:Y:S05]  /*4f70*/  BSYNC B0 ;  /* 0x0000000000007941 */ /* 0x000fea0003800000 */
.L_x_558:
[----:B------:R-:W-:-:S04]  /*4f80*/  F2FP.BF16.PACK_AB R0, RZ, R0 ;  /* 0x00000000ff00723e */ /* 0x000fc800000010ff */
[----:B------:R-:W-:Y:S01]  /*4f90*/  PRMT R28, R0, 0x7610, R28 ;  /* 0x00007610001c7816 */ /* 0x000fe2000000001c */
[----:B------:R-:W-:Y:S05]  /*4fa0*/  BRA `(.L_x_543) ;  /* 0x000004d000007947 */ /* 0x000fea0003800000 */
.L_x_556:
        /* <DEDUP_REMOVED lines=21> */
.L_x_565:
[----:B------:R-:W-:Y:S05]  /*5100*/  BSYNC B1 ;  /* 0x0000000000017941 */ /* 0x000fea0003800000 */
.L_x_564:
[----:B------:R-:W-:Y:S01]  /*5110*/  LEA R5, R0, 0x37800000, 0x17 ;  /* 0x3780000000057811 */ /* 0x000fe200078eb8ff */
[----:B------:R-:W-:-:S05]  /*5120*/  IMAD.SHL.U32 R0, R3, 0x200000, RZ ;  /* 0x0020000003007824 */ /* 0x000fca00078e00ff */
[----:B------:R-:W-:Y:S02]  /*5130*/  LOP3.LUT R0, R5, R0, R6, 0xfe, !PT ;  /* 0x0000000005007212 */ /* 0x000fe400078efe06 */
.L_x_563:
[----:B------:R-:W-:Y:S05]  /*5140*/  BSYNC B0 ;  /* 0x0000000000007941 */ /* 0x000fea0003800000 */
.L_x_562:
[----:B------:R-:W-:-:S04]  /*5150*/  F2FP.BF16.PACK_AB R0, RZ, R0 ;  /* 0x00000000ff00723e */ /* 0x000fc800000010ff */
[----:B------:R-:W-:Y:S01]  /*5160*/  PRMT R28, R0, 0x7610, R28 ;  /* 0x00007610001c7816 */ /* 0x000fe2000000001c */
[----:B------:R-:W-:Y:S05]  /*5170*/  BRA `(.L_x_543) ;  /* 0x0000030000007947 */ /* 0x000fea0003800000 */
.L_x_555:
        /* <DEDUP_REMOVED lines=14> */
.L_x_569:
[----:B------:R-:W-:Y:S05]  /*5260*/  BSYNC B0 ;  /* 0x0000000000007941 */ /* 0x000fea0003800000 */
.L_x_568:
[----:B------:R-:W-:-:S04]  /*5270*/  F2FP.BF16.PACK_AB R0, RZ, R0 ;  /* 0x00000000ff00723e */ /* 0x000fc800000010ff */
[----:B------:R-:W-:Y:S01]  /*5280*/  PRMT R28, R0, 0x7610, R28 ;  /* 0x00007610001c7816 */ /* 0x000fe2000000001c */
[----:B------:R-:W-:Y:S05]  /*5290*/  BRA `(.L_x_543) ;  /* 0x000001e000007947 */ /* 0x000fea0003800000 */
.L_x_542:
        /* <DEDUP_REMOVED lines=21> */
.L_x_567:
[----:B------:R-:W2:Y:S02]  /*53f0*/  LDG.E.64 R4, [R4.64] ;  /* 0x0000002404047981 */ /* 0x000ea4000c1e1b00 */
[----:B--2---:R-:W0:Y:S02]  /*5400*/  I2F.U64 R0, R4 ;  /* 0x0000000400007312 */ /* 0x004e240000301000 */
[----:B0-----:R-:W-:-:S04]  /*5410*/  F2FP.BF16.PACK_AB R0, RZ, R0 ;  /* 0x00000000ff00723e */ /* 0x001fc800000010ff */
[----:B------:R-:W-:Y:S01]  /*5420*/  PRMT R28, R0, 0x7610, R28 ;  /* 0x00007610001c7816 */ /* 0x000fe2000000001c */
[----:B------:R-:W-:Y:S05]  /*5430*/  BRA `(.L_x_543) ;  /* 0x0000004000007947 */ /* 0x000fea0003800000 */
.L_x_566:
[----:B------:R-:W2:Y:S02]  /*5440*/  LDG.E R4, [R4.64] ;  /* 0x0000002404047981 */ /* 0x000ea4000c1e1900 */
[----:B--2---:R-:W0:Y:S02]  /*5450*/  I2F.U32 R0, R4 ;  /* 0x0000000400007306 */ /* 0x004e240000201000 */
[----:B0-----:R-:W-:-:S04]  /*5460*/  F2FP.BF16.PACK_AB R0, RZ, R0 ;  /* 0x00000000ff00723e */ /* 0x001fc800000010ff */
[----:B------:R-:W-:Y:S02]  /*5470*/  PRMT R28, R0, 0x7610, R28 ;  /* 0x00007610001c7816 */ /* 0x000fe4000000001c */
.L_x_543:
[----:B------:R-:W-:Y:S01]  /*5480*/  PRMT R0, R19, 0x9910, RZ ;  /* 0x0000991013007816 */ /* 0x000fe200000000ff */
[----:B------:R-:W-:-:S03]  /*5490*/  IMAD R2, R2, c[0x0][0x1a4], RZ ;  /* 0x0000690002027a24 */ /* 0x000fc600078e02ff */
[----:B------:R-:W-:Y:S02]  /*54a0*/  ISETP.GT.AND P1, PT, R0, 0x9, PT ;  /* 0x000000090000780c */ /* 0x000fe40003f24270 */
[----:B0-----:R-:W-:-:S05]  /*54b0*/  IADD3 R4, P0, R2, c[0x0][0x190], RZ ;  /* 0x0000640002047a10 */ /* 0x001fca0007f1e0ff */
        /* <DEDUP_REMOVED lines=15> */
.L_x_573:
[----:B------:R-:W2:Y:S02]  /*55b0*/  LDG.E.U8 R4, [R4.64] ;  /* 0x0000002404047981 */ /* 0x000ea4000c1e1100 */
[----:B--2---:R-:W0:Y:S02]  /*55c0*/  I2F.U16 R0, R4 ;  /* 0x0000000400007306 */ /* 0x004e240000101000 */
[----:B0-----:R-:W-:-:S04]  /*55d0*/  F2FP.BF16.PACK_AB R0, RZ, R0 ;  /* 0x00000000ff00723e */ /* 0x001fc800000010ff */
[----:B------:R-:W-:Y:S01]  /*55e0*/  PRMT R2, R0, 0x7610, R2 ;  /* 0x0000761000027816 */ /* 0x000fe20000000002 */
[----:B------:R-:W-:Y:S05]  /*55f0*/  BRA `(.L_x_575) ;  /* 0x00000ef000007947 */ /* 0x000fea0003800000 */
.L_x_572:
        /* <DEDUP_REMOVED lines=11> */
.L_x_577:
[----:B------:R-:W2:Y:S02]  /*56b0*/  LDG.E R4, [R4.64] ;  /* 0x0000002404047981 */ /* 0x000ea4000c1e1900 */
[----:B--2---:R-:W0:Y:S02]  /*56c0*/  I2F R0, R4 ;  /* 0x0000000400007306 */ /* 0x004e240000201400 */
[----:B0-----:R-:W-:-:S04]  /*56d0*/  F2FP.BF16.PACK_AB R0, RZ, R0 ;  /* 0x00000000ff00723e */ /* 0x001fc800000010ff */
[----:B------:R-:W-:Y:S01]  /*56e0*/  PRMT R2, R0, 0x7610, R2 ;  /* 0x0000761000027816 */ /* 0x000fe20000000002 */
[----:B------:R-:W-:Y:S05]  /*56f0*/  BRA `(.L_x_575) ;  /* 0x00000df000007947 */ /* 0x000fea0003800000 */
.L_x_576:
[----:B------:R-:W2:Y:S02]  /*5700*/  LDG.E.U16 R4, [R4.64] ;  /* 0x0000002404047981 */ /* 0x000ea4000c1e1500 */
[----:B--2---:R-:W0:Y:S02]  /*5710*/  I2F.S16 R0, R4 ;  /* 0x0000000400007306 */ /* 0x004e240000101400 */
[----:B0-----:R-:W-:-:S04]  /*5720*/  F2FP.BF16.PACK_AB R0, RZ, R0 ;  /* 0x00000000ff00723e */ /* 0x001fc800000010ff */
[----:B------:R-:W-:Y:S01]  /*5730*/  PRMT R2, R0, 0x7610, R2 ;  /* 0x0000761000027816 */ /* 0x000fe20000000002 */
[----:B------:R-:W-:Y:S05]  /*5740*/  BRA `(.L_x_575) ;  /* 0x00000da000007947 */ /* 0x000fea0003800000 */
.L_x_571:
        /* <DEDUP_REMOVED lines=9> */
.L_x_579:
[----:B------:R-:W2:Y:S02]  /*57e0*/  LDG.E.U16 R0, [R4.64] ;  /* 0x0000002404007981 */ /* 0x000ea4000c1e1500 */
[----:B--2---:R-:W-:-:S05]  /*57f0*/  HADD2.F32 R0, -RZ, R0.H0_H0 ;  /* 0x20000000ff007230 */ /* 0x004fca0000004100 */
[----:B------:R-:W-:-:S04]  /*5800*/  F2FP.BF16.PACK_AB R0, RZ, R0 ;  /* 0x00000000ff00723e */ /* 0x000fc800000010ff */
[----:B------:R-:W-:Y:S01]  /*5810*/  PRMT R2, R0, 0x7610, R2 ;  /* 0x0000761000027816 */ /* 0x000fe20000000002 */
[----:B------:R-:W-:Y:S05]  /*5820*/  BRA `(.L_x_575) ;  /* 0x00000cc000007947 */ /* 0x000fea0003800000 */
.L_x_578:
        /* <DEDUP_REMOVED lines=9> */
.L_x_581:
[----:B------:R-:W2:Y:S02]  /*58c0*/  LDG.E.U16 R4, [R4.64] ;  /* 0x0000002404047981 */ /* 0x000ea4000c1e1500 */
[----:B--2---:R-:W-:-:S05]  /*58d0*/  HADD2.F32 R0, -RZ, R4.H0_H0 ;  /* 0x20000004ff007230 */ /* 0x004fca0000004100 */
[----:B------:R-:W-:-:S04]  /*58e0*/  F2FP.BF16.PACK_AB R0, RZ, R0 ;  /* 0x00000000ff00723e */ /* 0x000fc800000010ff */
[----:B------:R-:W-:Y:S01]  /*58f0*/  PRMT R2, R0, 0x7610, R2 ;  /* 0x0000761000027816 */ /* 0x000fe20000000002 */
[----:B------:R-:W-:Y:S05]  /*5900*/  BRA `(.L_x_575) ;  /* 0x00000be000007947 */ /* 0x000fea0003800000 */
.L_x_580:
[----:B------:R-:W2:Y:S02]  /*5910*/  LDG.E.64 R4, [R4.64] ;  /* 0x0000002404047981 */ /* 0x000ea4000c1e1b00 */
[----:B--2---:R-:W0:Y:S01]  /*5920*/  F2F.F32.F64 R0, R4 ;  /* 0x0000000400007310 */ /* 0x004e220000301000 */
[----:B------:R-:W0:-:S14]  /*5930*/  DSETP.GEU.AND P0, PT, |R4|, c[0x2][0x0], PT ;  /* 0x008000000400762a */ /* 0x000e1c0003f0e200 */
[----:B0-----:R-:W-:-:S05]  /*5940*/  @!P0 FMUL R0, R0, 1.175494350822287508e-38 ;  /* 0x0080000000008820 */ /* 0x001fca0000400000 */
[----:B------:R-:W-:-:S04]  /*5950*/  F2FP.BF16.PACK_AB R0, RZ, R0 ;  /* 0x00000000ff00723e */ /* 0x000fc800000010ff */
[----:B------:R-:W-:Y:S01]  /*5960*/  PRMT R2, R0, 0x7610, R2 ;  /* 0x0000761000027816 */ /* 0x000fe20000000002 */
[----:B------:R-:W-:Y:S05]  /*5970*/  BRA `(.L_x_575) ;  /* 0x00000b7000007947 */ /* 0x000fea0003800000 */
.L_x_570:
        /* <DEDUP_REMOVED lines=14> */
.L_x_584:
[----:B------:R-:W2:Y:S02]  /*5a60*/  LDG.E.64 R4, [R4.64] ;  /* 0x0000002404047981 */ /* 0x000ea4000c1e1b00 */
[----:B--2---:R-:W0:Y:S01]  /*5a70*/  F2F.F32.F64 R0, R4 ;  /* 0x0000000400007310 */ /* 0x004e220000301000 */
[----:B------:R-:W0:-:S14]  /*5a80*/  DSETP.GEU.AND P0, PT, |R4|, c[0x2][0x0], PT ;  /* 0x008000000400762a */ /* 0x000e1c0003f0e200 */
[----:B0-----:R-:W-:-:S05]  /*5a90*/  @!P0 FMUL R0, R0, 1.175494350822287508e-38 ;  /* 0x0080000000008820 */ /* 0x001fca0000400000 */
[----:B------:R-:W-:-:S04]  /*5aa0*/  F2FP.BF16.PACK_AB R0, RZ, R0 ;  /* 0x00000000ff00723e */ /* 0x000fc800000010ff */
[----:B------:R-:W-:Y:S01]  /*5ab0*/  PRMT R2, R0, 0x7610, R2 ;  /* 0x0000761000027816 */ /* 0x000fe20000000002 */
[----:B------:R-:W-:Y:S05]  /*5ac0*/  BRA `(.L_x_575) ;  /* 0x00000a2000007947 */ /* 0x000fea0003800000 */
.L_x_583:
        /* <DEDUP_REMOVED lines=11> */
[----:B------:R-:W-:-:S04]  /*5b80*/  IADD3 R6, R2, 0x1000000, RZ ;  /* 0x0100000002067810 */ /* 0x000fc80007ffe0ff */
[----:B------:R-:W-:Y:S02]  /*5b90*/  SHF.R.S32.HI R6, RZ, 0x8, R6 ;  /* 0x00000008ff067819 */ /* 0x000fe40000011406 */
[----:B0-----:R-:W-:-:S04]  /*5ba0*/  IADD3 R3, -R3, 0x1f, RZ ;  /* 0x0000001f03037810 */ /* 0x001fc80007ffe1ff */
[C---:B------:R-:W-:Y:S02]  /*5bb0*/  ISETP.GT.U32.AND P0, PT, R3.reuse, 0x4, PT ;  /* 0x000000040300780c */ /* 0x040fe40003f04070 */
[----:B------:R-:W-:-:S04]  /*5bc0*/  IADD3 R3, R3, -0x4, RZ ;  /* 0xfffffffc03037810 */ /* 0x000fc80007ffe0ff */
[----:B------:R-:W-:-:S04]  /*5bd0*/  SEL R3, R3, RZ, P0 ;  /* 0x000000ff03037207 */ /* 0x000fc80000000000 */
[C---:B------:R-:W-:Y:S01]  /*5be0*/  SHF.L.U32 R4, R2.reuse, R3, RZ ;  /* 0x0000000302047219 */ /* 0x040fe200000006ff */
[----:B------:R-:W-:Y:S01]  /*5bf0*/  IMAD R7, R3, R8, 0x3c000000 ;  /* 0x3c00000003077424 */ /* 0x000fe200078e0208 */
[----:B------:R-:W-:-:S04]  /*5c00*/  IADD3 R3, R2, -0x1, RZ ;  /* 0xffffffff02037810 */ /* 0x000fc80007ffe0ff */
[----:B------:R-:W-:Y:S02]  /*5c10*/  LEA.HI R7, R4, R7, RZ, 0x1c ;  /* 0x0000000704077211 */ /* 0x000fe400078fe0ff */
[----:B------:R-:W-:Y:S02]  /*5c20*/  SHF.R.S32.HI R3, RZ, 0x1f, R3 ;  /* 0x0000001fff037819 */ /* 0x000fe40000011403 */
[----:B------:R-:W-:-:S04]  /*5c30*/  LOP3.LUT R6, R7, 0x7f800000, R6, 0xf8, !PT ;  /* 0x7f80000007067812 */ /* 0x000fc800078ef806 */
[----:B------:R-:W-:-:S04]  /*5c40*/  LOP3.LUT R3, R6, R3, RZ, 0x30, !PT ;  /* 0x0000000306037212 */ /* 0x000fc800078e30ff */
[----:B------:R-:W-:-:S04]  /*5c50*/  LOP3.LUT R3, R3, 0x80000000, R0, 0xf8, !PT ;  /* 0x8000000003037812 */ /* 0x000fc800078ef800 */
[----:B------:R-:W-:-:S04]  /*5c60*/  F2FP.BF16.PACK_AB R3, RZ, R3 ;  /* 0x00000003ff03723e */ /* 0x000fc800000010ff */
[----:B------:R-:W-:Y:S01]  /*5c70*/  PRMT R2, R3, 0x7610, R2 ;  /* 0x0000761003027816 */ /* 0x000fe20000000002 */
[----:B------:R-:W-:Y:S05]  /*5c80*/  BRA `(.L_x_575) ;  /* 0x0000086000007947 */ /* 0x000fea0003800000 */
.L_x_586:
[----:B------:R-:W2:Y:S02]  /*5c90*/  LDG.E.U8 R3, [R4.64] ;  /* 0x0000002404037981 */ /* 0x000ea4000c1e1100 */
[----:B--2---:R-:W-:-:S05]  /*5ca0*/  IMAD.SHL.U32 R0, R3, 0x2000000, RZ ;  /* 0x0200000003007824 */ /* 0x004fca00078e00ff */
[----:B------:R-:W-:-:S13]  /*5cb0*/  ISETP.GE.U32.AND P0, PT, R0, 0x8000000, PT ;  /* 0x080000000000780c */ /* 0x000fda0003f06070 */
[C---:B------:R-:W-:Y:S02]  /*5cc0*/  @!P0 IMAD.SHL.U32 R0, R3.reuse, 0x100, RZ ;  /* 0x0000010003008824 */ /* 0x040fe400078e00ff */
[C---:B------:R-:W-:Y:S02]  /*5cd0*/  @P0 IMAD.SHL.U32 R2, R3.reuse, 0x200000, RZ ;  /* 0x0020000003020824 */ /* 0x040fe400078e00ff */
[----:B------:R-:W-:Y:S01]  /*5ce0*/  IMAD.SHL.U32 R3, R3, 0x1000000, RZ ;  /* 0x0100000003037824 */ /* 0x000fe200078e00ff */
[----:B------:R-:W-:Y:S02]  /*5cf0*/  @!P0 LOP3.LUT R0, R0, 0x7f00, RZ, 0xc0, !PT ;  /* 0x00007f0000008812 */ /* 0x000fe400078ec0ff */
[----:B------:R-:W-:Y:S02]  /*5d00*/  @P0 LOP3.LUT R2, R2, 0x70000000, RZ, 0xfc, !PT ;  /* 0x7000000002020812 */ /* 0x000fe400078efcff */
[----:B------:R-:W-:-:S03]  /*5d10*/  @!P0 LOP3.LUT R0, R0, 0x3f000000, RZ, 0xfc, !PT ;  /* 0x3f00000000008812 */ /* 0x000fc600078efcff */
[----:B------:R-:W-:Y:S02]  /*5d20*/  @P0 FMUL.FTZ R2, R2, 1.9259299443872358531e-34 ;  /* 0x0780000002020820 */ /* 0x000fe40000410000 */
[----:B------:R-:W-:-:S05]  /*5d30*/  @!P0 FADD.FTZ R2, R0, -0.5 ;  /* 0xbf00000000028421 */ /* 0x000fca0000010000 */
[----:B------:R-:W-:-:S04]  /*5d40*/  LOP3.LUT R2, R2, 0x80000000, R3, 0xf8, !PT ;  /* 0x8000000002027812 */ /* 0x000fc800078ef803 */
[----:B------:R-:W-:Y:S01]  /*5d50*/  F2FP.BF16.PACK_AB R2, RZ, R2 ;  /* 0x00000002ff02723e */ /* 0x000fe200000010ff */
[----:B------:R-:W-:Y:S05]  /*5d60*/  BRA `(.L_x_575) ;  /* 0x0000078000007947 */ /* 0x000fea0003800000 */
.L_x_585:
[----:B------:R0:W5:Y:S01]  /*5d70*/  LDG.E.U16 R2, [R4.64] ;  /* 0x0000002404027981 */ /* 0x000162000c1e1500 */
[----:B------:R-:W-:Y:S05]  /*5d80*/  BRA `(.L_x_575) ;  /* 0x0000076000007947 */ /* 0x000fea0003800000 */
.L_x_582:
        /* <DEDUP_REMOVED lines=12> */
.L_x_589:
        /* <DEDUP_REMOVED lines=21> */
.L_x_593:
[----:B------:R-:W-:Y:S05]  /*5fa0*/  BSYNC B1 ;  /* 0x0000000000017941 */ /* 0x000fea0003800000 */
.L_x_592:
[----:B------:R-:W-:Y:S01]  /*5fb0*/  LEA R3, R0, 0x3b800000, 0x17 ;  /* 0x3b80000000037811 */ /* 0x000fe200078eb8ff */
[----:B------:R-:W-:-:S05]  /*5fc0*/  IMAD.SHL.U32 R0, R2, 0x100000, RZ ;  /* 0x0010000002007824 */ /* 0x000fca00078e00ff */
[----:B------:R-:W-:Y:S02]  /*5fd0*/  LOP3.LUT R0, R3, R0, R4, 0xfe, !PT ;  /* 0x0000000003007212 */ /* 0x000fe400078efe04 */
.L_x_591:
[----:B------:R-:W-:Y:S05]  /*5fe0*/  BSYNC B0 ;  /* 0x0000000000007941 */ /* 0x000fea0003800000 */
.L_x_590:
[----:B------:R-:W-:-:S04]  /*5ff0*/  F2FP.BF16.PACK_AB R0, RZ, R0 ;  /* 0x00000000ff00723e */ /* 0x000fc800000010ff */
[----:B------:R-:W-:Y:S01]  /*6000*/  PRMT R2, R0, 0x7610, R2 ;  /* 0x0000761000027816 */ /* 0x000fe20000000002 */
[----:B------:R-:W-:Y:S05]  /*6010*/  BRA `(.L_x_575) ;  /* 0x000004d000007947 */ /* 0x000fea0003800000 */
.L_x_588:
        /* <DEDUP_REMOVED lines=21> */
.L_x_597:
[----:B------:R-:W-:Y:S05]  /*6170*/  BSYNC B1 ;  /* 0x0000000000017941 */ /* 0x000fea0003800000 */
.L_x_596:
[----:B------:R-:W-:Y:S01]  /*6180*/  LEA R3, R0, 0x37800000, 0x17 ;  /* 0x3780000000037811 */ /* 0x000fe200078eb8ff */
[----:B------:R-:W-:-:S05]  /*6190*/  IMAD.SHL.U32 R0, R2, 0x200000, RZ ;  /* 0x0020000002007824 */ /* 0x000fca00078e00ff */
[----:B------:R-:W-:Y:S02]  /*61a0*/  LOP3.LUT R0, R3, R0, R4, 0xfe, !PT ;  /* 0x0000000003007212 */ /* 0x000fe400078efe04 */
.L_x_595:
[----:B------:R-:W-:Y:S05]  /*61b0*/  BSYNC B0 ;  /* 0x0000000000007941 */ /* 0x000fea0003800000 */
.L_x_594:
[----:B------:R-:W-:-:S04]  /*61c0*/  F2FP.BF16.PACK_AB R0, RZ, R0 ;  /* 0x00000000ff00723e */ /* 0x000fc800000010ff */
[----:B------:R-:W-:Y:S01]  /*61d0*/  PRMT R2, R0, 0x7610, R2 ;  /* 0x0000761000027816 */ /* 0x000fe20000000002 */
[----:B------:R-:W-:Y:S05]  /*61e0*/  BRA `(.L_x_575) ;  /* 0x0000030000007947 */ /* 0x000fea0003800000 */
.L_x_587:
        /* <DEDUP_REMOVED lines=14> */
.L_x_601:
[----:B------:R-:W-:Y:S05]  /*62d0*/  BSYNC B0 ;  /* 0x0000000000007941 */ /* 0x000fea0003800000 */
.L_x_600:
[----:B------:R-:W-:-:S04]  /*62e0*/  F2FP.BF16.PACK_AB R0, RZ, R0 ;  /* 0x00000000ff00723e */ /* 0x000fc800000010ff */
[----:B------:R-:W-:Y:S01]  /*62f0*/  PRMT R2, R0, 0x7610, R2 ;  /* 0x0000761000027816 */ /* 0x000fe20000000002 */
[----:B------:R-:W-:Y:S05]  /*6300*/  BRA `(.L_x_575) ;  /* 0x000001e000007947 */ /* 0x000fea0003800000 */
.L_x_574:
        /* <DEDUP_REMOVED lines=21> */
.L_x_599:
[----:B------:R-:W2:Y:S02]  /*6460*/  LDG.E.64 R4, [R4.64] ;  /* 0x0000002404047981 */ /* 0x000ea4000c1e1b00 */
[----:B--2---:R-:W0:Y:S02]  /*6470*/  I2F.U64 R0, R4 ;  /* 0x0000000400007312 */ /* 0x004e240000301000 */
[----:B0-----:R-:W-:-:S04]  /*6480*/  F2FP.BF16.PACK_AB R0, RZ, R0 ;  /* 0x00000000ff00723e */ /* 0x001fc800000010ff */
[----:B------:R-:W-:Y:S01]  /*6490*/  PRMT R2, R0, 0x7610, R2 ;  /* 0x0000761000027816 */ /* 0x000fe20000000002 */
[----:B------:R-:W-:Y:S05]  /*64a0*/  BRA `(.L_x_575) ;  /* 0x0000004000007947 */ /* 0x000fea0003800000 */
.L_x_598:
[----:B------:R-:W2:Y:S02]  /*64b0*/  LDG.E R4, [R4.64] ;  /* 0x0000002404047981 */ /* 0x000ea4000c1e1900 */
[----:B--2---:R-:W0:Y:S02]  /*64c0*/  I2F.U32 R0, R4 ;  /* 0x0000000400007306 */ /* 0x004e240000201000 */
[----:B0-----:R-:W-:-:S04]  /*64d0*/  F2FP.BF16.PACK_AB R0, RZ, R0 ;  /* 0x00000000ff00723e */ /* 0x001fc800000010ff */
[----:B------:R-:W-:Y:S02]  /*64e0*/  PRMT R2, R0, 0x7610, R2 ;  /* 0x0000761000027816 */ /* 0x000fe40000000002 */
.L_x_575:
[----:B------:R-:W-:-:S05]  /*64f0*/  IADD3 R17, R17, 0x80, RZ ;  /* 0x0000008011117810 */ /* 0x000fca0007ffe0ff */
.L_x_537:
[----:B------:R-:W-:Y:S05]  /*6500*/  BSYNC B6 ;  /* 0x0000000000067941 */ /* 0x000fea0003800000 */
.L_x_536:
        /* <DEDUP_REMOVED lines=24> */
.L_x_607:
[----:B------:R-:W2:Y:S02]  /*6690*/  LDG.E.U8 R4, [R4.64] ;  /* 0x0000002404047981 */ /* 0x000ea4000c1e1100 */
[----:B--2---:R-:W0:Y:S02]  /*66a0*/  I2F.U16 R0, R4 ;  /* 0x0000000400007306 */ /* 0x004e240000101000 */
[----:B0-----:R-:W-:-:S04]  /*66b0*/  F2FP.BF16.PACK_AB R0, RZ, R0 ;  /* 0x00000000ff00723e */ /* 0x001fc800000010ff */
[----:B------:R-:W-:Y:S01]  /*66c0*/  PRMT R27, R0, 0x7610, R27 ;  /* 0x00007610001b7816 */ /* 0x000fe2000000001b */
[----:B------:R-:W-:Y:S05]  /*66d0*/  BRA `(.L_x_609) ;  /* 0x00000f0000007947 */ /* 0x000fea0003800000 */
.L_x_606:
        /* <DEDUP_REMOVED lines=11> */
.L_x_611:
[----:B------:R-:W2:Y:S02]  /*6790*/  LDG.E R4, [R4.64] ;  /* 0x0000002404047981 */ /* 0x000ea4000c1e1900 */
[----:B--2---:R-:W0:Y:S02]  /*67a0*/  I2F R0, R4 ;  /* 0x0000000400007306 */ /* 0x004e240000201400 */
[----:B0-----:R-:W-:-:S04]  /*67b0*/  F2FP.BF16.PACK_AB R0, RZ, R0 ;  /* 0x00000000ff00723e */ /* 0x001fc800000010ff */
[----:B------:R-:W-:Y:S01]  /*67c0*/  PRMT R27, R0, 0x7610, R27 ;  /* 0x00007610001b7816 */ /* 0x000fe2000000001b */
[----:B------:R-:W-:Y:S05]  /*67d0*/  BRA `(.L_x_609) ;  /* 0x00000e0000007947 */ /* 0x000fea0003800000 */
.L_x_610:
[----:B------:R-:W2:Y:S02]  /*67e0*/  LDG.E.U16 R4, [R4.64] ;  /* 0x0000002404047981 */ /* 0x000ea4000c1e1500 */
[----:B--2---:R-:W0:Y:S02]  /*67f0*/  I2F.S16 R0, R4 ;  /* 0x0000000400007306 */ /* 0x004e240000101400 */
[----:B0-----:R-:W-:-:S04]  /*6800*/  F2FP.BF16.PACK_AB R0, RZ, R0 ;  /* 0x00000000ff00723e */ /* 0x001fc800000010ff */
[----:B------:R-:W-:Y:S01]  /*6810*/  PRMT R27, R0, 0x7610, R27 ;  /* 0x00007610001b7816 */ /* 0x000fe2000000001b */
[----:B------:R-:W-:Y:S05]  /*6820*/  BRA `(.L_x_609) ;  /* 0x00000db000007947 */ /* 0x000fea0003800000 */
.L_x_605:
        /* <DEDUP_REMOVED lines=9> */
.L_x_613:
[----:B------:R-:W2:Y:S02]  /*68c0*/  LDG.E.U16 R0, [R4.64] ;  /* 0x0000002404007981 */ /* 0x000ea4000c1e1500 */
[----:B--2---:R-:W-:-:S05]  /*68d0*/  HADD2.F32 R0, -RZ, R0.H0_H0 ;  /* 0x20000000ff007230 */ /* 0x004fca0000004100 */
[----:B------:R-:W-:-:S04]  /*68e0*/  F2FP.BF16.PACK_AB R0, RZ, R0 ;  /* 0x00000000ff00723e */ /* 0x000fc800000010ff */
[----:B------:R-:W-:Y:S01]  /*68f0*/  PRMT R27, R0, 0x7610, R27 ;  /* 0x00007610001b7816 */ /* 0x000fe2000000001b */
[----:B------:R-:W-:Y:S05]  /*6900*/  BRA `(.L_x_609) ;  /* 0x00000cd000007947 */ /* 0x000fea0003800000 */
.L_x_612:
        /* <DEDUP_REMOVED lines=9> */
.L_x_615:
[----:B------:R-:W2:Y:S02]  /*69a0*/  LDG.E.U16 R4, [R4.64] ;  /* 0x0000002404047981 */ /* 0x000ea4000c1e1500 */
[----:B--2---:R-:W-:-:S05]  /*69b0*/  HADD2.F32 R0, -RZ, R4.H0_H0 ;  /* 0x20000004ff007230 */ /* 0x004fca0000004100 */
[----:B------:R-:W-:-:S04]  /*69c0*/  F2FP.BF16.PACK_AB R0, RZ, R0 ;  /* 0x00000000ff00723e */ /* 0x000fc800000010ff */
[----:B------:R-:W-:Y:S01]  /*69d0*/  PRMT R27, R0, 0x7610, R27 ;  /* 0x00007610001b7816 */ /* 0x000fe2000000001b */
[----:B------:R-:W-:Y:S05]  /*69e0*/  BRA `(.L_x_609) ;  /* 0x00000bf000007947 */ /* 0x000fea0003800000 */
.L_x_614:
[----:B------:R-:W2:Y:S02]  /*69f0*/  LDG.E.64 R4, [R4.64] ;  /* 0x0000002404047981 */ /* 0x000ea4000c1e1b00 */
[----:B--2---:R-:W0:Y:S01]  /*6a00*/  F2F.F32.F64 R0, R4 ;  /* 0x0000000400007310 */ /* 0x004e220000301000 */
[----:B------:R-:W0:-:S14]  /*6a10*/  DSETP.GEU.AND P0, PT, |R4|, c[0x2][0x0], PT ;  /* 0x008000000400762a */ /* 0x000e1c0003f0e200 */
[----:B0-----:R-:W-:-:S05]  /*6a20*/  @!P0 FMUL R0, R0, 1.175494350822287508e-38 ;  /* 0x0080000000008820 */ /* 0x001fca0000400000 */
[----:B------:R-:W-:-:S04]  /*6a30*/  F2FP.BF16.PACK_AB R0, RZ, R0 ;  /* 0x00000000ff00723e */ /* 0x000fc800000010ff */
[----:B------:R-:W-:Y:S01]  /*6a40*/  PRMT R27, R0, 0x7610, R27 ;  /* 0x00007610001b7816 */ /* 0x000fe2000000001b */
[----:B------:R-:W-:Y:S05]  /*6a50*/  BRA `(.L_x_609) ;  /* 0x00000b8000007947 */ /* 0x000fea0003800000 */
.L_x_604:
        /* <DEDUP_REMOVED lines=14> */
.L_x_618:
[----:B------:R-:W2:Y:S02]  /*6b40*/  LDG.E.64 R4, [R4.64] ;  /* 0x0000002404047981 */ /* 0x000ea4000c1e1b00 */
[----:B--2---:R-:W0:Y:S01]  /*6b50*/  F2F.F32.F64 R0, R4 ;  /* 0x0000000400007310 */ /* 0x004e220000301000 */
[----:B------:R-:W0:-:S14]  /*6b60*/  DSETP.GEU.AND P0, PT, |R4|, c[0x2][0x0], PT ;  /* 0x008000000400762a */ /* 0x000e1c0003f0e200 */
[----:B0-----:R-:W-:-:S05]  /*6b70*/  @!P0 FMUL R0, R0, 1.175494350822287508e-38 ;  /* 0x0080000000008820 */ /* 0x001fca0000400000 */
[----:B------:R-:W-:-:S04]  /*6b80*/  F2FP.BF16.PACK_AB R0, RZ, R0 ;  /* 0x00000000ff00723e */ /* 0x000fc800000010ff */
[----:B------:R-:W-:Y:S01]  /*6b90*/  PRMT R27, R0, 0x7610, R27 ;  /* 0x00007610001b7816 */ /* 0x000fe2000000001b */
[----:B------:R-:W-:Y:S05]  /*6ba0*/  BRA `(.L_x_609) ;  /* 0x00000a3000007947 */ /* 0x000fea0003800000 */
.L_x_617:
        /* <DEDUP_REMOVED lines=28> */
.L_x_620:
        /* <DEDUP_REMOVED lines=15> */
.L_x_619:
[----:B------:R0:W5:Y:S01]  /*6e60*/  LDG.E.U16 R27, [R4.64] ;  /* 0x00000024041b7981 */ /* 0x000162000c1e1500 */
[----:B------:R-:W-:Y:S05]  /*6e70*/  BRA `(.L_x_609) ;  /* 0x0000076000007947 */ /* 0x000fea0003800000 */
.L_x_616:
        /* <DEDUP_REMOVED lines=12> */
.L_x_623:
        /* <DEDUP_REMOVED lines=21> */
.L_x_627:
[----:B------:R-:W-:Y:S05]  /*7090*/  BSYNC B1 ;  /* 0x0000000000017941 */ /* 0x000fea0003800000 */
.L_x_626:
[----:B------:R-:W-:Y:S01]  /*70a0*/  LEA R5, R0, 0x3b800000, 0x17 ;  /* 0x3b80000000057811 */ /* 0x000fe200078eb8ff */
[----:B------:R-:W-:-:S05]  /*70b0*/  IMAD.SHL.U32 R0, R3, 0x100000, RZ ;  /* 0x0010000003007824 */ /* 0x000fca00078e00ff */
[----:B------:R-:W-:Y:S02]  /*70c0*/  LOP3.LUT R0, R5, R0, R6, 0xfe, !PT ;  /* 0x0000000005007212 */ /* 0x000fe400078efe06 */
.L_x_625:
[----:B------:R-:W-:Y:S05]  /*70d0*/  BSYNC B0 ;  /* 0x0000000000007941 */ /* 0x000fea0003800000 */
.L_x_624:
[----:B------:R-:W-:-:S04]  /*70e0*/  F2FP.BF16.PACK_AB R0, RZ, R0 ;  /* 0x00000000ff00723e */ /* 0x000fc800000010ff */
[----:B------:R-:W-:Y:S01]  /*70f0*/  PRMT R27, R0, 0x7610, R27 ;  /* 0x00007610001b7816 */ /* 0x000fe2000000001b */
[----:B------:R-:W-:Y:S05]  /*7100*/  BRA `(.L_x_609) ;  /* 0x000004d000007947 */ /* 0x000fea0003800000 */
.L_x_622:
        /* <DEDUP_REMOVED lines=21> */
.L_x_631:
[----:B------:R-:W-:Y:S05]  /*7260*/  BSYNC B1 ;  /* 0x0000000000017941 */ /* 0x000fea0003800000 */
.L_x_630:
[----:B------:R-:W-:Y:S01]  /*7270*/  LEA R5, R0, 0x37800000, 0x17 ;  /* 0x3780000000057811 */ /* 0x000fe200078eb8ff */
[----:B------:R-:W-:-:S05]  /*7280*/  IMAD.SHL.U32 R0, R3, 0x200000, RZ ;  /* 0x0020000003007824 */ /* 0x000fca00078e00ff */
[----:B------:R-:W-:Y:S02]  /*7290*/  LOP3.LUT R0, R5, R0, R6, 0xfe, !PT ;  /* 0x0000000005007212 */ /* 0x000fe400078efe06 */
.L_x_629:
[----:B------:R-:W-:Y:S05]  /*72a0*/  BSYNC B0 ;  /* 0x0000000000007941 */ /* 0x000fea0003800000 */
.L_x_628:
[----:B------:R-:W-:-:S04]  /*72b0*/  F2FP.BF16.PACK_AB R0, RZ, R0 ;  /* 0x00000000ff00723e */ /* 0x000fc800000010ff */
[----:B------:R-:W-:Y:S01]  /*72c0*/  PRMT R27, R0, 0x7610, R27 ;  /* 0x00007610001b7816 */ /* 0x000fe2000000001b */
[----:B------:R-:W-:Y:S05]  /*72d0*/  BRA `(.L_x_609) ;  /* 0x0000030000007947 */ /* 0x000fea0003800000 */
.L_x_621:
        /* <DEDUP_REMOVED lines=14> */
.L_x_635:
[----:B------:R-:W-:Y:S05]  /*73c0*/  BSYNC B0 ;  /* 0x0000000000007941 */ /* 0x000fea0003800000 */
.L_x_634:
[----:B------:R-:W-:-:S04]  /*73d0*/  F2FP.BF16.PACK_AB R0, RZ, R0 ;  /* 0x00000000ff00723e */ /* 0x000fc800000010ff */
[----:B------:R-:W-:Y:S01]  /*73e0*/  PRMT R27, R0, 0x7610, R27 ;  /* 0x00007610001b7816 */ /* 0x000fe2000000001b */
[----:B------:R-:W-:Y:S05]  /*73f0*/  BRA `(.L_x_609) ;  /* 0x000001e000007947 */ /* 0x000fea0003800000 */
.L_x_608:
        /* <DEDUP_REMOVED lines=21> */
.L_x_633:
[----:B------:R-:W2:Y:S02]  /*7550*/  LDG.E.64 R4, [R4.64] ;  /* 0x0000002404047981 */ /* 0x000ea4000c1e1b00 */
[----:B--2---:R-:W0:Y:S02]  /*7560*/  I2F.U64 R0, R4 ;  /* 0x0000000400007312 */ /* 0x004e240000301000 */
[----:B0-----:R-:W-:-:S04]  /*7570*/  F2FP.BF16.PACK_AB R0, RZ, R0 ;  /* 0x00000000ff00723e */ /* 0x001fc800000010ff */
[----:B------:R-:W-:Y:S01]  /*7580*/  PRMT R27, R0, 0x7610, R27 ;  /* 0x00007610001b7816 */ /* 0x000fe2000000001b */
[----:B------:R-:W-:Y:S05]  /*7590*/  BRA `(.L_x_609) ;  /* 0x0000004000007947 */ /* 0x000fea0003800000 */
.L_x_632:
[----:B------:R-:W2:Y:S02]  /*75a0*/  LDG.E R4, [R4.64] ;  /* 0x0000002404047981 */ /* 0x000ea4000c1e1900 */
[----:B--2---:R-:W0:Y:S02]  /*75b0*/  I2F.U32 R0, R4 ;  /* 0x0000000400007306 */ /* 0x004e240000201000 */
[----:B0-----:R-:W-:-:S04]  /*75c0*/  F2FP.BF16.PACK_AB R0, RZ, R0 ;  /* 0x00000000ff00723e */ /* 0x001fc800000010ff */
[----:B------:R-:W-:Y:S02]  /*75d0*/  PRMT R27, R0, 0x7610, R27 ;  /* 0x00007610001b7816 */ /* 0x000fe4000000001b */
.L_x_609:
        /* <DEDUP_REMOVED lines=18> */
.L_x_639:
[----:B------:R-:W2:Y:S02]  /*7700*/  LDG.E.U8 R4, [R4.64] ;  /* 0x0000002404047981 */ /* 0x000ea4000c1e1100 */
[----:B--2---:R-:W0:Y:S02]  /*7710*/  I2F.U16 R0, R4 ;  /* 0x0000000400007306 */ /* 0x004e240000101000 */
[----:B0-----:R-:W-:Y:S01]  /*7720*/  F2FP.BF16.PACK_AB R0, RZ, R0 ;  /* 0x00000000ff00723e */ /* 0x001fe200000010ff */
[----:B------:R-:W-:Y:S05]  /*7730*/  BRA `(.L_x_603) ;  /* 0x00000e2000007947 */ /* 0x000fea0003800000 */
.L_x_638:
        /* <DEDUP_REMOVED lines=10> */
.L_x_642:
[----:B------:R-:W2:Y:S02]  /*77e0*/  LDG.E R4, [R4.64] ;  /* 0x0000002404047981 */ /* 0x000ea4000c1e1900 */
[----:B--2---:R-:W0:Y:S02]  /*77f0*/  I2F R0, R4 ;  /* 0x0000000400007306 */ /* 0x004e240000201400 */
[----:B0-----:R-:W-:Y:S01]  /*7800*/  F2FP.BF16.PACK_AB R0, RZ, R0 ;  /* 0x00000000ff00723e */ /* 0x001fe200000010ff */
[----:B------:R-:W-:Y:S05]  /*7810*/  BRA `(.L_x_603) ;  /* 0x00000d4000007947 */ /* 0x000fea0003800000 */
.L_x_641:
[----:B------:R-:W2:Y:S02]  /*7820*/  LDG.E.U16 R4, [R4.64] ;  /* 0x0000002404047981 */ /* 0x000ea4000c1e1500 */
[----:B--2---:R-:W0:Y:S02]  /*7830*/  I2F.S16 R0, R4 ;  /* 0x0000000400007306 */ /* 0x004e240000101400 */
[----:B0-----:R-:W-:Y:S01]  /*7840*/  F2FP.BF16.PACK_AB R0, RZ, R0 ;  /* 0x00000000ff00723e */ /* 0x001fe200000010ff */
[----:B------:R-:W-:Y:S05]  /*7850*/  BRA `(.L_x_603) ;  /* 0x00000d0000007947 */ /* 0x000fea0003800000 */
.L_x_637:
        /* <DEDUP_REMOVED lines=9> */
.L_x_644:
[----:B------:R-:W2:Y:S02]  /*78f0*/  LDG.E.U16 R0, [R4.64] ;  /* 0x0000002404007981 */ /* 0x000ea4000c1e1500 */
[----:B--2---:R-:W-:-:S05]  /*7900*/  HADD2.F32 R0, -RZ, R0.H0_H0 ;  /* 0x20000000ff007230 */ /* 0x004fca0000004100 */
[----:B------:R-:W-:Y:S01]  /*7910*/  F2FP.BF16.PACK_AB R0, RZ, R0 ;  /* 0x00000000ff00723e */ /* 0x000fe200000010ff */
[----:B------:R-:W-:Y:S05]  /*7920*/  BRA `(.L_x_603) ;  /* 0x00000c3000007947 */ /* 0x000fea0003800000 */
.L_x_643:
        /* <DEDUP_REMOVED lines=9> */
.L_x_646:
[----:B------:R-:W2:Y:S02]  /*79c0*/  LDG.E.U16 R4, [R4.64] ;  /* 0x0000002404047981 */ /* 0x000ea4000c1e1500 */
[----:B--2---:R-:W-:-:S05]  /*79d0*/  HADD2.F32 R0, -RZ, R4.H0_H0 ;  /* 0x20000004ff007230 */ /* 0x004fca0000004100 */
[----:B------:R-:W-:Y:S01]  /*79e0*/  F2FP.BF16.PACK_AB R0, RZ, R0 ;  /* 0x00000000ff00723e */ /* 0x000fe200000010ff */
[----:B------:R-:W-:Y:S05]  /*79f0*/  BRA `(.L_x_603) ;  /* 0x00000b6000007947 */ /* 0x000fea0003800000 */
.L_x_645:
[----:B------:R-:W2:Y:S02]  /*7a00*/  LDG.E.64 R4, [R4.64] ;  /* 0x0000002404047981 */ /* 0x000ea4000c1e1b00 */
[----:B--2---:R-:W0:Y:S01]  /*7a10*/  F2F.F32.F64 R0, R4 ;  /* 0x0000000400007310 */ /* 0x004e220000301000 */
[----:B------:R-:W0:-:S14]  /*7a20*/  DSETP.GEU.AND P0, PT, |R4|, c[0x2][0x0], PT ;  /* 0x008000000400762a */ /* 0x000e1c0003f0e200 */
[----:B0-----:R-:W-:-:S05]  /*7a30*/  @!P0 FMUL R0, R0, 1.175494350822287508e-38 ;  /* 0x0080000000008820 */ /* 0x001fca0000400000 */
[----:B------:R-:W-:Y:S01]  /*7a40*/  F2FP.BF16.PACK_AB R0, RZ, R0 ;  /* 0x00000000ff00723e */ /* 0x000fe200000010ff */
[----:B------:R-:W-:Y:S05]  /*7a50*/  BRA `(.L_x_603) ;  /* 0x00000b0000007947 */ /* 0x000fea0003800000 */
.L_x_636:
        /* <DEDUP_REMOVED lines=13> */
.L_x_649:
[----:B------:R-:W2:Y:S02]  /*7b30*/  LDG.E.64 R4, [R4.64] ;  /* 0x0000002404047981 */ /* 0x000ea4000c1e1b00 */
[----:B--2---:R-:W0:Y:S01]  /*7b40*/  F2F.F32.F64 R0, R4 ;  /* 0x0000000400007310 */ /* 0x004e220000301000 */
[----:B------:R-:W0:-:S14]  /*7b50*/  DSETP.GEU.AND P0, PT, |R4|, c[0x2][0x0], PT ;  /* 0x008000000400762a */ /* 0x000e1c0003f0e200 */
[----:B0-----:R-:W-:-:S05]  /*7b60*/  @!P0 FMUL R0, R0, 1.175494350822287508e-38 ;  /* 0x0080000000008820 */ /* 0x001fca0000400000 */
[----:B------:R-:W-:Y:S01]  /*7b70*/  F2FP.BF16.PACK_AB R0, RZ, R0 ;  /* 0x00000000ff00723e */ /* 0x000fe200000010ff */
[----:B------:R-:W-:Y:S05]  /*7b80*/  BRA `(.L_x_603) ;  /* 0x000009d000007947 */ /* 0x000fea0003800000 */
.L_x_648:
        /* <DEDUP_REMOVED lines=28> */
.L_x_651:
        /* <DEDUP_REMOVED lines=12> */
[----:B------:R-:W-:Y:S01]  /*7e10*/  F2FP.BF16.PACK_AB R0, RZ, R0 ;  /* 0x00000000ff00723e */ /* 0x000fe200000010ff */
[----:B------:R-:W-:Y:S05]  /*7e20*/  BRA `(.L_x_603) ;  /* 0x0000073000007947 */ /* 0x000fea0003800000 */
.L_x_650:
[----:B------:R0:W5:Y:S01]  /*7e30*/  LDG.E.U16 R0, [R4.64] ;  /* 0x0000002404007981 */ /* 0x000162000c1e1500 */
[----:B------:R-:W-:Y:S05]  /*7e40*/  BRA `(.L_x_603) ;  /* 0x0000071000007947 */ /* 0x000fea0003800000 */
.L_x_647:
        /* <DEDUP_REMOVED lines=12> */
.L_x_654:
        /* <DEDUP_REMOVED lines=21> */
.L_x_658:
[----:B------:R-:W-:Y:S05]  /*8060*/  BSYNC B1 ;  /* 0x0000000000017941 */ /* 0x000fea0003800000 */
.L_x_657:
[----:B------:R-:W-:Y:S01]  /*8070*/  LEA R5, R0, 0x3b800000, 0x17 ;  /* 0x3b80000000057811 */ /* 0x000fe200078eb8ff */
[----:B------:R-:W-:-:S05]  /*8080*/  IMAD.SHL.U32 R0, R3, 0x100000, RZ ;  /* 0x0010000003007824 */ /* 0x000fca00078e00ff */
[----:B------:R-:W-:Y:S02]  /*8090*/  LOP3.LUT R0, R5, R0, R6, 0xfe, !PT ;  /* 0x0000000005007212 */ /* 0x000fe400078efe06 */
.L_x_656:
[----:B------:R-:W-:Y:S05]  /*80a0*/  BSYNC B0 ;  /* 0x0000000000007941 */ /* 0x000fea0003800000 */
.L_x_655:
[----:B------:R-:W-:Y:S01]  /*80b0*/  F2FP.BF16.PACK_AB R0, RZ, R0 ;  /* 0x00000000ff00723e */ /* 0x000fe200000010ff */
[----:B------:R-:W-:Y:S05]  /*80c0*/  BRA `(.L_x_603) ;  /* 0x0000049000007947 */ /* 0x000fea0003800000 */
.L_x_653:
        /* <DEDUP_REMOVED lines=21> */
.L_x_662:
[----:B------:R-:W-:Y:S05]  /*8220*/  BSYNC B1 ;  /* 0x0000000000017941 */ /* 0x000fea0003800000 */
.L_x_661:
[----:B------:R-:W-:Y:S01]  /*8230*/  LEA R5, R0, 0x37800000, 0x17 ;  /* 0x3780000000057811 */ /* 0x000fe200078eb8ff */
[----:B------:R-:W-:-:S05]  /*8240*/  IMAD.SHL.U32 R0, R3, 0x200000, RZ ;  /* 0x0020000003007824 */ /* 0x000fca00078e00ff */
[----:B------:R-:W-:Y:S02]  /*8250*/  LOP3.LUT R0, R5, R0, R6, 0xfe, !PT ;  /* 0x0000000005007212 */ /* 0x000fe400078efe06 */
.L_x_660:
[----:B------:R-:W-:Y:S05]  /*8260*/  BSYNC B0 ;  /* 0x0000000000007941 */ /* 0x000fea0003800000 */
.L_x_659:
[----:B------:R-:W-:Y:S01]  /*8270*/  F2FP.BF16.PACK_AB R0, RZ, R0 ;  /* 0x00000000ff00723e */ /* 0x000fe200000010ff */
[----:B------:R-:W-:Y:S05]  /*8280*/  BRA `(.L_x_603) ;  /* 0x000002d000007947 */ /* 0x000fea0003800000 */
.L_x_652:
        /* <DEDUP_REMOVED lines=14> */
.L_x_666:
[----:B------:R-:W-:Y:S05]  /*8370*/  BSYNC B0 ;  /* 0x0000000000007941 */ /* 0x000fea0003800000 */
.L_x_665:
[----:B------:R-:W-:Y:S01]  /*8380*/  F2FP.BF16.PACK_AB R0, RZ, R0 ;  /* 0x00000000ff00723e */ /* 0x000fe200000010ff */
[----:B------:R-:W-:Y:S05]  /*8390*/  BRA `(.L_x_603) ;  /* 0x000001c000007947 */ /* 0x000fea0003800000 */
.L_x_640:
        /* <DEDUP_REMOVED lines=21> */
.L_x_664:
[----:B------:R-:W2:Y:S02]  /*84f0*/  LDG.E.64 R4, [R4.64] ;  /* 0x0000002404047981 */ /* 0x000ea4000c1e1b00 */
[----:B--2---:R-:W0:Y:S02]  /*8500*/  I2F.U64 R0, R4 ;  /* 0x0000000400007312 */ /* 0x004e240000301000 */
[----:B0-----:R-:W-:Y:S01]  /*8510*/  F2FP.BF16.PACK_AB R0, RZ, R0 ;  /* 0x00000000ff00723e */ /* 0x001fe200000010ff */
[----:B------:R-:W-:Y:S05]  /*8520*/  BRA `(.L_x_603) ;  /* 0x0000003000007947 */ /* 0x000fea0003800000 */
.L_x_663:
[----:B------:R-:W2:Y:S02]  /*8530*/  LDG.E R4, [R4.64] ;  /* 0x0000002404047981 */ /* 0x000ea4000c1e1900 */
[----:B--2---:R-:W0:Y:S02]  /*8540*/  I2F.U32 R0, R4 ;  /* 0x0000000400007306 */ /* 0x004e240000201000 */
[----:B0-----:R-:W-:-:S06]  /*8550*/  F2FP.BF16.PACK_AB R0, RZ, R0 ;  /* 0x00000000ff00723e */ /* 0x001fcc00000010ff */
.L_x_603:
[----:B------:R-:W-:Y:S05]  /*8560*/  BSYNC B6 ;  /* 0x0000000000067941 */ /* 0x000fea0003800000 */
.L_x_602:
[----:B------:R-:W1:Y:S01]  /*8570*/  S2R R29, SR_TID.X ;  /* 0x00000000001d7919 */ /* 0x000e620000002100 */
[----:B------:R-:W2:Y:S01]  /*8580*/  LDC.U8 R17, c[0x0][0x1a8] ;  /* 0x00006a00ff117b82 */ /* 0x000ea20000000000 */
[----:B------:R-:W-:Y:S01]  /*8590*/  BSSY B0, `(.L_x_667) ;  /* 0x0000014000007945 */ /* 0x000fe20003800000 */
[----:B-1----:R-:W-:-:S02]  /*85a0*/  ISETP.GE.AND P2, PT, R29, R22, PT ;  /* 0x000000161d00720c */ /* 0x002fc40003f46270 */
[C---:B------:R-:W-:Y:S02]  /*85b0*/  IADD3 R3, R29.reuse, 0x100, RZ ;  /* 0x000001001d037810 */ /* 0x040fe40007ffe0ff */
[C---:B0-----:R-:W-:Y:S02]  /*85c0*/  IADD3 R5, R29.reuse, 0x180, RZ ;  /* 0x000001801d057810 */ /* 0x041fe40007ffe0ff */
[----:B------:R-:W-:Y:S02]  /*85d0*/  IADD3 R19, R29, 0x80, RZ ;  /* 0x000000801d137810 */ /* 0x000fe40007ffe0ff */
[-C--:B------:R-:W-:Y:S02]  /*85e0*/  ISETP.GE.AND P0, PT, R3, R22.reuse, PT ;  /* 0x000000160300720c */ /* 0x080fe40003f06270 */
[-C--:B------:R-:W-:Y:S02]  /*85f0*/  ISETP.GE.AND P1, PT, R5, R22.reuse, PT ;  /* 0x000000160500720c */ /* 0x080fe40003f26270 */
[----:B------:R-:W-:Y:S01]  /*8600*/  ISETP.GE.AND P3, PT, R19, R22, PT ;  /* 0x000000161300720c */ /* 0x000fe20003f66270 */
[----:B------:R-:W-:Y:S07]  /*8610*/  @P2 BRA `(.L_x_668) ;  /* 0x000000b000002947 */ /* 0x000fee0003800000 */
[----:B--2--5:R-:W-:Y:S02]  /*8620*/  PRMT R6, RZ, 0x5410, R25 ;  /* 0x00005410ff067816 */ /* 0x024fe40000000019 */
[----:B------:R-:W-:-:S02]  /*8630*/  PRMT R24, RZ, 0x5410, R24 ;  /* 0x00005410ff187816 */ /* 0x000fc40000000018 */
[----:B------:R-:W-:-:S13]  /*8640*/  FSETP.GTU.FTZ.AND P4, PT, R6, -3, PT ;  /* 0xc04000000600780b */ /* 0x000fda0003f9c000 */
[----:B------:R-:W-:Y:S01]  /*8650*/  @!P4 PRMT R4, RZ, 0x7610, R4 ;  /* 0x00007610ff04c816 */ /* 0x000fe20000000004 */
[----:B------:R-:W-:Y:S05]  /*8660*/  @!P4 BRA `(.L_x_668) ;  /* 0x000000600000c947 */ /* 0x000fea0003800000 */
[----:B------:R-:W-:-:S13]  /*8670*/  FSETP.GEU.FTZ.AND P4, PT, R6, 3, PT ;  /* 0x404000000600780b */ /* 0x000fda0003f9e000 */
[----:B------:R-:W-:Y:S01]  /*8680*/  @!P4 IMAD.MOV.U32 R3, RZ, RZ, 0x3eaaaaab ;  /* 0x3eaaaaabff03c424 */ /* 0x000fe200078e00ff */
[----:B------:R-:W-:-:S03]  /*8690*/  @P4 F2FP.BF16.PACK_AB R4, RZ, R24 ;  /* 0x00000018ff04423e */ /* 0x000fc600000010ff */
[----:B------:R-:W-:-:S04]  /*86a0*/  @!P4 FFMA.FTZ R3, R6, R3, 0.5 ;  /* 0x3f0000000603c423 */ /* 0x000fc80000010003 */
[----:B------:R-:W-:-:S05]  /*86b0*/  @!P4 FMUL.FTZ R3, R24, R3 ;  /* 0x000000031803c220 */ /* 0x000fca0000410000 */
[----:B------:R-:W-:Y:S02]  /*86c0*/  @!P4 F2FP.BF16.PACK_AB R4, RZ, R3 ;  /* 0x00000003ff04c23e */ /* 0x000fe400000010ff */
.L_x_668:
[----:B--2---:R-:W-:Y:S05]  /*86d0*/  BSYNC B0 ;  /* 0x0000000000007941 */ /* 0x004fea0003800000 */
.L_x_667:
[----:B------:R-:W-:Y:S01]  /*86e0*/  BSSY B0, `(.L_x_669) ;  /* 0x000000d000007945 */ /* 0x000fe20003800000 */
[----:B------:R-:W-:Y:S05]  /*86f0*/  @P3 BRA `(.L_x_670) ;  /* 0x000000b000003947 */ /* 0x000fea0003800000 */
[----:B-----5:R-:W-:Y:S02]  /*8700*/  PRMT R26, RZ, 0x5410, R26 ;  /* 0x00005410ff1a7816 */ /* 0x020fe4000000001a */
[----:B------:R-:W-:Y:S02]  /*8710*/  PRMT R6, RZ, 0x5410, R23 ;  /* 0x00005410ff067816 */ /* 0x000fe40000000017 */
        /* <DEDUP_REMOVED lines=9> */
.L_x_670:
[----:B------:R-:W-:Y:S05]  /*87b0*/  BSYNC B0 ;  /* 0x0000000000007941 */ /* 0x000fea0003800000 */
.L_x_669:
        /* <DEDUP_REMOVED lines=13> */
.L_x_672:
[----:B------:R-:W-:Y:S05]  /*8890*/  BSYNC B0 ;  /* 0x0000000000007941 */ /* 0x000fea0003800000 */
.L_x_671:
        /* <DEDUP_REMOVED lines=13> */
.L_x_674:
[----:B------:R-:W-:Y:S05]  /*8970*/  BSYNC B0 ;  /* 0x0000000000007941 */ /* 0x000fea0003800000 */
.L_x_673:
[----:B------:R-:W-:Y:S01]  /*8980*/  BSSY B6, `(.L_x_675) ;  /* 0x0000113000067945 */ /* 0x000fe20003800000 */
[----:B------:R-:W-:Y:S05]  /*8990*/  @P2 BRA `(.L_x_676) ;  /* 0x0000111000002947 */ /* 0x000fea0003800000 */
[----:B-----5:R-:W-:Y:S01]  /*89a0*/  PRMT R0, R17, 0x9910, RZ ;  /* 0x0000991011007816 */ /* 0x020fe200000000ff */
        /* <DEDUP_REMOVED lines=14> */
[----:B------:R-:W-:Y:S01]  /*8a90*/  PRMT R4, RZ, 0x5410, R4 ;  /* 0x00005410ff047816 */ /* 0x000fe20000000004 */
[----:B------:R-:W-:-:S03]  /*8aa0*/  IMAD.MOV.U32 R29, RZ, RZ, R19 ;  /* 0x000000ffff1d7224 */ /* 0x000fc600078e0013 */
[----:B------:R-:W0:Y:S02]  /*8ab0*/  F2I.FTZ.TRUNC.NTZ R5, R4 ;  /* 0x0000000400057305 */ /* 0x000e24000021f100 */
[----:B0-----:R0:W-:Y:S01]  /*8ac0*/  STG.E.U8 [R2.64], R5 ;  /* 0x0000000502007986 */ /* 0x0011e2000c101124 */
[----:B------:R-:W-:Y:S05]  /*8ad0*/  BRA `(.L_x_676) ;  /* 0x00000fd000007947 */ /* 0x000fea0003800000 */
.L_x_680:
[----:B------:R-:W-:Y:S01]  /*8ae0*/  PRMT R5, RZ, 0x5410, R4 ;  /* 0x00005410ff057816 */ /* 0x000fe20000000004 */
[----:B------:R-:W-:-:S05]  /*8af0*/  IMAD.MOV.U32 R29, RZ, RZ, R19 ;  /* 0x000000ffff1d7224 */ /* 0x000fca00078e0013 */
[----:B------:R-:W0:Y:S02]  /*8b00*/  F2I.S64.TRUNC R4, R5 ;  /* 0x0000000500047311 */ /* 0x000e24000020d900 */
[----:B0-----:R0:W-:Y:S01]  /*8b10*/  STG.E.U8 [R2.64], R4 ;  /* 0x0000000402007986 */ /* 0x0011e2000c101124 */
[----:B------:R-:W-:Y:S05]  /*8b20*/  BRA `(.L_x_676) ;  /* 0x00000f8000007947 */ /* 0x000fea0003800000 */
.L_x_679:
[----:B------:R-:W-:-:S13]  /*8b30*/  ISETP.NE.AND P0, PT, R0, 0x2, PT ;  /* 0x000000020000780c */ /* 0x000fda0003f05270 */
[----:B------:R-:W-:Y:S05]  /*8b40*/  @!P0 BRA `(.L_x_682) ;  /* 0x000000e000008947 */ /* 0x000fea0003800000 */
[----:B------:R-:W-:-:S13]  /*8b50*/  ISETP.NE.AND P0, PT, R0, 0x3, PT ;  /* 0x000000030000780c */ /* 0x000fda0003f05270 */
[----:B------:R-:W-:Y:S05]  /*8b60*/  @!P0 BRA `(.L_x_683) ;  /* 0x0000007000008947 */ /* 0x000fea0003800000 */
[----:B------:R-:W-:-:S13]  /*8b70*/  ISETP.NE.AND P0, PT, R0, 0x4, PT ;  /* 0x000000040000780c */ /* 0x000fda0003f05270 */
[----:B------:R-:W-:Y:S05]  /*8b80*/  @P0 BRA `(.L_x_681) ;  /* 0x00000d4000000947 */ /* 0x000fea0003800000 */
[----:B------:R-:W-:Y:S01]  /*8b90*/  PRMT R4, RZ, 0x5410, R4 ;  /* 0x00005410ff047816 */ /* 0x000fe20000000004 */
[----:B------:R-:W-:-:S05]  /*8ba0*/  IMAD.MOV.U32 R29, RZ, RZ, R19 ;  /* 0x000000ffff1d7224 */ /* 0x000fca00078e0013 */
[----:B------:R-:W0:Y:S02]  /*8bb0*/  F2I.S64.TRUNC R4, R4 ;  /* 0x0000000400047311 */ /* 0x000e24000020d900 */
[----:B0-----:R0:W-:Y:S01]  /*8bc0*/  STG.E.64 [R2.64], R4 ;  /* 0x0000000402007986 */ /* 0x0011e2000c101b24 */
[----:B------:R-:W-:Y:S05]  /*8bd0*/  BRA `(.L_x_676) ;  /* 0x00000ed000007947 */ /* 0x000fea0003800000 */
.L_x_683:
[----:B------:R-:W-:Y:S01]  /*8be0*/  PRMT R4, RZ, 0x5410, R4 ;  /* 0x00005410ff047816 */ /* 0x000fe20000000004 */
[----:B------:R-:W-:-:S03]  /*8bf0*/  IMAD.MOV.U32 R29, RZ, RZ, R19 ;  /* 0x000000ffff1d7224 */ /* 0x000fc600078e0013 */
[----:B------:R-:W0:Y:S02]  /*8c00*/  F2I.FTZ.TRUNC.NTZ R5, R4 ;  /* 0x0000000400057305 */ /* 0x000e24000021f100 */
[----:B0-----:R0:W-:Y:S01]  /*8c10*/  STG.E [R2.64], R5 ;  /* 0x0000000502007986 */ /* 0x0011e2000c101924 */
[----:B------:R-:W-:Y:S05]  /*8c20*/  BRA `(.L_x_676) ;  /* 0x00000e8000007947 */ /* 0x000fea0003800000 */
.L_x_682:
[----:B------:R-:W-:Y:S01]  /*8c30*/  PRMT R4, RZ, 0x5410, R4 ;  /* 0x00005410ff047816 */ /* 0x000fe20000000004 */
[----:B------:R-:W-:-:S03]  /*8c40*/  IMAD.MOV.U32 R29, RZ, RZ, R19 ;  /* 0x000000ffff1d7224 */ /* 0x000fc600078e0013 */
[----:B------:R-:W0:Y:S02]  /*8c50*/  F2I.FTZ.TRUNC.NTZ R5, R4 ;  /* 0x0000000400057305 */ /* 0x000e24000021f100 */
[----:B0-----:R0:W-:Y:S01]  /*8c60*/  STG.E.U16 [R2.64], R5 ;  /* 0x0000000502007986 */ /* 0x0011e2000c101524 */
[----:B------:R-:W-:Y:S05]  /*8c70*/  BRA `(.L_x_676) ;  /* 0x00000e3000007947 */ /* 0x000fea0003800000 */
.L_x_678:
[----:B------:R-:W-:-:S13]  /*8c80*/  ISETP.GT.AND P0, PT, R0, 0x6, PT ;  /* 0x000000060000780c */ /* 0x000fda0003f04270 */
[----:B------:R-:W-:Y:S05]  /*8c90*/  @P0 BRA `(.L_x_684) ;  /* 0x000000d000000947 */ /* 0x000fea0003800000 */
[----:B------:R-:W-:-:S13]  /*8ca0*/  ISETP.NE.AND P0, PT, R0, 0x5, PT ;  /* 0x000000050000780c */ /* 0x000fda0003f05270 */
[----:B------:R-:W-:Y:S05]  /*8cb0*/  @!P0 BRA `(.L_x_685) ;  /* 0x0000006000008947 */ /* 0x000fea0003800000 */
[----:B------:R-:W-:-:S13]  /*8cc0*/  ISETP.NE.AND P0, PT, R0, 0x6, PT ;  /* 0x000000060000780c */ /* 0x000fda0003f05270 */
[----:B------:R-:W-:Y:S05]  /*8cd0*/  @P0 BRA `(.L_x_681) ;  /* 0x00000bf000000947 */ /* 0x000fea0003800000 */
[----:B------:R-:W-:Y:S01]  /*8ce0*/  PRMT R5, RZ, 0x5410, R4 ;  /* 0x00005410ff057816 */ /* 0x000fe20000000004 */
[----:B------:R-:W-:-:S04]  /*8cf0*/  IMAD.MOV.U32 R29, RZ, RZ, R19 ;  /* 0x000000ffff1d7224 */ /* 0x000fc800078e0013 */
[----:B------:R0:W-:Y:S01]  /*8d00*/  STG.E [R2.64], R5 ;  /* 0x0000000502007986 */ /* 0x0001e2000c101924 */
[----:B------:R-:W-:Y:S05]  /*8d10*/  BRA `(.L_x_676) ;  /* 0x00000d9000007947 */ /* 0x000fea0003800000 */
.L_x_685:
[----:B------:R-:W-:Y:S01]  /*8d20*/  PRMT R0, RZ, 0x5410, R4 ;  /* 0x00005410ff007816 */ /* 0x000fe20000000004 */
[----:B------:R-:W-:-:S03]  /*8d30*/  IMAD.MOV.U32 R29, RZ, RZ, R19 ;  /* 0x000000ffff1d7224 */ /* 0x000fc600078e0013 */
[----:B------:R-:W-:-:S05]  /*8d40*/  F2FP.PACK_AB R0, RZ, R0 ;  /* 0x00000000ff00723e */ /* 0x000fca00000000ff */
[----:B------:R0:W-:Y:S01]  /*8d50*/  STG.E.U16 [R2.64], R0 ;  /* 0x0000000002007986 */ /* 0x0001e2000c101524 */
[----:B------:R-:W-:Y:S05]  /*8d60*/  BRA `(.L_x_676) ;  /* 0x00000d4000007947 */ /* 0x000fea0003800000 */
.L_x_684:
[----:B------:R-:W-:-:S13]  /*8d70*/  ISETP.NE.AND P0, PT, R0, 0x7, PT ;  /* 0x000000070000780c */ /* 0x000fda0003f05270 */
[----:B------:R-:W-:Y:S05]  /*8d80*/  @!P0 BRA `(.L_x_686) ;  /* 0x000000f000008947 */ /* 0x000fea0003800000 */
[----:B------:R-:W-:-:S13]  /*8d90*/  ISETP.NE.AND P0, PT, R0, 0x8, PT ;  /* 0x000000080000780c */ /* 0x000fda0003f05270 */
[----:B------:R-:W-:Y:S05]  /*8da0*/  @!P0 BRA `(.L_x_687) ;  /* 0x0000007000008947 */ /* 0x000fea0003800000 */
[----:B------:R-:W-:-:S13]  /*8db0*/  ISETP.NE.AND P0, PT, R0, 0x9, PT ;  /* 0x000000090000780c */ /* 0x000fda0003f05270 */
[----:B------:R-:W-:Y:S05]  /*8dc0*/  @P0 BRA `(.L_x_681) ;  /* 0x00000b0000000947 */ /* 0x000fea0003800000 */
[----:B------:R-:W-:Y:S01]  /*8dd0*/  IMAD.MOV.U32 R5, RZ, RZ, RZ ;  /* 0x000000ffff057224 */ /* 0x000fe200078e00ff */
[----:B------:R-:W-:Y:S01]  /*8de0*/  PRMT R4, RZ, 0x5410, R4 ;  /* 0x00005410ff047816 */ /* 0x000fe20000000004 */
[----:B------:R-:W-:-:S04]  /*8df0*/  IMAD.MOV.U32 R29, RZ, RZ, R19 ;  /* 0x000000ffff1d7224 */ /* 0x000fc800078e0013 */
[----:B------:R0:W-:Y:S01]  /*8e00*/  STG.E.64 [R2.64], R4 ;  /* 0x0000000402007986 */ /* 0x0001e2000c101b24 */
[----:B------:R-:W-:Y:S05]  /*8e10*/  BRA `(.L_x_676) ;  /* 0x00000c9000007947 */ /* 0x000fea0003800000 */
.L_x_687:
[----:B------:R-:W-:Y:S01]  /*8e20*/  PRMT R4, RZ, 0x5410, R4 ;  /* 0x00005410ff047816 */ /* 0x000fe20000000004 */
[----:B------:R-:W-:-:S03]  /*8e30*/  IMAD.MOV.U32 R29, RZ, RZ, R19 ;  /* 0x000000ffff1d7224 */ /* 0x000fc600078e0013 */
[----:B------:R-:W-:-:S04]  /*8e40*/  F2FP.PACK_AB R5, RZ, R4 ;  /* 0x00000004ff05723e */ /* 0x000fc800000000ff */
[----:B------:R-:W-:-:S05]  /*8e50*/  PRMT R5, R5, 0x5410, RZ ;  /* 0x0000541005057816 */ /* 0x000fca00000000ff */
[----:B------:R0:W-:Y:S01]  /*8e60*/  STG.E [R2.64], R5 ;  /* 0x0000000502007986 */ /* 0x0001e2000c101924 */
[----:B------:R-:W-:Y:S05]  /*8e70*/  BRA `(.L_x_676) ;  /* 0x00000c3000007947 */ /* 0x000fea0003800000 */
.L_x_686:
[----:B------:R-:W-:Y:S01]  /*8e80*/  PRMT R4, RZ, 0x5410, R4 ;  /* 0x00005410ff047816 */ /* 0x000fe20000000004 */
[----:B------:R-:W-:-:S04]  /*8e90*/  IMAD.MOV.U32 R29, RZ, RZ, R19 ;  /* 0x000000ffff1d7224 */ /* 0x000fc800078e0013 */
[----:B------:R-:W-:-:S06]  /*8ea0*/  FMUL.FTZ R4, R4, 1 ;  /* 0x3f80000004047820 */ /* 0x000fcc0000410000 */
[----:B------:R-:W0:Y:S02]  /*8eb0*/  F2F.F64.F32 R4, R4 ;  /* 0x0000000400047310 */ /* 0x000e240000201800 */
[----:B0-----:R0:W-:Y:S01]  /*8ec0*/  STG.E.64 [R2.64], R4 ;  /* 0x0000000402007986 */ /* 0x0011e2000c101b24 */
[----:B------:R-:W-:Y:S05]  /*8ed0*/  BRA `(.L_x_676) ;  /* 0x00000bd000007947 */ /* 0x000fea0003800000 */
.L_x_677:
        /* <DEDUP_REMOVED lines=8> */
[----:B------:R-:W-:Y:S01]  /*8f60*/  PRMT R4, RZ, 0x5410, R4 ;  /* 0x00005410ff047816 */ /* 0x000fe20000000004 */
[----:B------:R-:W-:-:S03]  /*8f70*/  IMAD.MOV.U32 R29, RZ, RZ, R19 ;  /* 0x000000ffff1d7224 */ /* 0x000fc600078e0013 */
[----:B------:R-:W-:-:S04]  /*8f80*/  FSETP.NEU.FTZ.AND P0, PT, R4, RZ, PT ;  /* 0x000000ff0400720b */ /* 0x000fc80003f1d000 */
[----:B------:R-:W-:-:S05]  /*8f90*/  SEL R5, RZ, 0x1, !P0 ;  /* 0x00000001ff057807 */ /* 0x000fca0004000000 */
[----:B------:R0:W-:Y:S01]  /*8fa0*/  STG.E.U8 [R2.64], R5 ;  /* 0x0000000502007986 */ /* 0x0001e2000c101124 */
[----:B------:R-:W-:Y:S05]  /*8fb0*/  BRA `(.L_x_676) ;  /* 0x00000af000007947 */ /* 0x000fea0003800000 */
.L_x_690:
[----:B------:R-:W-:Y:S01]  /*8fc0*/  PRMT R4, RZ, 0x5410, R4 ;  /* 0x00005410ff047816 */ /* 0x000fe20000000004 */
[----:B------:R-:W-:Y:S01]  /*8fd0*/  CS2R R6, SRZ ;  /* 0x0000000000067805 */ /* 0x000fe2000001ff00 */
[----:B------:R-:W-:-:S03]  /*8fe0*/  IMAD.MOV.U32 R29, RZ, RZ, R19 ;  /* 0x000000ffff1d7224 */ /* 0x000fc600078e0013 */
[----:B------:R-:W-:-:S06]  /*8ff0*/  FMUL.FTZ R4, R4, 1 ;  /* 0x3f80000004047820 */ /* 0x000fcc0000410000 */
[----:B------:R-:W0:Y:S02]  /*9000*/  F2F.F64.F32 R4, R4 ;  /* 0x0000000400047310 */ /* 0x000e240000201800 */
[----:B0-----:R0:W-:Y:S01]  /*9010*/  STG.E.128 [R2.64], R4 ;  /* 0x0000000402007986 */ /* 0x0011e2000c101d24 */
[----:B------:R-:W-:Y:S05]  /*9020*/  BRA `(.L_x_676) ;  /* 0x00000a8000007947 */ /* 0x000fea0003800000 */
.L_x_689:
        /* <DEDUP_REMOVED lines=21> */
.L_x_694:
[----:B------:R-:W-:Y:S05]  /*9180*/  BSYNC B0 ;  /* 0x0000000000007941 */ /* 0x000fea0003800000 */
.L_x_693:
[----:B------:R-:W-:Y:S01]  /*9190*/  LOP3.LUT R5, R0, R5, RZ, 0xfc, !PT ;  /* 0x0000000500057212 */ /* 0x000fe200078efcff */
[----:B------:R-:W-:-:S04]  /*91a0*/  IMAD.MOV.U32 R29, RZ, RZ, R19 ;  /* 0x000000ffff1d7224 */ /* 0x000fc800078e0013 */
[----:B------:R0:W-:Y:S01]  /*91b0*/  STG.E.U8 [R2.64], R5 ;  /* 0x0000000502007986 */ /* 0x0001e2000c101124 */
[----:B------:R-:W-:Y:S05]  /*91c0*/  BRA `(.L_x_676) ;  /* 0x000008e000007947 */ /* 0x000fea0003800000 */
.L_x_692:
        /* <DEDUP_REMOVED lines=13> */
.L_x_696:
[----:B------:R-:W-:Y:S01]  /*92a0*/  IMAD.MOV.U32 R0, RZ, RZ, 0x7f ;  /* 0x0000007fff007424 */ /* 0x000fe200078e00ff */
[----:B------:R-:W-:-:S04]  /*92b0*/  ISETP.GT.U32.AND P0, PT, R4, 0x7f800000, PT ;  /* 0x7f8000000400780c */ /* 0x000fc80003f04070 */
[----:B------:R-:W-:-:S04]  /*92c0*/  SEL R0, R0, 0x7c, P0 ;  /* 0x0000007c00007807 */ /* 0x000fc80000000000 */
.L_x_697:
[----:B------:R-:W-:Y:S05]  /*92d0*/  BSYNC B0 ;  /* 0x0000000000007941 */ /* 0x000fea0003800000 */
.L_x_695:
[----:B------:R-:W-:Y:S01]  /*92e0*/  LOP3.LUT R4, R5, 0x80000000, RZ, 0xc0, !PT ;  /* 0x8000000005047812 */ /* 0x000fe200078ec0ff */
[----:B------:R-:W-:-:S03]  /*92f0*/  IMAD.MOV.U32 R29, RZ, RZ, R19 ;  /* 0x000000ffff1d7224 */ /* 0x000fc600078e0013 */
[----:B------:R-:W-:-:S04]  /*9300*/  SHF.R.U32.HI R5, RZ, 0x18, R4 ;  /* 0x00000018ff057819 */ /* 0x000fc80000011604 */
[----:B------:R-:W-:-:S05]  /*9310*/  LOP3.LUT R5, R0, R5, RZ, 0xfc, !PT ;  /* 0x0000000500057212 */ /* 0x000fca00078efcff */
[----:B------:R0:W-:Y:S01]  /*9320*/  STG.E.U8 [R2.64], R5 ;  /* 0x0000000502007986 */ /* 0x0001e2000c101124 */
[----:B------:R-:W-:Y:S05]  /*9330*/  BRA `(.L_x_676) ;  /* 0x0000077000007947 */ /* 0x000fea0003800000 */
.L_x_691:
[----:B------:R0:W-:Y:S01]  /*9340*/  STG.E.U16 [R2.64], R4 ;  /* 0x0000000402007986 */ /* 0x0001e2000c101524 */
[----:B------:R-:W-:Y:S01]  /*9350*/  IMAD.MOV.U32 R29, RZ, RZ, R19 ;  /* 0x000000ffff1d7224 */ /* 0x000fe200078e0013 */
[----:B------:R-:W-:Y:S05]  /*9360*/  BRA `(.L_x_676) ;  /* 0x0000074000007947 */ /* 0x000fea0003800000 */
.L_x_688:
        /* <DEDUP_REMOVED lines=10> */
[----:B------:R-:W0:Y:S02]  /*9410*/  F2I.FTZ.U32.TRUNC.NTZ R5, R5 ;  /* 0x0000000500057305 */ /* 0x000e24000021f000 */
[----:B0-----:R0:W-:Y:S01]  /*9420*/  STG.E.U16 [R2.64], R5 ;  /* 0x0000000502007986 */ /* 0x0011e2000c101524 */
[----:B------:R-:W-:Y:S05]  /*9430*/  BRA `(.L_x_676) ;  /* 0x0000067000007947 */ /* 0x000fea0003800000 */
.L_x_700:
        /* <DEDUP_REMOVED lines=13> */
[----:B------:R-:W-:-:S05]  /*9510*/  FADD.FTZ R0, R5, 8192 ;  /* 0x4600000005007421 */ /* 0x000fca0000010000 */
[----:B------:R-:W-:Y:S02]  /*9520*/  LOP3.LUT P0, R4, R0, 0xff, RZ, 0xc0, !PT ;  /* 0x000000ff00047812 */ /* 0x000fe4000780c0ff */
[----:B------:R-:W-:-:S11]  /*9530*/  PRMT R0, RZ, 0x7610, R0 ;  /* 0x00007610ff007816 */ /* 0x000fd60000000000 */
[----:B------:R-:W-:Y:S05]  /*9540*/  @!P0 BRA `(.L_x_702) ;  /* 0x0000004000008947 */ /* 0x000fea0003800000 */
.L_x_703:
[----:B------:R-:W-:-:S04]  /*9550*/  LOP3.LUT R0, R7, 0x80000000, RZ, 0xc0, !PT ;  /* 0x8000000007007812 */ /* 0x000fc800078ec0ff */
[----:B------:R-:W-:-:S04]  /*9560*/  SHF.R.U32.HI R5, RZ, 0x18, R0 ;  /* 0x00000018ff057819 */ /* 0x000fc80000011600 */
[----:B------:R-:W-:-:S04]  /*9570*/  LOP3.LUT R4, R4, R5, RZ, 0xfc, !PT ;  /* 0x0000000504047212 */ /* 0x000fc800078efcff */
[----:B------:R-:W-:Y:S02]  /*9580*/  PRMT R0, R4, 0x7610, R0 ;  /* 0x0000761004007816 */ /* 0x000fe40000000000 */
.L_x_702:
[----:B------:R-:W-:Y:S05]  /*9590*/  BSYNC B0 ;  /* 0x0000000000007941 */ /* 0x000fea0003800000 */
.L_x_701:
[----:B------:R0:W-:Y:S01]  /*95a0*/  STG.E.U8 [R2.64], R0 ;  /* 0x0000000002007986 */ /* 0x0001e2000c101124 */
[----:B------:R-:W-:Y:S01]  /*95b0*/  IMAD.MOV.U32 R29, RZ, RZ, R19 ;  /* 0x000000ffff1d7224 */ /* 0x000fe200078e0013 */
[----:B------:R-:W-:Y:S05]  /*95c0*/  BRA `(.L_x_676) ;  /* 0x000004e000007947 */ /* 0x000fea0003800000 */
.L_x_699:
        /* <DEDUP_REMOVED lines=17> */
.L_x_706:
[----:B------:R-:W-:-:S04]  /*96e0*/  LOP3.LUT R0, R7, 0x80000000, RZ, 0xc0, !PT ;  /* 0x8000000007007812 */ /* 0x000fc800078ec0ff */
[----:B------:R-:W-:-:S04]  /*96f0*/  SHF.R.U32.HI R5, RZ, 0x18, R0 ;  /* 0x00000018ff057819 */ /* 0x000fc80000011600 */
[----:B------:R-:W-:-:S04]  /*9700*/  LOP3.LUT R4, R4, R5, RZ, 0xfc, !PT ;  /* 0x0000000504047212 */ /* 0x000fc800078efcff */
[----:B------:R-:W-:Y:S02]  /*9710*/  PRMT R0, R4, 0x7610, R0 ;  /* 0x0000761004007816 */ /* 0x000fe40000000000 */
.L_x_705:
[----:B------:R-:W-:Y:S05]  /*9720*/  BSYNC B0 ;  /* 0x0000000000007941 */ /* 0x000fea0003800000 */
.L_x_704:
[----:B------:R0:W-:Y:S01]  /*9730*/  STG.E.U8 [R2.64], R0 ;  /* 0x0000000002007986 */ /* 0x0001e2000c101124 */
[----:B------:R-:W-:Y:S01]  /*9740*/  IMAD.MOV.U32 R29, RZ, RZ, R19 ;  /* 0x000000ffff1d7224 */ /* 0x000fe200078e0013 */
[----:B------:R-:W-:Y:S05]  /*9750*/  BRA `(.L_x_676) ;  /* 0x0000035000007947 */ /* 0x000fea0003800000 */
.L_x_698:
[----:B------:R-:W-:-:S13]  /*9760*/  ISETP.NE.AND P0, PT, R0, 0x1c, PT ;  /* 0x0000001c0000780c */ /* 0x000fda0003f05270 */
[----:B------:R-:W-:Y:S05]  /*9770*/  @!P0 BRA `(.L_x_707) ;  /* 0x000002f000008947 */ /* 0x000fea0003800000 */
[----:B------:R-:W-:-:S13]  /*9780*/  ISETP.NE.AND P0, PT, R0, 0x1d, PT ;  /* 0x0000001d0000780c */ /* 0x000fda0003f05270 */
[----:B------:R-:W-:Y:S05]  /*9790*/  @!P0 BRA `(.L_x_708) ;  /* 0x0000028000008947 */ /* 0x000fea0003800000 */
[----:B------:R-:W-:-:S13]  /*97a0*/  ISETP.NE.AND P0, PT, R0, 0x2c, PT ;  /* 0x0000002c0000780c */ /* 0x000fda0003f05270 */
[----:B------:R-:W-:Y:S05]  /*97b0*/  @P0 BRA `(.L_x_681) ;  /* 0x0000011000000947 */ /* 0x000fea0003800000 */
[----:B------:R-:W-:Y:S01]  /*97c0*/  PRMT R5, RZ, 0x5410, R4 ;  /* 0x00005410ff057816 */ /* 0x000fe20000000004 */
[----:B------:R-:W-:Y:S01]  /*97d0*/  IMAD.MOV.U32 R29, RZ, RZ, R19 ;  /* 0x000000ffff1d7224 */ /* 0x000fe200078e0013 */
        /* <DEDUP_REMOVED lines=15> */
.L_x_681:
        /* <DEDUP_REMOVED lines=19> */
[----:B------:R-:W-:Y:S01]  /*9a00*/  IMAD.MOV.U32 R29, RZ, RZ, R19 ;  /* 0x000000ffff1d7224 */ /* 0x000fe200078e0013 */
[----:B------:R-:W-:Y:S05]  /*9a10*/  BRA `(.L_x_676) ;  /* 0x0000009000007947 */ /* 0x000fea0003800000 */
.L_x_708:
[----:B------:R-:W-:Y:S01]  /*9a20*/  PRMT R4, RZ, 0x5410, R4 ;  /* 0x00005410ff047816 */ /* 0x000fe20000000004 */
[----:B------:R-:W-:-:S05]  /*9a30*/  IMAD.MOV.U32 R29, RZ, RZ, R19 ;  /* 0x000000ffff1d7224 */ /* 0x000fca00078e0013 */
[----:B------:R-:W0:Y:S02]  /*9a40*/  F2I.U64.TRUNC R4, R4 ;  /* 0x0000000400047311 */ /* 0x000e24000020d800 */
[----:B0-----:R0:W-:Y:S01]  /*9a50*/  STG.E.64 [R2.64], R4 ;  /* 0x0000000402007986 */ /* 0x0011e2000c101b24 */
[----:B------:R-:W-:Y:S05]  /*9a60*/  BRA `(.L_x_676) ;  /* 0x0000004000007947 */ /* 0x000fea0003800000 */
.L_x_707:
[----:B------:R-:W-:Y:S01]  /*9a70*/  PRMT R4, RZ, 0x5410, R4 ;  /* 0x00005410ff047816 */ /* 0x000fe20000000004 */
[----:B------:R-:W-:-:S03]  /*9a80*/  IMAD.MOV.U32 R29, RZ, RZ, R19 ;  /* 0x000000ffff1d7224 */ /* 0x000fc600078e0013 */
[----:B------:R-:W0:Y:S02]  /*9a90*/  F2I.FTZ.U32.TRUNC.NTZ R5, R4 ;  /* 0x0000000400057305 */ /* 0x000e24000021f000 */
[----:B0-----:R0:W-:Y:S02]  /*9aa0*/  STG.E [R2.64], R5 ;  /* 0x0000000502007986 */ /* 0x0011e4000c101924 */
.L_x_676:
[----:B------:R-:W-:Y:S05]  /*9ab0*/  BSYNC B6 ;  /* 0x0000000000067941 */ /* 0x000fea0003800000 */
.L_x_675:
[----:B------:R-:W-:Y:S01]  /*9ac0*/  ISETP.GE.AND P0, PT, R29, R22, PT ;  /* 0x000000161d00720c */ /* 0x000fe20003f06270 */
[----:B------:R-:W-:-:S12]  /*9ad0*/  BSSY B6, `(.L_x_709) ;  /* 0x00001fe000067945 */ /* 0x000fd80003800000 */
[----:B------:R-:W-:Y:S05]  /*9ae0*/  @P0 BRA `(.L_x_710) ;  /* 0x00001fc000000947 */ /* 0x000fea0003800000 */
[----:B0----5:R-:W-:Y:S01]  /*9af0*/  IMAD R0, R16, 0x200, R29 ;  /* 0x0000020010007824 */ /* 0x021fe200078e021d */
[----:B------:R-:W-:-:S03]  /*9b00*/  PRMT R3, R17, 0x9910, RZ ;  /* 0x0000991011037816 */ /* 0x000fc600000000ff */
[----:B------:R-:W-:Y:S02]  /*9b10*/  IMAD R2, R0, c[0x0][0x1ac], RZ ;  /* 0x00006b0000027a24 */ /* 0x000fe400078e02ff */
[----:B------:R-:W-:-:S03]  /*9b20*/  IMAD.MOV.U32 R0, RZ, RZ, R3 ;  /* 0x000000ffff007224 */ /* 0x000fc600078e0003 */
[----:B------:R-:W-:Y:S02]  /*9b30*/  IADD3 R2, P0, R2, c[0x0][0x180], RZ ;  /* 0x0000600002027a10 */ /* 0x000fe40007f1e0ff */
[----:B------:R-:W-:-:S03]  /*9b40*/  ISETP.GT.AND P1, PT, R0, 0x9, PT ;  /* 0x000000090000780c */ /* 0x000fc60003f24270 */
[----:B------:R-:W-:-:S10]  /*9b50*/  IMAD.X R3, RZ, RZ, c[0x0][0x184], P0 ;  /* 0x00006100ff037624 */ /* 0x000fd400000e06ff */
        /* <DEDUP_REMOVED lines=13> */
.L_x_714:
[----:B------:R-:W-:-:S06]  /*9c30*/  PRMT R5, RZ, 0x5410, R24 ;  /* 0x00005410ff057816 */ /* 0x000fcc0000000018 */
[----:B------:R-:W0:Y:S02]  /*9c40*/  F2I.S64.TRUNC R4, R5 ;  /* 0x0000000500047311 */ /* 0x000e24000020d900 */
[----:B0-----:R0:W-:Y:S01]  /*9c50*/  STG.E.U8 [R2.64], R4 ;  /* 0x0000000402007986 */ /* 0x0011e2000c101124 */
[----:B------:R-:W-:Y:S05]  /*9c60*/  BRA `(.L_x_716) ;  /* 0x00000e4000007947 */ /* 0x000fea0003800000 */
.L_x_713:
        /* <DEDUP_REMOVED lines=10> */
.L_x_718:
[----:B------:R-:W-:-:S04]  /*9d10*/  PRMT R24, RZ, 0x5410, R24 ;  /* 0x00005410ff187816 */ /* 0x000fc80000000018 */
[----:B------:R-:W0:Y:S02]  /*9d20*/  F2I.FTZ.TRUNC.NTZ R5, R24 ;  /* 0x0000001800057305 */ /* 0x000e24000021f100 */
[----:B0-----:R0:W-:Y:S01]  /*9d30*/  STG.E [R2.64], R5 ;  /* 0x0000000502007986 */ /* 0x0011e2000c101924 */
[----:B------:R-:W-:Y:S05]  /*9d40*/  BRA `(.L_x_716) ;  /* 0x00000d6000007947 */ /* 0x000fea0003800000 */
.L_x_717:
[----:B------:R-:W-:-:S04]  /*9d50*/  PRMT R24, RZ, 0x5410, R24 ;  /* 0x00005410ff187816 */ /* 0x000fc80000000018 */
[----:B------:R-:W0:Y:S02]  /*9d60*/  F2I.FTZ.TRUNC.NTZ R5, R24 ;  /* 0x0000001800057305 */ /* 0x000e24000021f100 */
[----:B0-----:R0:W-:Y:S01]  /*9d70*/  STG.E.U16 [R2.64], R5 ;  /* 0x0000000502007986 */ /* 0x0011e2000c101524 */
[----:B------:R-:W-:Y:S05]  /*9d80*/  BRA `(.L_x_716) ;  /* 0x00000d2000007947 */ /* 0x000fea0003800000 */
.L_x_712:
        /* <DEDUP_REMOVED lines=9> */
.L_x_720:
[----:B------:R-:W-:-:S04]  /*9e20*/  PRMT R0, RZ, 0x5410, R24 ;  /* 0x00005410ff007816 */ /* 0x000fc80000000018 */
[----:B------:R-:W-:-:S05]  /*9e30*/  F2FP.PACK_AB R0, RZ, R0 ;  /* 0x00000000ff00723e */ /* 0x000fca00000000ff */
[----:B------:R0:W-:Y:S01]  /*9e40*/  STG.E.U16 [R2.64], R0 ;  /* 0x0000000002007986 */ /* 0x0001e2000c101524 */
[----:B------:R-:W-:Y:S05]  /*9e50*/  BRA `(.L_x_716) ;  /* 0x00000c5000007947 */ /* 0x000fea0003800000 */
.L_x_719:
        /* <DEDUP_REMOVED lines=10> */
.L_x_722:
[----:B------:R-:W-:-:S04]  /*9f00*/  PRMT R24, RZ, 0x5410, R24 ;  /* 0x00005410ff187816 */ /* 0x000fc80000000018 */
[----:B------:R-:W-:-:S04]  /*9f10*/  F2FP.PACK_AB R5, RZ, R24 ;  /* 0x00000018ff05723e */ /* 0x000fc800000000ff */
[----:B------:R-:W-:-:S05]  /*9f20*/  PRMT R5, R5, 0x5410, RZ ;  /* 0x0000541005057816 */ /* 0x000fca00000000ff */
[----:B------:R0:W-:Y:S01]  /*9f30*/  STG.E [R2.64], R5 ;  /* 0x0000000502007986 */ /* 0x0001e2000c101924 */
[----:B------:R-:W-:Y:S05]  /*9f40*/  BRA `(.L_x_716) ;  /* 0x00000b6000007947 */ /* 0x000fea0003800000 */
.L_x_721:
[----:B------:R-:W-:-:S05]  /*9f50*/  PRMT R4, RZ, 0x5410, R24 ;  /* 0x00005410ff047816 */ /* 0x000fca0000000018 */
[----:B------:R-:W-:-:S06]  /*9f60*/  FMUL.FTZ R4, R4, 1 ;  /* 0x3f80000004047820 */ /* 0x000fcc0000410000 */
[----:B------:R-:W0:Y:S02]  /*9f70*/  F2F.F64.F32 R4, R4 ;  /* 0x0000000400047310 */ /* 0x000e240000201800 */
[----:B0-----:R0:W-:Y:S01]  /*9f80*/  STG.E.64 [R2.64], R4 ;  /* 0x0000000402007986 */ /* 0x0011e2000c101b24 */
[----:B------:R-:W-:Y:S05]  /*9f90*/  BRA `(.L_x_716) ;  /* 0x00000b1000007947 */ /* 0x000fea0003800000 */
.L_x_711:
        /* <DEDUP_REMOVED lines=13> */
.L_x_725:
[----:B------:R-:W-:Y:S01]  /*a070*/  PRMT R24, RZ, 0x5410, R24 ;  /* 0x00005410ff187816 */ /* 0x000fe20000000018 */
[----:B------:R-:W-:-:S04]  /*a080*/  CS2R R6, SRZ ;  /* 0x0000000000067805 */ /* 0x000fc8000001ff00 */
[----:B------:R-:W-:-:S06]  /*a090*/  FMUL.FTZ R4, R24, 1 ;  /* 0x3f80000018047820 */ /* 0x000fcc0000410000 */
[----:B------:R-:W0:Y:S02]  /*a0a0*/  F2F.F64.F32 R4, R4 ;  /* 0x0000000400047310 */ /* 0x000e240000201800 */
[----:B0-----:R0:W-:Y:S01]  /*a0b0*/  STG.E.128 [R2.64], R4 ;  /* 0x0000000402007986 */ /* 0x0011e2000c101d24 */
[----:B------:R-:W-:Y:S05]  /*a0c0*/  BRA `(.L_x_716) ;  /* 0x000009e000007947 */ /* 0x000fea0003800000 */
.L_x_724:
        /* <DEDUP_REMOVED lines=21> */
.L_x_729:
[----:B------:R-:W-:Y:S05]  /*a220*/  BSYNC B0 ;  /* 0x0000000000007941 */ /* 0x000fea0003800000 */
.L_x_728:
[----:B------:R-:W-:-:S05]  /*a230*/  LOP3.LUT R5, R0, R5, RZ, 0xfc, !PT ;  /* 0x0000000500057212 */ /* 0x000fca00078efcff */
[----:B------:R0:W-:Y:S01]  /*a240*/  STG.E.U8 [R2.64], R5 ;  /* 0x0000000502007986 */ /* 0x0001e2000c101124 */
[----:B------:R-:W-:Y:S05]  /*a250*/  BRA `(.L_x_716) ;  /* 0x0000085000007947 */ /* 0x000fea0003800000 */
.L_x_727:
        /* <DEDUP_REMOVED lines=13> */
.L_x_731:
[----:B------:R-:W-:Y:S01]  /*a330*/  IMAD.MOV.U32 R0, RZ, RZ, 0x7f ;  /* 0x0000007fff007424 */ /* 0x000fe200078e00ff */
[----:B------:R-:W-:-:S04]  /*a340*/  ISETP.GT.U32.AND P0, PT, R4, 0x7f800000, PT ;  /* 0x7f8000000400780c */ /* 0x000fc80003f04070 */
[----:B------:R-:W-:-:S04]  /*a350*/  SEL R0, R0, 0x7c, P0 ;  /* 0x0000007c00007807 */ /* 0x000fc80000000000 */
.L_x_732:
[----:B------:R-:W-:Y:S05]  /*a360*/  BSYNC B0 ;  /* 0x0000000000007941 */ /* 0x000fea0003800000 */
.L_x_730:
[----:B------:R-:W-:-:S04]  /*a370*/  LOP3.LUT R4, R5, 0x80000000, RZ, 0xc0, !PT ;  /* 0x8000000005047812 */ /* 0x000fc800078ec0ff */
[----:B------:R-:W-:-:S04]  /*a380*/  SHF.R.U32.HI R5, RZ, 0x18, R4 ;  /* 0x00000018ff057819 */ /* 0x000fc80000011604 */
[----:B------:R-:W-:-:S05]  /*a390*/  LOP3.LUT R5, R0, R5, RZ, 0xfc, !PT ;  /* 0x0000000500057212 */ /* 0x000fca00078efcff */
[----:B------:R0:W-:Y:S01]  /*a3a0*/  STG.E.U8 [R2.64], R5 ;  /* 0x0000000502007986 */ /* 0x0001e2000c101124 */
[----:B------:R-:W-:Y:S05]  /*a3b0*/  BRA `(.L_x_716) ;  /* 0x000006f000007947 */ /* 0x000fea0003800000 */
.L_x_726:
[----:B------:R0:W-:Y:S01]  /*a3c0*/  STG.E.U16 [R2.64], R24 ;  /* 0x0000001802007986 */ /* 0x0001e2000c101524 */
[----:B------:R-:W-:Y:S05]  /*a3d0*/  BRA `(.L_x_716) ;  /* 0x000006d000007947 */ /* 0x000fea0003800000 */
.L_x_723:
        /* <DEDUP_REMOVED lines=12> */
.L_x_735:
        /* <DEDUP_REMOVED lines=17> */
.L_x_738:
[----:B------:R-:W-:-:S04]  /*a5b0*/  LOP3.LUT R0, R7, 0x80000000, RZ, 0xc0, !PT ;  /* 0x8000000007007812 */ /* 0x000fc800078ec0ff */
[----:B------:R-:W-:-:S04]  /*a5c0*/  SHF.R.U32.HI R5, RZ, 0x18, R0 ;  /* 0x00000018ff057819 */ /* 0x000fc80000011600 */
[----:B------:R-:W-:-:S04]  /*a5d0*/  LOP3.LUT R4, R4, R5, RZ, 0xfc, !PT ;  /* 0x0000000504047212 */ /* 0x000fc800078efcff */
[----:B------:R-:W-:Y:S02]  /*a5e0*/  PRMT R0, R4, 0x7610, R0 ;  /* 0x0000761004007816 */ /* 0x000fe40000000000 */
.L_x_737:
[----:B------:R-:W-:Y:S05]  /*a5f0*/  BSYNC B0 ;  /* 0x0000000000007941 */ /* 0x000fea0003800000 */
.L_x_736:
[----:B------:R0:W-:Y:S01]  /*a600*/  STG.E.U8 [R2.64], R0 ;  /* 0x0000000002007986 */ /* 0x0001e2000c101124 */
[----:B------:R-:W-:Y:S05]  /*a610*/  BRA `(.L_x_716) ;  /* 0x0000049000007947 */ /* 0x000fea0003800000 */
.L_x_734:
        /* <DEDUP_REMOVED lines=17> */
.L_x_741:
[----:B------:R-:W-:-:S04]  /*a730*/  LOP3.LUT R0, R7, 0x80000000, RZ, 0xc0, !PT ;  /* 0x8000000007007812 */ /* 0x000fc800078ec0ff */
[----:B------:R-:W-:-:S04]  /*a740*/  SHF.R.U32.HI R5, RZ, 0x18, R0 ;  /* 0x00000018ff057819 */ /* 0x000fc80000011600 */
[----:B------:R-:W-:-:S04]  /*a750*/  LOP3.LUT R4, R4, R5, RZ, 0xfc, !PT ;  /* 0x0000000504047212 */ /* 0x000fc800078efcff */
[----:B------:R-:W-:Y:S02]  /*a760*/  PRMT R0, R4, 0x7610, R0 ;  /* 0x0000761004007816 */ /* 0x000fe40000000000 */
.L_x_740:
[----:B------:R-:W-:Y:S05]  /*a770*/  BSYNC B0 ;  /* 0x0000000000007941 */ /* 0x000fea0003800000 */
.L_x_739:
[----:B------:R0:W-:Y:S01]  /*a780*/  STG.E.U8 [R2.64], R0 ;  /* 0x0000000002007986 */ /* 0x0001e2000c101124 */
[----:B------:R-:W-:Y:S05]  /*a790*/  BRA `(.L_x_716) ;  /* 0x0000031000007947 */ /* 0x000fea0003800000 */
.L_x_733:
        /* <DEDUP_REMOVED lines=22> */
.L_x_715:
        /* <DEDUP_REMOVED lines=20> */
.L_x_743:
[----:B------:R-:W-:-:S06]  /*aa40*/  PRMT R4, RZ, 0x5410, R24 ;  /* 0x00005410ff047816 */ /* 0x000fcc0000000018 */
[----:B------:R-:W0:Y:S02]  /*aa50*/  F2I.U64.TRUNC R4, R4 ;  /* 0x0000000400047311 */ /* 0x000e24000020d800 */
[----:B0-----:R0:W-:Y:S01]  /*aa60*/  STG.E.64 [R2.64], R4 ;  /* 0x0000000402007986 */ /* 0x0011e2000c101b24 */
[----:B------:R-:W-:Y:S05]  /*aa70*/  BRA `(.L_x_716) ;  /* 0x0000003000007947 */ /* 0x000fea0003800000 */
.L_x_742:
[----:B------:R-:W-:-:S04]  /*aa80*/  PRMT R24, RZ, 0x5410, R24 ;  /* 0x00005410ff187816 */ /* 0x000fc80000000018 */
[----:B------:R-:W0:Y:S02]  /*aa90*/  F2I.FTZ.U32.TRUNC.NTZ R5, R24 ;  /* 0x0000001800057305 */ /* 0x000e24000021f000 */
[----:B0-----:R0:W-:Y:S02]  /*aaa0*/  STG.E [R2.64], R5 ;  /* 0x0000000502007986 */ /* 0x0011e4000c101924 */
.L_x_716:
[----:B------:R-:W-:-:S04]  /*aab0*/  IADD3 R29, R29, 0x80, RZ ;  /* 0x000000801d1d7810 */ /* 0x000fc80007ffe0ff */
[----:B------:R-:W-:-:S13]  /*aac0*/  ISETP.GE.AND P0, PT, R29, R22, PT ;  /* 0x000000161d00720c */ /* 0x000fda0003f06270 */
[----:B------:R-:W-:Y:S05]  /*aad0*/  @P0 BRA `(.L_x_710) ;  /* 0x00000fd000000947 */ /* 0x000fea0003800000 */
[----:B0-----:R-:W-:Y:S01]  /*aae0*/  IMAD R0, R16, 0x200, R29 ;  /* 0x0000020010007824 */ /* 0x001fe200078e021d */
        /* <DEDUP_REMOVED lines=19> */
.L_x_747:
[----:B------:R-:W-:-:S06]  /*ac20*/  PRMT R5, RZ, 0x5410, R18 ;  /* 0x00005410ff057816 */ /* 0x000fcc0000000012 */
[----:B------:R-:W0:Y:S02]  /*ac30*/  F2I.S64.TRUNC R4, R5 ;  /* 0x0000000500047311 */ /* 0x000e24000020d900 */
[----:B0-----:R0:W-:Y:S01]  /*ac40*/  STG.E.U8 [R2.64], R4 ;  /* 0x0000000402007986 */ /* 0x0011e2000c101124 */
[----:B------:R-:W-:Y:S05]  /*ac50*/  BRA `(.L_x_749) ;  /* 0x00000e4000007947 */ /* 0x000fea0003800000 */
.L_x_746:
        /* <DEDUP_REMOVED lines=10> */
.L_x_751:
[----:B------:R-:W-:-:S04]  /*ad00*/  PRMT R18, RZ, 0x5410, R18 ;  /* 0x00005410ff127816 */ /* 0x000fc80000000012 */
[----:B------:R-:W0:Y:S02]  /*ad10*/  F2I.FTZ.TRUNC.NTZ R5, R18 ;  /* 0x0000001200057305 */ /* 0x000e24000021f100 */
[----:B0-----:R0:W-:Y:S01]  /*ad20*/  STG.E [R2.64], R5 ;  /* 0x0000000502007986 */ /* 0x0011e2000c101924 */
[----:B------:R-:W-:Y:S05]  /*ad30*/  BRA `(.L_x_749) ;  /* 0x00000d6000007947 */ /* 0x000fea0003800000 */
.L_x_750:
[----:B------:R-:W-:-:S04]  /*ad40*/  PRMT R18, RZ, 0x5410, R18 ;  /* 0x00005410ff127816 */ /* 0x000fc80000000012 */
[----:B------:R-:W0:Y:S02]  /*ad50*/  F2I.FTZ.TRUNC.NTZ R5, R18 ;  /* 0x0000001200057305 */ /* 0x000e24000021f100 */
[----:B0-----:R0:W-:Y:S01]  /*ad60*/  STG.E.U16 [R2.64], R5 ;  /* 0x0000000502007986 */ /* 0x0011e2000c101524 */
[----:B------:R-:W-:Y:S05]  /*ad70*/  BRA `(.L_x_749) ;  /* 0x00000d2000007947 */ /* 0x000fea0003800000 */
.L_x_745:
        /* <DEDUP_REMOVED lines=9> */
.L_x_753:
[----:B------:R-:W-:-:S04]  /*ae10*/  PRMT R0, RZ, 0x5410, R18 ;  /* 0x00005410ff007816 */ /* 0x000fc80000000012 */
[----:B------:R-:W-:-:S05]  /*ae20*/  F2FP.PACK_AB R0, RZ, R0 ;  /* 0x00000000ff00723e */ /* 0x000fca00000000ff */
[----:B------:R0:W-:Y:S01]  /*ae30*/  STG.E.U16 [R2.64], R0 ;  /* 0x0000000002007986 */ /* 0x0001e2000c101524 */
[----:B------:R-:W-:Y:S05]  /*ae40*/  BRA `(.L_x_749) ;  /* 0x00000c5000007947 */ /* 0x000fea0003800000 */
.L_x_752:
        /* <DEDUP_REMOVED lines=10> */
.L_x_755:
[----:B------:R-:W-:-:S04]  /*aef0*/  PRMT R18, RZ, 0x5410, R18 ;  /* 0x00005410ff127816 */ /* 0x000fc80000000012 */
[----:B------:R-:W-:-:S04]  /*af00*/  F2FP.PACK_AB R5, RZ, R18 ;  /* 0x00000012ff05723e */ /* 0x000fc800000000ff */
[----:B------:R-:W-:-:S05]  /*af10*/  PRMT R5, R5, 0x5410, RZ ;  /* 0x0000541005057816 */ /* 0x000fca00000000ff */
[----:B------:R0:W-:Y:S01]  /*af20*/  STG.E [R2.64], R5 ;  /* 0x0000000502007986 */ /* 0x0001e2000c101924 */
[----:B------:R-:W-:Y:S05]  /*af30*/  BRA `(.L_x_749) ;  /* 0x00000b6000007947 */ /* 0x000fea0003800000 */
.L_x_754:
[----:B------:R-:W-:-:S05]  /*af40*/  PRMT R4, RZ, 0x5410, R18 ;  /* 0x00005410ff047816 */ /* 0x000fca0000000012 */
[----:B------:R-:W-:-:S06]  /*af50*/  FMUL.FTZ R4, R4, 1 ;  /* 0x3f80000004047820 */ /* 0x000fcc0000410000 */
[----:B------:R-:W0:Y:S02]  /*af60*/  F2F.F64.F32 R4, R4 ;  /* 0x0000000400047310 */ /* 0x000e240000201800 */
[----:B0-----:R0:W-:Y:S01]  /*af70*/  STG.E.64 [R2.64], R4 ;  /* 0x0000000402007986 */ /* 0x0011e2000c101b24 */
[----:B------:R-:W-:Y:S05]  /*af80*/  BRA `(.L_x_749) ;  /* 0x00000b1000007947 */ /* 0x000fea0003800000 */
.L_x_744:
        /* <DEDUP_REMOVED lines=13> */
.L_x_758:
[----:B------:R-:W-:Y:S01]  /*b060*/  PRMT R18, RZ, 0x5410, R18 ;  /* 0x00005410ff127816 */ /* 0x000fe20000000012 */
[----:B------:R-:W-:-:S04]  /*b070*/  CS2R R6, SRZ ;  /* 0x0000000000067805 */ /* 0x000fc8000001ff00 */
[----:B------:R-:W-:-:S06]  /*b080*/  FMUL.FTZ R4, R18, 1 ;  /* 0x3f80000012047820 */ /* 0x000fcc0000410000 */
[----:B------:R-:W0:Y:S02]  /*b090*/  F2F.F64.F32 R4, R4 ;  /* 0x0000000400047310 */ /* 0x000e240000201800 */
[----:B0-----:R0:W-:Y:S01]  /*b0a0*/  STG.E.128 [R2.64], R4 ;  /* 0x0000000402007986 */ /* 0x0011e2000c101d24 */
[----:B------:R-:W-:Y:S05]  /*b0b0*/  BRA `(.L_x_749) ;  /* 0x000009e000007947 */ /* 0x000fea0003800000 */
.L_x_757:
        /* <DEDUP_REMOVED lines=21> */
.L_x_762:
[----:B------:R-:W-:Y:S05]  /*b210*/  BSYNC B0 ;  /* 0x0000000000007941 */ /* 0x000fea0003800000 */
.L_x_761:
[----:B------:R-:W-:-:S05]  /*b220*/  LOP3.LUT R5, R0, R5, RZ, 0xfc, !PT ;  /* 0x0000000500057212 */ /* 0x000fca00078efcff */
[----:B------:R0:W-:Y:S01]  /*b230*/  STG.E.U8 [R2.64], R5 ;  /* 0x0000000502007986 */ /* 0x0001e2000c101124 */
[----:B------:R-:W-:Y:S05]  /*b240*/  BRA `(.L_x_749) ;  /* 0x0000085000007947 */ /* 0x000fea0003800000 */
.L_x_760:
        /* <DEDUP_REMOVED lines=13> */
.L_x_764:
[----:B------:R-:W-:Y:S01]  /*b320*/  IMAD.MOV.U32 R0, RZ, RZ, 0x7f ;  /* 0x0000007fff007424 */ /* 0x000fe200078e00ff */
[----:B------:R-:W-:-:S04]  /*b330*/  ISETP.GT.U32.AND P0, PT, R4, 0x7f800000, PT ;  /* 0x7f8000000400780c */ /* 0x000fc80003f04070 */
[----:B------:R-:W-:-:S04]  /*b340*/  SEL R0, R0, 0x7c, P0 ;  /* 0x0000007c00007807 */ /* 0x000fc80000000000 */
.L_x_765:
[----:B------:R-:W-:Y:S05]  /*b350*/  BSYNC B0 ;  /* 0x0000000000007941 */ /* 0x000fea0003800000 */
.L_x_763:
[----:B------:R-:W-:-:S04]  /*b360*/  LOP3.LUT R4, R5, 0x80000000, RZ, 0xc0, !PT ;  /* 0x8000000005047812 */ /* 0x000fc800078ec0ff */
[----:B------:R-:W-:-:S04]  /*b370*/  SHF.R.U32.HI R5, RZ, 0x18, R4 ;  /* 0x00000018ff057819 */ /* 0x000fc80000011604 */
[----:B------:R-:W-:-:S05]  /*b380*/  LOP3.LUT R5, R0, R5, RZ, 0xfc, !PT ;  /* 0x0000000500057212 */ /* 0x000fca00078efcff */
[----:B------:R0:W-:Y:S01]  /*b390*/  STG.E.U8 [R2.64], R5 ;  /* 0x0000000502007986 */ /* 0x0001e2000c101124 */
[----:B------:R-:W-:Y:S05]  /*b3a0*/  BRA `(.L_x_749) ;  /* 0x000006f000007947 */ /* 0x000fea0003800000 */
.L_x_759:
[----:B------:R0:W-:Y:S01]  /*b3b0*/  STG.E.U16 [R2.64], R18 ;  /* 0x0000001202007986 */ /* 0x0001e2000c101524 */
[----:B------:R-:W-:Y:S05]  /*b3c0*/  BRA `(.L_x_749) ;  /* 0x000006d000007947 */ /* 0x000fea0003800000 */
.L_x_756:
        /* <DEDUP_REMOVED lines=12> */
.L_x_768:
        /* <DEDUP_REMOVED lines=17> */
.L_x_771:
[----:B------:R-:W-:-:S04]  /*b5a0*/  LOP3.LUT R0, R7, 0x80000000, RZ, 0xc0, !PT ;  /* 0x8000000007007812 */ /* 0x000fc800078ec0ff */
[----:B------:R-:W-:-:S04]  /*b5b0*/  SHF.R.U32.HI R5, RZ, 0x18, R0 ;  /* 0x00000018ff057819 */ /* 0x000fc80000011600 */
[----:B------:R-:W-:-:S04]  /*b5c0*/  LOP3.LUT R4, R4, R5, RZ, 0xfc, !PT ;  /* 0x0000000504047212 */ /* 0x000fc800078efcff */
[----:B------:R-:W-:Y:S02]  /*b5d0*/  PRMT R0, R4, 0x7610, R0 ;  /* 0x0000761004007816 */ /* 0x000fe40000000000 */
.L_x_770:
[----:B------:R-:W-:Y:S05]  /*b5e0*/  BSYNC B0 ;  /* 0x0000000000007941 */ /* 0x000fea0003800000 */
.L_x_769:
[----:B------:R0:W-:Y:S01]  /*b5f0*/  STG.E.U8 [R2.64], R0 ;  /* 0x0000000002007986 */ /* 0x0001e2000c101124 */
[----:B------:R-:W-:Y:S05]  /*b600*/  BRA `(.L_x_749) ;  /* 0x0000049000007947 */ /* 0x000fea0003800000 */
.L_x_767:
        /* <DEDUP_REMOVED lines=17> */
.L_x_774:
[----:B------:R-:W-:-:S04]  /*b720*/  LOP3.LUT R0, R7, 0x80000000, RZ, 0xc0, !PT ;  /* 0x8000000007007812 */ /* 0x000fc800078ec0ff */
[----:B------:R-:W-:-:S04]  /*b730*/  SHF.R.U32.HI R5, RZ, 0x18, R0 ;  /* 0x00000018ff057819 */ /* 0x000fc80000011600 */
[----:B------:R-:W-:-:S04]  /*b740*/  LOP3.LUT R4, R4, R5, RZ, 0xfc, !PT ;  /* 0x0000000504047212 */ /* 0x000fc800078efcff */
[----:B------:R-:W-:Y:S02]  /*b750*/  PRMT R0, R4, 0x7610, R0 ;  /* 0x0000761004007816 */ /* 0x000fe40000000000 */
.L_x_773:
[----:B------:R-:W-:Y:S05]  /*b760*/  BSYNC B0 ;  /* 0x0000000000007941 */ /* 0x000fea0003800000 */
.L_x_772:
[----:B------:R0:W-:Y:S01]  /*b770*/  STG.E.U8 [R2.64], R0 ;  /* 0x0000000002007986 */ /* 0x0001e2000c101124 */
[----:B------:R-:W-:Y:S05]  /*b780*/  BRA `(.L_x_749) ;  /* 0x0000031000007947 */ /* 0x000fea0003800000 */
.L_x_766:
        /* <DEDUP_REMOVED lines=22> */
.L_x_748:
        /* <DEDUP_REMOVED lines=20> */
.L_x_776:
[----:B------:R-:W-:-:S06]  /*ba30*/  PRMT R4, RZ, 0x5410, R18 ;  /* 0x00005410ff047816 */ /* 0x000fcc0000000012 */
[----:B------:R-:W0:Y:S02]  /*ba40*/  F2I.U64.TRUNC R4, R4 ;  /* 0x0000000400047311 */ /* 0x000e24000020d800 */
[----:B0-----:R0:W-:Y:S01]  /*ba50*/  STG.E.64 [R2.64], R4 ;  /* 0x0000000402007986 */ /* 0x0011e2000c101b24 */
[----:B------:R-:W-:Y:S05]  /*ba60*/  BRA `(.L_x_749) ;  /* 0x0000003000007947 */ /* 0x000fea0003800000 */
.L_x_775:
[----:B------:R-:W-:-:S04]  /*ba70*/  PRMT R18, RZ, 0x5410, R18 ;  /* 0x00005410ff127816 */ /* 0x000fc80000000012 */
[----:B------:R-:W0:Y:S02]  /*ba80*/  F2I.FTZ.U32.TRUNC.NTZ R5, R18 ;  /* 0x0000001200057305 */ /* 0x000e24000021f000 */
[----:B0-----:R0:W-:Y:S02]  /*ba90*/  STG.E [R2.64], R5 ;  /* 0x0000000502007986 */ /* 0x0011e4000c101924 */
.L_x_749:
[----:B------:R-:W-:Y:S02]  /*baa0*/  IADD3 R29, R29, 0x80, RZ ;  /* 0x000000801d1d7810 */ /* 0x000fe40007ffe0ff */
.L_x_710:
[----:B------:R-:W-:Y:S05]  /*bab0*/  BSYNC B6 ;  /* 0x0000000000067941 */ /* 0x000fea0003800000 */
.L_x_709:
[----:B------:R-:W-:-:S13]  /*bac0*/  ISETP.GE.AND P0, PT, R29, R22, PT ;  /* 0x000000161d00720c */ /* 0x000fda0003f06270 */
[----:B------:R-:W-:Y:S05]  /*bad0*/  @P0 EXIT ;  /* 0x000000000000094d */ /* 0x000fea0003800000 */
[----:B0----5:R-:W-:Y:S01]  /*bae0*/  PRMT R0, R17, 0x9910, RZ ;  /* 0x0000991011007816 */ /* 0x021fe200000000ff */
        /* <DEDUP_REMOVED lines=14> */
[----:B------:R-:W-:-:S06]  /*bbd0*/  PRMT R23, RZ, 0x5410, R23 ;  /* 0x00005410ff177816 */ /* 0x000fcc0000000017 */
[----:B------:R-:W0:Y:S02]  /*bbe0*/  F2I.FTZ.TRUNC.NTZ R23, R23 ;  /* 0x0000001700177305 */ /* 0x000e24000021f100 */
[----:B0-----:R-:W-:Y:S01]  /*bbf0*/  STG.E.U8 [R2.64], R23 ;  /* 0x0000001702007986 */ /* 0x001fe2000c101124 */
[----:B------:R-:W-:Y:S05]  /*bc00*/  EXIT ;  /* 0x000000000000794d */ /* 0x000fea0003800000 */
.L_x_780:
[----:B------:R-:W-:-:S06]  /*bc10*/  PRMT R5, RZ, 0x5410, R23 ;  /* 0x00005410ff057816 */ /* 0x000fcc0000000017 */
[----:B------:R-:W0:Y:S02]  /*bc20*/  F2I.S64.TRUNC R4, R5 ;  /* 0x0000000500047311 */ /* 0x000e24000020d900 */
[----:B0-----:R-:W-:Y:S01]  /*bc30*/  STG.E.U8 [R2.64], R4 ;  /* 0x0000000402007986 */ /* 0x001fe2000c101124 */
[----:B------:R-:W-:Y:S05]  /*bc40*/  EXIT ;  /* 0x000000000000794d */ /* 0x000fea0003800000 */
.L_x_779:
        /* <DEDUP_REMOVED lines=10> */
.L_x_783:
[----:B------:R-:W-:-:S06]  /*bcf0*/  PRMT R23, RZ, 0x5410, R23 ;  /* 0x00005410ff177816 */ /* 0x000fcc0000000017 */
[----:B------:R-:W0:Y:S02]  /*bd00*/  F2I.FTZ.TRUNC.NTZ R23, R23 ;  /* 0x0000001700177305 */ /* 0x000e24000021f100 */
[----:B0-----:R-:W-:Y:S01]  /*bd10*/  STG.E [R2.64], R23 ;  /* 0x0000001702007986 */ /* 0x001fe2000c101924 */
[----:B------:R-:W-:Y:S05]  /*bd20*/  EXIT ;  /* 0x000000000000794d */ /* 0x000fea0003800000 */
.L_x_782:
[----:B------:R-:W-:-:S06]  /*bd30*/  PRMT R23, RZ, 0x5410, R23 ;  /* 0x00005410ff177816 */ /* 0x000fcc0000000017 */
[----:B------:R-:W0:Y:S02]  /*bd40*/  F2I.FTZ.TRUNC.NTZ R23, R23 ;  /* 0x0000001700177305 */ /* 0x000e24000021f100 */
[----:B0-----:R-:W-:Y:S01]  /*bd50*/  STG.E.U16 [R2.64], R23 ;  /* 0x0000001702007986 */ /* 0x001fe2000c101524 */
[----:B------:R-:W-:Y:S05]  /*bd60*/  EXIT ;  /* 0x000000000000794d */ /* 0x000fea0003800000 */
.L_x_778:
        /* <DEDUP_REMOVED lines=9> */
.L_x_785:
[----:B------:R-:W-:-:S04]  /*be00*/  PRMT R0, RZ, 0x5410, R23 ;  /* 0x00005410ff007816 */ /* 0x000fc80000000017 */
[----:B------:R-:W-:-:S05]  /*be10*/  F2FP.PACK_AB R0, RZ, R0 ;  /* 0x00000000ff00723e */ /* 0x000fca00000000ff */
[----:B------:R-:W-:Y:S01]  /*be20*/  STG.E.U16 [R2.64], R0 ;  /* 0x0000000002007986 */ /* 0x000fe2000c101524 */
[----:B------:R-:W-:Y:S05]  /*be30*/  EXIT ;  /* 0x000000000000794d */ /* 0x000fea0003800000 */
.L_x_784:
        /* <DEDUP_REMOVED lines=10> */
.L_x_787:
[----:B------:R-:W-:-:S04]  /*bee0*/  PRMT R23, RZ, 0x5410, R23 ;  /* 0x00005410ff177816 */ /* 0x000fc80000000017 */
[----:B------:R-:W-:-:S04]  /*bef0*/  F2FP.PACK_AB R5, RZ, R23 ;  /* 0x00000017ff05723e */ /* 0x000fc800000000ff */
[----:B------:R-:W-:-:S05]  /*bf00*/  PRMT R5, R5, 0x5410, RZ ;  /* 0x0000541005057816 */ /* 0x000fca00000000ff */
[----:B------:R-:W-:Y:S01]  /*bf10*/  STG.E [R2.64], R5 ;  /* 0x0000000502007986 */ /* 0x000fe2000c101924 */
[----:B------:R-:W-:Y:S05]  /*bf20*/  EXIT ;  /* 0x000000000000794d */ /* 0x000fea0003800000 */
.L_x_786:
[----:B------:R-:W-:-:S05]  /*bf30*/  PRMT R4, RZ, 0x5410, R23 ;  /* 0x00005410ff047816 */ /* 0x000fca0000000017 */
[----:B------:R-:W-:-:S06]  /*bf40*/  FMUL.FTZ R4, R4, 1 ;  /* 0x3f80000004047820 */ /* 0x000fcc0000410000 */
[----:B------:R-:W0:Y:S02]  /*bf50*/  F2F.F64.F32 R4, R4 ;  /* 0x0000000400047310 */ /* 0x000e240000201800 */
[----:B0-----:R-:W-:Y:S01]  /*bf60*/  STG.E.64 [R2.64], R4 ;  /* 0x0000000402007986 */ /* 0x001fe2000c101b24 */
[----:B------:R-:W-:Y:S05]  /*bf70*/  EXIT ;  /* 0x000000000000794d */ /* 0x000fea0003800000 */
.L_x_777:
        /* <DEDUP_REMOVED lines=13> */
.L_x_790:
[----:B------:R-:W-:Y:S01]  /*c050*/  PRMT R23, RZ, 0x5410, R23 ;  /* 0x00005410ff177816 */ /* 0x000fe20000000017 */
[----:B------:R-:W-:-:S04]  /*c060*/  CS2R R6, SRZ ;  /* 0x0000000000067805 */ /* 0x000fc8000001ff00 */
[----:B------:R-:W-:-:S06]  /*c070*/  FMUL.FTZ R4, R23, 1 ;  /* 0x3f80000017047820 */ /* 0x000fcc0000410000 */
[----:B------:R-:W0:Y:S02]  /*c080*/  F2F.F64.F32 R4, R4 ;  /* 0x0000000400047310 */ /* 0x000e240000201800 */
[----:B0-----:R-:W-:Y:S01]  /*c090*/  STG.E.128 [R2.64], R4 ;  /* 0x0000000402007986 */ /* 0x001fe2000c101d24 */
[----:B------:R-:W-:Y:S05]  /*c0a0*/  EXIT ;  /* 0x000000000000794d */ /* 0x000fea0003800000 */
.L_x_789:
        /* <DEDUP_REMOVED lines=21> */
.L_x_794:
[----:B------:R-:W-:Y:S05]  /*c200*/  BSYNC B0 ;  /* 0x0000000000007941 */ /* 0x000fea0003800000 */
.L_x_793:
[----:B------:R-:W-:-:S05]  /*c210*/  LOP3.LUT R5, R0, R5, RZ, 0xfc, !PT ;  /* 0x0000000500057212 */ /* 0x000fca00078efcff */
[----:B------:R-:W-:Y:S01]  /*c220*/  STG.E.U8 [R2.64], R5 ;  /* 0x0000000502007986 */ /* 0x000fe2000c101124 */
[----:B------:R-:W-:Y:S05]  /*c230*/  EXIT ;  /* 0x000000000000794d */ /* 0x000fea0003800000 */
.L_x_792:
        /* <DEDUP_REMOVED lines=13> */
.L_x_796:
[----:B------:R-:W-:Y:S01]  /*c310*/  IMAD.MOV.U32 R0, RZ, RZ, 0x7f ;  /* 0x0000007fff007424 */ /* 0x000fe200078e00ff */
[----:B------:R-:W-:-:S04]  /*c320*/  ISETP.GT.U32.AND P0, PT, R4, 0x7f800000, PT ;  /* 0x7f8000000400780c */ /* 0x000fc80003f04070 */
[----:B------:R-:W-:-:S04]  /*c330*/  SEL R0, R0, 0x7c, P0 ;  /* 0x0000007c00007807 */ /* 0x000fc80000000000 */
.L_x_797:
[----:B------:R-:W-:Y:S05]  /*c340*/  BSYNC B0 ;  /* 0x0000000000007941 */ /* 0x000fea0003800000 */
.L_x_795:
[----:B------:R-:W-:-:S04]  /*c350*/  LOP3.LUT R4, R23, 0x80000000, RZ, 0xc0, !PT ;  /* 0x8000000017047812 */ /* 0x000fc800078ec0ff */
[----:B------:R-:W-:-:S04]  /*c360*/  SHF.R.U32.HI R5, RZ, 0x18, R4 ;  /* 0x00000018ff057819 */ /* 0x000fc80000011604 */
[----:B------:R-:W-:-:S05]  /*c370*/  LOP3.LUT R5, R0, R5, RZ, 0xfc, !PT ;  /* 0x0000000500057212 */ /* 0x000fca00078efcff */
[----:B------:R-:W-:Y:S01]  /*c380*/  STG.E.U8 [R2.64], R5 ;  /* 0x0000000502007986 */ /* 0x000fe2000c101124 */
[----:B------:R-:W-:Y:S05]  /*c390*/  EXIT ;  /* 0x000000000000794d */ /* 0x000fea0003800000 */
.L_x_791:
[----:B------:R-:W-:Y:S01]  /*c3a0*/  STG.E.U16 [R2.64], R23 ;  /* 0x0000001702007986 */ /* 0x000fe2000c101524 */
[----:B------:R-:W-:Y:S05]  /*c3b0*/  EXIT ;  /* 0x000000000000794d */ /* 0x000fea0003800000 */
.L_x_788:
        /* <DEDUP_REMOVED lines=12> */
.L_x_800:
        /* <DEDUP_REMOVED lines=17> */
.L_x_803:
[----:B------:R-:W-:-:S04]  /*c590*/  LOP3.LUT R0, R23, 0x80000000, RZ, 0xc0, !PT ;  /* 0x8000000017007812 */ /* 0x000fc800078ec0ff */
[----:B------:R-:W-:-:S04]  /*c5a0*/  SHF.R.U32.HI R5, RZ, 0x18, R0 ;  /* 0x00000018ff057819 */ /* 0x000fc80000011600 */
[----:B------:R-:W-:-:S04]  /*c5b0*/  LOP3.LUT R4, R4, R5, RZ, 0xfc, !PT ;  /* 0x0000000504047212 */ /* 0x000fc800078efcff */
[----:B------:R-:W-:Y:S02]  /*c5c0*/  PRMT R0, R4, 0x7610, R0 ;  /* 0x0000761004007816 */ /* 0x000fe40000000000 */
.L_x_802:
[----:B------:R-:W-:Y:S05]  /*c5d0*/  BSYNC B0 ;  /* 0x0000000000007941 */ /* 0x000fea0003800000 */
.L_x_801:
[----:B------:R-:W-:Y:S01]  /*c5e0*/  STG.E.U8 [R2.64], R0 ;  /* 0x0000000002007986 */ /* 0x000fe2000c101124 */
[----:B------:R-:W-:Y:S05]  /*c5f0*/  EXIT ;  /* 0x000000000000794d */ /* 0x000fea0003800000 */
.L_x_799:
        /* <DEDUP_REMOVED lines=17> */
.L_x_806:
[----:B------:R-:W-:-:S04]  /*c710*/  LOP3.LUT R0, R23, 0x80000000, RZ, 0xc0, !PT ;  /* 0x8000000017007812 */ /* 0x000fc800078ec0ff */
[----:B------:R-:W-:-:S04]  /*c720*/  SHF.R.U32.HI R5, RZ, 0x18, R0 ;  /* 0x00000018ff057819 */ /* 0x000fc80000011600 */
[----:B------:R-:W-:-:S04]  /*c730*/  LOP3.LUT R4, R4, R5, RZ, 0xfc, !PT ;  /* 0x0000000504047212 */ /* 0x000fc800078efcff */
[----:B------:R-:W-:Y:S02]  /*c740*/  PRMT R0, R4, 0x7610, R0 ;  /* 0x0000761004007816 */ /* 0x000fe40000000000 */
.L_x_805:
[----:B------:R-:W-:Y:S05]  /*c750*/  BSYNC B0 ;  /* 0x0000000000007941 */ /* 0x000fea0003800000 */
.L_x_804:
[----:B------:R-:W-:Y:S01]  /*c760*/  STG.E.U8 [R2.64], R0 ;  /* 0x0000000002007986 */ /* 0x000fe2000c101124 */
[----:B------:R-:W-:Y:S05]  /*c770*/  EXIT ;  /* 0x000000000000794d */ /* 0x000fea0003800000 */
.L_x_798:
[----:B------:R-:W-:-:S13]  /*c780*/  ISETP.NE.AND P0, PT, R0, 0x1c, PT ;  /* 0x0000001c0000780c */ /* 0x000fda0003f05270 */
[----:B------:R-:W-:Y:S05]  /*c790*/  @!P0 BRA `(.L_x_807) ;  /* 0x000002c000008947 */ /* 0x000fea0003800000 */
[----:B------:R-:W-:-:S13]  /*c7a0*/  ISETP.NE.AND P0, PT, R0, 0x1d, PT ;  /* 0x0000001d0000780c */ /* 0x000fda0003f05270 */
[----:B------:R-:W-:Y:S05]  /*c7b0*/  @!P0 BRA `(.L_x_808) ;  /* 0x0000026000008947 */ /* 0x000fea0003800000 */
[----:B------:R-:W-:-:S13]  /*c7c0*/  ISETP.NE.AND P0, PT, R0, 0x2c, PT ;  /* 0x0000002c0000780c */ /* 0x000fda0003f05270 */
[----:B------:R-:W-:Y:S05]  /*c7d0*/  @P0 BRA `(.L_x_781) ;  /* 0x0000010000000947 */ /* 0x000fea0003800000 */
[----:B------:R-:W-:Y:S01]  /*c7e0*/  PRMT R23, RZ, 0x5410, R23 ;  /* 0x00005410ff177816 */ /* 0x000fe20000000017 */
[----:B------:R-:W-:Y:S01]  /*c7f0*/  IMAD.MOV.U32 R5, RZ, RZ, 0xff ;  /* 0x000000ffff057424 */ /* 0x000fe200078e00ff */
[----:B------:R-:W-:Y:S02]  /*c800*/  PLOP3.LUT P0, PT, PT, PT, PT, 0x80, 0x0 ;  /* 0x000000000000781c */ /* 0x000fe40003f0f070 */
[----:B------:R-:W-:-:S04]  /*c810*/  SHF.R.U32.HI R6, RZ, 0x17, R23 ;  /* 0x00000017ff067819 */ /* 0x000fc80000011617 */
[----:B------:R-:W-:-:S04]  /*c820*/  LOP3.LUT R4, R6, 0xff, RZ, 0xc0, !PT ;  /* 0x000000ff06047812 */ /* 0x000fc800078ec0ff */
[----:B------:R-:W-:-:S13]  /*c830*/  ISETP.NE.AND P2, PT, R4, 0xff, PT ;  /* 0x000000ff0400780c */ /* 0x000fda0003f45270 */
[--C-:B------:R-:W-:Y:S02]  /*c840*/  @P2 SHF.R.U32.HI R0, RZ, 0x16, R23.reuse ;  /* 0x00000016ff002819 */ /* 0x100fe40000011617 */
[----:B------:R-:W-:Y:S02]  /*c850*/  @P2 LOP3.LUT P1, RZ, R4, 0x3fffff, R23, 0xf8, !PT ;  /* 0x003fffff04ff2812 */ /* 0x000fe4000782f817 */
        /* <DEDUP_REMOVED lines=8> */
.L_x_781:
        /* <DEDUP_REMOVED lines=20> */
.L_x_808:
[----:B------:R-:W-:-:S06]  /*ca20*/  PRMT R4, RZ, 0x5410, R23 ;  /* 0x00005410ff047816 */ /* 0x000fcc0000000017 */
[----:B------:R-:W0:Y:S02]  /*ca30*/  F2I.U64.TRUNC R4, R4 ;  /* 0x0000000400047311 */ /* 0x000e24000020d800 */
[----:B0-----:R-:W-:Y:S01]  /*ca40*/  STG.E.64 [R2.64], R4 ;  /* 0x0000000402007986 */ /* 0x001fe2000c101b24 */
[----:B------:R-:W-:Y:S05]  /*ca50*/  EXIT ;  /* 0x000000000000794d */ /* 0x000fea0003800000 */
.L_x_807:
[----:B------:R-:W-:-:S06]  /*ca60*/  PRMT R23, RZ, 0x5410, R23 ;  /* 0x00005410ff177816 */ /* 0x000fcc0000000017 */
[----:B------:R-:W0:Y:S02]  /*ca70*/  F2I.FTZ.U32.TRUNC.NTZ R23, R23 ;  /* 0x0000001700177305 */ /* 0x000e24000021f000 */
[----:B0-----:R-:W-:Y:S01]  /*ca80*/  STG.E [R2.64], R23 ;  /* 0x0000001702007986 */ /* 0x001fe2000c101924 */
[----:B------:R-:W-:Y:S05]  /*ca90*/  EXIT ;  /* 0x000000000000794d */ /* 0x000fea0003800000 */
.L_x_809:
        /* <DEDUP_REMOVED lines=14> */
.L_x_6087:


//--------------------- .text._ZN2at6native18elementwise_kernelILi128ELi4EZNS0_22gpu_kernel_impl_nocastIZZZNS0_66_GLOBAL__N__a0cfb035_28_ActivationHardswishKernel_cu_1520ed90_310025hardswish_backward_kernelERNS_14TensorIteratorEENKUlvE_clEvENKUlvE2_clEvEUlN3c108BFloat16ES9_E_EEvRNS_18TensorIteratorBaseERKT_EUliE_EEviT1_ --------------------------
	.section	.text._ZN2at6native18elementwise_kernelILi128ELi4EZNS0_22gpu_kernel_impl_nocastIZZZNS0_66_GLOBAL__N__a0cfb035_28_ActivationHardswishKernel_cu_1520ed90_310025hardswish_backward_kernelERNS_14TensorIteratorEENKUlvE_clEvENKUlvE2_clEvEUlN3c108BFloat16ES9_E_EEvRNS_18TensorIteratorBaseERKT_EUliE_EEviT1_,"ax",@progbits
	.sectioninfo	@"SHI_REGISTERS=12"
	.align	128
        .global         _ZN2at6native18elementwise_kernelILi128ELi4EZNS0_22gpu_kernel_impl_nocastIZZZNS0_66_GLOBAL__N__a0cfb035_28_ActivationHardswishKernel_cu_1520ed90_310025hardswish_backward_kernelERNS_14TensorIteratorEENKUlvE_clEvENKUlvE2_clEvEUlN3c108BFloat16ES9_E_EEvRNS_18TensorIteratorBaseERKT_EUliE_EEviT1_
        .type           _ZN2at6native18elementwise_kernelILi128ELi4EZNS0_22gpu_kernel_impl_nocastIZZZNS0_66_GLOBAL__N__a0cfb035_28_ActivationHardswishKernel_cu_1520ed90_310025hardswish_backward_kernelERNS_14TensorIteratorEENKUlvE_clEvENKUlvE2_clEvEUlN3c108BFloat16ES9_E_EEvRNS_18TensorIteratorBaseERKT_EUliE_EEviT1_,@function
        .size           _ZN2at6native18elementwise_kernelILi128ELi4EZNS0_22gpu_kernel_impl_nocastIZZZNS0_66_GLOBAL__N__a0cfb035_28_ActivationHardswishKernel_cu_1520ed90_310025hardswish_backward_kernelERNS_14TensorIteratorEENKUlvE_clEvENKUlvE2_clEvEUlN3c108BFloat16ES9_E_EEvRNS_18TensorIteratorBaseERKT_EUliE_EEviT1_,(.L_x_6088 - _ZN2at6native18elementwise_kernelILi128ELi4EZNS0_22gpu_kernel_impl_nocastIZZZNS0_66_GLOBAL__N__a0cfb035_28_ActivationHardswishKernel_cu_1520ed90_310025hardswish_backward_kernelERNS_14TensorIteratorEENKUlvE_clEvENKUlvE2_clEvEUlN3c108BFloat16ES9_E_EEvRNS_18TensorIteratorBaseERKT_EUliE_EEviT1_)
        .other          _ZN2at6native18elementwise_kernelILi128ELi4EZNS0_22gpu_kernel_impl_nocastIZZZNS0_66_GLOBAL__N__a0cfb035_28_ActivationHardswishKernel_cu_1520ed90_310025hardswish_backward_kernelERNS_14TensorIteratorEENKUlvE_clEvENKUlvE2_clEvEUlN3c108BFloat16ES9_E_EEvRNS_18TensorIteratorBaseERKT_EUliE_EEviT1_,@"STO_CUDA_ENTRY STV_DEFAULT"
_ZN2at6native18elementwise_kernelILi128ELi4EZNS0_22gpu_kernel_impl_nocastIZZZNS0_66_GLOBAL__N__a0cfb035_28_ActivationHardswishKernel_cu_1520ed90_310025hardswish_backward_kernelERNS_14TensorIteratorEENKUlvE_clEvENKUlvE2_clEvEUlN3c108BFloat16ES9_E_EEvRNS_18TensorIteratorBaseERKT_EUliE_EEviT1_:
.text._ZN2at6native18elementwise_kernelILi128ELi4EZNS0_22gpu_kernel_impl_nocastIZZZNS0_66_GLOBAL__N__a0cfb035_28_ActivationHardswishKernel_cu_1520ed90_310025hardswish_backward_kernelERNS_14TensorIteratorEENKUlvE_clEvENKUlvE2_clEvEUlN3c108BFloat16ES9_E_EEvRNS_18TensorIteratorBaseERKT_EUliE_EEviT1_:
[----:B------:R-:W-:Y:S02]  /*0000*/  MOV R1, c[0x0][0x28] ;  /* 0x00000a0000017a02 */ /* 0x000fe40000000f00 */
[----:B------:R-:W0:Y:S01]  /*0010*/  S2R R0, SR_CTAID.X ;  /* 0x0000000000007919 */ /* 0x000e220000002500 */
[----:B------:R-:W-:Y:S01]  /*0020*/  ULDC.64 UR4, c[0x0][0x118] ;  /* 0x0000460000047ab9 */ /* 0x000fe20000000a00 */
[----:B------:R-:W-:Y:S02]  /*0030*/  BSSY B0, `(.L_x_810) ;  /* 0x0000119000007945 */ /* 0x000fe40003800000 */
[----:B------:R-:W0:Y:S02]  /*0040*/  S2R R3, SR_TID.X ;  /* 0x0000000000037919 */ /* 0x000e240000002100 */
[----:B0-----:R-:W-:-:S04]  /*0050*/  LEA R0, R0, R3, 0x9 ;  /* 0x0000000300007211 */ /* 0x001fc800078e48ff */
[----:B------:R-:W-:-:S13]  /*0060*/  ISETP.GE.AND P0, PT, R0, c[0x0][0x160], PT ;  /* 0x0000580000007a0c */ /* 0x000fda0003f06270 */
[----:B------:R-:W-:Y:S05]  /*0070*/  @P0 BRA `(.L_x_811) ;  /* 0x0000114000000947 */ /* 0x000fea0003800000 */
[----:B------:R-:W-:Y:S01]  /*0080*/  ISETP.NE.AND P0, PT, RZ, c[0x0][0x168], PT ;  /* 0x00005a00ff007a0c */ /* 0x000fe20003f05270 */
[----:B------:R-:W-:Y:S01]  /*0090*/  HFMA2.MMA R4, -RZ, RZ, 0, 0 ;  /* 0x00000000ff047435 */ /* 0x000fe200000001ff */
[----:B------:R-:W-:-:S11]  /*00a0*/  CS2R R2, SRZ ;  /* 0x0000000000027805 */ /* 0x000fd6000001ff00 */
[----:B------:R-:W-:Y:S05]  /*00b0*/  @!P0 BRA `(.L_x_812) ;  /* 0x00000f9000008947 */ /* 0x000fea0003800000 */
[----:B------:R-:W-:Y:S02]  /*00c0*/  MOV R2, RZ ;  /* 0x000000ff00027202 */ /* 0x000fe40000000f00 */
[----:B------:R-:W-:Y:S02]  /*00d0*/  MOV R3, R0 ;  /* 0x0000000000037202 */ /* 0x000fe40000000f00 */
[----:B------:R-:W-:-:S03]  /*00e0*/  MOV R5, c[0x0][0x168] ;  /* 0x00005a0000057a02 */ /* 0x000fc60000000f00 */
[----:B------:R-:W-:Y:S01]  /*00f0*/  IMAD.HI.U32 R6, R0, c[0x0][0x170], R2 ;  /* 0x00005c0000067a27 */ /* 0x000fe200078e0002 */
[----:B------:R-:W-:-:S04]  /*0100*/  ISETP.NE.AND P0, PT, R5, 0x1, PT ;  /* 0x000000010500780c */ /* 0x000fc80003f05270 */
[----:B------:R-:W-:-:S04]  /*0110*/  SHF.R.U32.HI R7, RZ, c[0x0][0x174], R6 ;  /* 0x00005d00ff077a19 */ /* 0x000fc80000011606 */
[----:B------:R-:W-:-:S05]  /*0120*/  IADD3 R3, -R7, RZ, RZ ;  /* 0x000000ff07037210 */ /* 0x000fca0007ffe1ff */
[----:B------:R-:W-:-:S04]  /*0130*/  IMAD R4, R3, c[0x0][0x16c], R0 ;  /* 0x00005b0003047a24 */ /* 0x000fc800078e0200 */
[C---:B------:R-:W-:Y:S02]  /*0140*/  IMAD R2, R4.reuse, c[0x0][0x298], RZ ;  /* 0x0000a60004027a24 */ /* 0x040fe400078e02ff */
[C---:B------:R-:W-:Y:S02]  /*0150*/  IMAD R3, R4.reuse, c[0x0][0x29c], RZ ;  /* 0x0000a70004037a24 */ /* 0x040fe400078e02ff */
[----:B------:R-:W-:Y:S01]  /*0160*/  IMAD R4, R4, c[0x0][0x2a0], RZ ;  /* 0x0000a80004047a24 */ /* 0x000fe200078e02ff */
[----:B------:R-:W-:Y:S05]  /*0170*/  @!P0 BRA `(.L_x_812) ;  /* 0x00000ed000008947 */ /* 0x000fea0003800000 */
[----:B------:R-:W-:Y:S02]  /*0180*/  MOV R6, RZ ;  /* 0x000000ff00067202 */ /* 0x000fe40000000f00 */
[----:B------:R-:W-:-:S03]  /*0190*/  ISETP.NE.AND P0, PT, R5, 0x2, PT ;  /* 0x000000020500780c */ /* 0x000fc60003f05270 */
[----:B------:R-:W-:-:S05]  /*01a0*/  IMAD.HI.U32 R8, R7, c[0x0][0x17c], R6 ;  /* 0x00005f0007087a27 */ /* 0x000fca00078e0006 */
[----:B------:R-:W-:-:S04]  /*01b0*/  SHF.R.U32.HI R9, RZ, c[0x0][0x180], R8 ;  /* 0x00006000ff097a19 */ /* 0x000fc80000011608 */
[----:B------:R-:W-:-:S05]  /*01c0*/  IADD3 R6, -R9, RZ, RZ ;  /* 0x000000ff09067210 */ /* 0x000fca0007ffe1ff */
[----:B------:R-:W-:-:S04]  /*01d0*/  IMAD R7, R6, c[0x0][0x178], R7 ;  /* 0x00005e0006077a24 */ /* 0x000fc800078e0207 */
[C---:B------:R-:W-:Y:S02]  /*01e0*/  IMAD R2, R7.reuse, c[0x0][0x2a4], R2 ;  /* 0x0000a90007027a24 */ /* 0x040fe400078e0202 */
[C---:B------:R-:W-:Y:S02]  /*01f0*/  IMAD R3, R7.reuse, c[0x0][0x2a8], R3 ;  /* 0x0000aa0007037a24 */ /* 0x040fe400078e0203 */
[----:B------:R-:W-:Y:S01]  /*0200*/  IMAD R4, R7, c[0x0][0x2ac], R4 ;  /* 0x0000ab0007047a24 */ /* 0x000fe200078e0204 */
[----:B------:R-:W-:Y:S05]  /*0210*/  @!P0 BRA `(.L_x_812) ;  /* 0x00000e3000008947 */ /* 0x000fea0003800000 */
[----:B------:R-:W-:Y:S01]  /*0220*/  HFMA2.MMA R8, -RZ, RZ, 0, 0 ;  /* 0x00000000ff087435 */ /* 0x000fe200000001ff */
[----:B------:R-:W-:-:S09]  /*0230*/  ISETP.NE.AND P0, PT, R5, 0x3, PT ;  /* 0x000000030500780c */ /* 0x000fd20003f05270 */
        /* <DEDUP_REMOVED lines=211> */
[----:B------:R-:W-:Y:S02]  /*0f70*/  SHF.R.U32.HI R9, RZ, c[0x0][0x288], R8 ;  /* 0x0000a200ff097a19 */ /* 0x000fe40000011608 */
[----:B------:R-:W-:Y:S02]  /*0f80*/  @P0 MOV R8, RZ ;  /* 0x000000ff00080202 */ /* 0x000fe40000000f00 */
[----:B------:R-:W-:-:S03]  /*0f90*/  IADD3 R6, -R9, RZ, RZ ;  /* 0x000000ff09067210 */ /* 0x000fc60007ffe1ff */
[----:B------:R-:W-:-:S04]  /*0fa0*/  @P0 IMAD.HI.U32 R5, R9, c[0x0][0x290], R8 ;  /* 0x0000a40009050a27 */ /* 0x000fc800078e0008 */
[----:B------:R-:W-:Y:S01]  /*0fb0*/  IMAD R7, R6, c[0x0][0x280], R7 ;  /* 0x0000a00006077a24 */ /* 0x000fe200078e0207 */
[----:B------:R-:W-:-:S03]  /*0fc0*/  @P0 SHF.R.U32.HI R5, RZ, c[0x0][0x294], R5 ;  /* 0x0000a500ff050a19 */ /* 0x000fc60000011605 */
[----:B------:R-:W-:Y:S01]  /*0fd0*/  IMAD R2, R7, c[0x0][0x3ac], R2 ;  /* 0x0000eb0007027a24 */ /* 0x000fe200078e0202 */
[----:B------:R-:W-:Y:S01]  /*0fe0*/  @P0 IADD3 R5, -R5, RZ, RZ ;  /* 0x000000ff05050210 */ /* 0x000fe20007ffe1ff */
[C---:B------:R-:W-:Y:S02]  /*0ff0*/  IMAD R3, R7.reuse, c[0x0][0x3b0], R3 ;  /* 0x0000ec0007037a24 */ /* 0x040fe400078e0203 */
[----:B------:R-:W-:Y:S02]  /*1000*/  IMAD R4, R7, c[0x0][0x3b4], R4 ;  /* 0x0000ed0007047a24 */ /* 0x000fe400078e0204 */
[----:B------:R-:W-:-:S04]  /*1010*/  @P0 IMAD R9, R5, c[0x0][0x28c], R9 ;  /* 0x0000a30005090a24 */ /* 0x000fc800078e0209 */
[C---:B------:R-:W-:Y:S02]  /*1020*/  @P0 IMAD R2, R9.reuse, c[0x0][0x3b8], R2 ;  /* 0x0000ee0009020a24 */ /* 0x040fe400078e0202 */
[C---:B------:R-:W-:Y:S02]  /*1030*/  @P0 IMAD R3, R9.reuse, c[0x0][0x3bc], R3 ;  /* 0x0000ef0009030a24 */ /* 0x040fe400078e0203 */
[----:B------:R-:W-:-:S05]  /*1040*/  @P0 IMAD R4, R9, c[0x0][0x3c0], R4 ;  /* 0x0000f00009040a24 */ /* 0x000fca00078e0204 */
.L_x_812:
[----:B------:R-:W-:-:S04]  /*1050*/  IADD3 R6, P0, R4, c[0x0][0x3d8], RZ ;  /* 0x0000f60004067a10 */ /* 0x000fc80007f1e0ff */
[----:B------:R-:W-:-:S05]  /*1060*/  IADD3.X R7, RZ, c[0x0][0x3dc], RZ, P0, !PT ;  /* 0x0000f700ff077a10 */ /* 0x000fca00007fe4ff */
[----:B------:R-:W2:Y:S01]  /*1070*/  LDG.E.U16 R6, [R6.64] ;  /* 0x0000000406067981 */ /* 0x000ea2000c1e1500 */
[----:B------:R-:W-:-:S04]  /*1080*/  IADD3 R4, P0, R3, c[0x0][0x3d0], RZ ;  /* 0x0000f40003047a10 */ /* 0x000fc80007f1e0ff */
[----:B------:R-:W-:-:S05]  /*1090*/  IADD3.X R5, RZ, c[0x0][0x3d4], RZ, P0, !PT ;  /* 0x0000f500ff057a10 */ /* 0x000fca00007fe4ff */
[----:B------:R-:W3:Y:S01]  /*10a0*/  LDG.E.U16 R4, [R4.64] ;  /* 0x0000000404047981 */ /* 0x000ee2000c1e1500 */
[----:B------:R-:W-:Y:S01]  /*10b0*/  IADD3 R2, P1, R2, c[0x0][0x3c8], RZ ;  /* 0x0000f20002027a10 */ /* 0x000fe20007f3e0ff */
[----:B------:R-:W-:Y:S03]  /*10c0*/  BSSY B1, `(.L_x_813) ;  /* 0x000000d000017945 */ /* 0x000fe60003800000 */
[----:B------:R-:W-:Y:S02]  /*10d0*/  IADD3.X R3, RZ, c[0x0][0x3cc], RZ, P1, !PT ;  /* 0x0000f300ff037a10 */ /* 0x000fe40000ffe4ff */
[----:B--2---:R-:W-:-:S04]  /*10e0*/  PRMT R9, RZ, 0x5410, R6 ;  /* 0x00005410ff097816 */ /* 0x004fc80000000006 */
[----:B------:R-:W-:Y:S02]  /*10f0*/  FSETP.GTU.FTZ.AND P0, PT, R9, -3, PT ;  /* 0xc04000000900780b */ /* 0x000fe40003f1c000 */
[----:B---3--:R-:W-:-:S11]  /*1100*/  PRMT R7, RZ, 0x5410, R4 ;  /* 0x00005410ff077816 */ /* 0x008fd60000000004 */
[----:B------:R-:W-:Y:S01]  /*1110*/  @!P0 PRMT R5, RZ, 0x7610, R5 ;  /* 0x00007610ff058816 */ /* 0x000fe20000000005 */
[----:B------:R-:W-:Y:S05]  /*1120*/  @!P0 BRA `(.L_x_814) ;  /* 0x0000006000008947 */ /* 0x000fea0003800000 */
[----:B------:R-:W-:-:S13]  /*1130*/  FSETP.GEU.FTZ.AND P0, PT, R9, 3, PT ;  /* 0x404000000900780b */ /* 0x000fda0003f1e000 */
[----:B------:R-:W-:Y:S02]  /*1140*/  @!P0 MOV R4, 0x3eaaaaab ;  /* 0x3eaaaaab00048802 */ /* 0x000fe40000000f00 */
[----:B------:R-:W-:-:S03]  /*1150*/  @P0 F2FP.BF16.PACK_AB R5, RZ, R7 ;  /* 0x00000007ff05023e */ /* 0x000fc600000010ff */
[----:B------:R-:W-:-:S04]  /*1160*/  @!P0 FFMA.FTZ R4, R9, R4, 0.5 ;  /* 0x3f00000009048423 */ /* 0x000fc80000010004 */
[----:B------:R-:W-:-:S05]  /*1170*/  @!P0 FMUL.FTZ R4, R7, R4 ;  /* 0x0000000407048220 */ /* 0x000fca0000410000 */
[----:B------:R-:W-:Y:S02]  /*1180*/  @!P0 F2FP.BF16.PACK_AB R5, RZ, R4 ;  /* 0x00000004ff05823e */ /* 0x000fe400000010ff */
.L_x_814:
[----:B------:R-:W-:Y:S05]  /*1190*/  BSYNC B1 ;  /* 0x0000000000017941 */ /* 0x000fea0003800000 */
.L_x_813:
[----:B------:R0:W-:Y:S01]  /*11a0*/  STG.E.U16 [R2.64], R5 ;  /* 0x0000000502007986 */ /* 0x0001e2000c101504 */
[----:B------:R-:W-:-:S03]  /*11b0*/  IADD3 R0, R0, 0x80, RZ ;  /* 0x0000008000007810 */ /* 0x000fc60007ffe0ff */
.L_x_811:
[----:B------:R-:W-:Y:S05]  /*11c0*/  BSYNC B0 ;  /* 0x0000000000007941 */ /* 0x000fea0003800000 */
.L_x_810:
[----:B------:R-:W-:Y:S01]  /*11d0*/  ISETP.GE.AND P0, PT, R0, c[0x0][0x160], PT ;  /* 0x0000580000007a0c */ /* 0x000fe20003f06270 */
[----:B------:R-:W-:-:S12]  /*11e0*/  BSSY B0, `(.L_x_815) ;  /* 0x000022c000007945 */ /* 0x000fd80003800000 */
[----:B------:R-:W-:Y:S05]  /*11f0*/  @P0 BRA `(.L_x_816) ;  /* 0x000022a000000947 */ /* 0x000fea0003800000 */
[----:B------:R-:W-:Y:S01]  /*1200*/  ISETP.NE.AND P0, PT, RZ, c[0x0][0x168], PT ;  /* 0x00005a00ff007a0c */ /* 0x000fe20003f05270 */
[----:B------:R-:W-:Y:S01]  /*1210*/  HFMA2.MMA R4, -RZ, RZ, 0, 0 ;  /* 0x00000000ff047435 */ /* 0x000fe200000001ff */
[----:B0-----:R-:W-:-:S11]  /*1220*/  CS2R R2, SRZ ;  /* 0x0000000000027805 */ /* 0x001fd6000001ff00 */
        /* <DEDUP_REMOVED lines=250> */
.L_x_817:
        /* <DEDUP_REMOVED lines=15> */
[----:B------:R-:W-:-:S05]  /*22c0*/  @!P0 MOV R5, 0x3eaaaaab ;  /* 0x3eaaaaab00058802 */ /* 0x000fca0000000f00 */
[----:B------:R-:W-:Y:S01]  /*22d0*/  @!P0 FFMA.FTZ R4, R6, R5, 0.5 ;  /* 0x3f00000006048423 */ /* 0x000fe20000010005 */
[----:B------:R-:W-:-:S03]  /*22e0*/  @P0 F2FP.BF16.PACK_AB R5, RZ, R7 ;  /* 0x00000007ff05023e */ /* 0x000fc600000010ff */
[----:B------:R-:W-:-:S05]  /*22f0*/  @!P0 FMUL.FTZ R4, R7, R4 ;  /* 0x0000000407048220 */ /* 0x000fca0000410000 */
[----:B------:R-:W-:Y:S02]  /*2300*/  @!P0 F2FP.BF16.PACK_AB R5, RZ, R4 ;  /* 0x00000004ff05823e */ /* 0x000fe400000010ff */
.L_x_819:
[----:B------:R-:W-:Y:S05]  /*2310*/  BSYNC B1 ;  /* 0x0000000000017941 */ /* 0x000fea0003800000 */
.L_x_818:
[----:B------:R0:W-:Y:S01]  /*2320*/  STG.E.U16 [R2.64], R5 ;  /* 0x0000000502007986 */ /* 0x0001e2000c101504 */
[----:B------:R-:W-:-:S04]  /*2330*/  IADD3 R0, R0, 0x80, RZ ;  /* 0x0000008000007810 */ /* 0x000fc80007ffe0ff */
[----:B------:R-:W-:-:S13]  /*2340*/  ISETP.GE.AND P0, PT, R0, c[0x0][0x160], PT ;  /* 0x0000580000007a0c */ /* 0x000fda0003f06270 */
[----:B------:R-:W-:Y:S05]  /*2350*/  @P0 BRA `(.L_x_816) ;  /* 0x0000114000000947 */ /* 0x000fea0003800000 */
[----:B0-----:R-:W-:Y:S01]  /*2360*/  ISETP.NE.AND P0, PT, RZ, c[0x0][0x168], PT ;  /* 0x00005a00ff007a0c */ /* 0x001fe20003f05270 */
        /* <DEDUP_REMOVED lines=252> */
.L_x_820:
        /* <DEDUP_REMOVED lines=20> */
.L_x_822:
[----:B------:R-:W-:Y:S05]  /*3470*/  BSYNC B1 ;  /* 0x0000000000017941 */ /* 0x000fea0003800000 */
.L_x_821:
[----:B------:R0:W-:Y:S01]  /*3480*/  STG.E.U16 [R2.64], R5 ;  /* 0x0000000502007986 */ /* 0x0001e2000c101504 */
[----:B------:R-:W-:-:S03]  /*3490*/  IADD3 R0, R0, 0x80, RZ ;  /* 0x0000008000007810 */ /* 0x000fc60007ffe0ff */
.L_x_816:
[----:B0-----:R-:W-:Y:S05]  /*34a0*/  BSYNC B0 ;  /* 0x0000000000007941 */ /* 0x001fea0003800000 */
.L_x_815:
[----:B------:R-:W-:-:S13]  /*34b0*/  ISETP.GE.AND P0, PT, R0, c[0x0][0x160], PT ;  /* 0x0000580000007a0c */ /* 0x000fda0003f06270 */
[----:B------:R-:W-:Y:S05]  /*34c0*/  @P0 EXIT ;  /* 0x000000000000094d */ /* 0x000fea0003800000 */
        /* <DEDUP_REMOVED lines=245> */
[C---:B------:R-:W-:Y:S01]  /*4420*/  IMAD R2, R7.reuse, c[0x0][0x3ac], R2 ;  /* 0x0000eb0007027a24 */ /* 0x040fe200078e0202 */
[----:B------:R-:W-:Y:S01]  /*4430*/  @P0 IADD3 R5, -R0, RZ, RZ ;  /* 0x000000ff00050210 */ /* 0x000fe20007ffe1ff */
[C---:B------:R-:W-:Y:S02]  /*4440*/  IMAD R3, R7.reuse, c[0x0][0x3b0], R3 ;  /* 0x0000ec0007037a24 */ /* 0x040fe400078e0203 */
[----:B------:R-:W-:Y:S02]  /*4450*/  IMAD R4, R7, c[0x0][0x3b4], R4 ;  /* 0x0000ed0007047a24 */ /* 0x000fe400078e0204 */
[----:B------:R-:W-:-:S04]  /*4460*/  @P0 IMAD R9, R5, c[0x0][0x28c], R9 ;  /* 0x0000a30005090a24 */ /* 0x000fc800078e0209 */
[C---:B------:R-:W-:Y:S02]  /*4470*/  @P0 IMAD R2, R9.reuse, c[0x0][0x3b8], R2 ;  /* 0x0000ee0009020a24 */ /* 0x040fe400078e0202 */
[C---:B------:R-:W-:Y:S02]  /*4480*/  @P0 IMAD R3, R9.reuse, c[0x0][0x3bc], R3 ;  /* 0x0000ef0009030a24 */ /* 0x040fe400078e0203 */
[----:B------:R-:W-:-:S05]  /*4490*/  @P0 IMAD R4, R9, c[0x0][0x3c0], R4 ;  /* 0x0000f00009040a24 */ /* 0x000fca00078e0204 */
.L_x_823:
        /* <DEDUP_REMOVED lines=20> */
.L_x_825:
[----:B------:R-:W-:Y:S05]  /*45e0*/  BSYNC B0 ;  /* 0x0000000000007941 */ /* 0x000fea0003800000 */
.L_x_824:
[----:B------:R-:W-:Y:S01]  /*45f0*/  STG.E.U16 [R2.64], R5 ;  /* 0x0000000502007986 */ /* 0x000fe2000c101504 */
[----:B------:R-:W-:Y:S05]  /*4600*/  EXIT ;  /* 0x000000000000794d */ /* 0x000fea0003800000 */
.L_x_826:
        /* <DEDUP_REMOVED lines=15> */
.L_x_6088:


//--------------------- .text._ZN2at6native27unrolled_elementwise_kernelIZZZNS0_66_GLOBAL__N__a0cfb035_28_ActivationHardswishKernel_cu_1520ed90_310025hardswish_backward_kernelERNS_14TensorIteratorEENKUlvE_clEvENKUlvE2_clEvEUlN3c108BFloat16ES8_E_St5arrayIPcLm3EELi4E23TrivialOffsetCalculatorILi2EjESD_ILi1EjENS0_6memory15LoadWithoutCastENSG_16StoreWithoutCastEEEviT_T0_T2_T3_T4_T5_ --------------------------
	.section	.text._ZN2at6native27unrolled_elementwise_kernelIZZZNS0_66_GLOBAL__N__a0cfb035_28_ActivationHardswishKernel_cu_1520ed90_310025hardswish_backward_kernelERNS_14TensorIteratorEENKUlvE_clEvENKUlvE2_clEvEUlN3c108BFloat16ES8_E_St5arrayIPcLm3EELi4E23TrivialOffsetCalculatorILi2EjESD_ILi1EjENS0_6memory15LoadWithoutCastENSG_16StoreWithoutCastEEEviT_T0_T2_T3_T4_T5_,"ax",@progbits
	.sectioninfo	@"SHI_REGISTERS=30"
	.align	128
        .global         _ZN2at6native27unrolled_elementwise_kernelIZZZNS0_66_GLOBAL__N__a0cfb035_28_ActivationHardswishKernel_cu_1520ed90_310025hardswish_backward_kernelERNS_14TensorIteratorEENKUlvE_clEvENKUlvE2_clEvEUlN3c108BFloat16ES8_E_St5arrayIPcLm3EELi4E23TrivialOffsetCalculatorILi2EjESD_ILi1EjENS0_6memory15LoadWithoutCastENSG_16StoreWithoutCastEEEviT_T0_T2_T3_T4_T5_
        .type           _ZN2at6native27unrolled_elementwise_kernelIZZZNS0_66_GLOBAL__N__a0cfb035_28_ActivationHardswishKernel_cu_1520ed90_310025hardswish_backward_kernelERNS_14TensorIteratorEENKUlvE_clEvENKUlvE2_clEvEUlN3c108BFloat16ES8_E_St5arrayIPcLm3EELi4E23TrivialOffsetCalculatorILi2EjESD_ILi1EjENS0_6memory15LoadWithoutCastENSG_16StoreWithoutCastEEEviT_T0_T2_T3_T4_T5_,@function
        .size           _ZN2at6native27unrolled_elementwise_kernelIZZZNS0_66_GLOBAL__N__a0cfb035_28_ActivationHardswishKernel_cu_1520ed90_310025hardswish_backward_kernelERNS_14TensorIteratorEENKUlvE_clEvENKUlvE2_clEvEUlN3c108BFloat16ES8_E_St5arrayIPcLm3EELi4E23TrivialOffsetCalculatorILi2EjESD_ILi1EjENS0_6memory15LoadWithoutCastENSG_16StoreWithoutCastEEEviT_T0_T2_T3_T4_T5_,(.L_x_6089 - _ZN2at6native27unrolled_elementwise_kernelIZZZNS0_66_GLOBAL__N__a0cfb035_28_ActivationHardswishKernel_cu_1520ed90_310025hardswish_backward_kernelERNS_14TensorIteratorEENKUlvE_clEvENKUlvE2_clEvEUlN3c108BFloat16ES8_E_St5arrayIPcLm3EELi4E23TrivialOffsetCalculatorILi2EjESD_ILi1EjENS0_6memory15LoadWithoutCastENSG_16StoreWithoutCastEEEviT_T0_T2_T3_T4_T5_)
        .other          _ZN2at6native27unrolled_elementwise_kernelIZZZNS0_66_GLOBAL__N__a0cfb035_28_ActivationHardswishKernel_cu_1520ed90_310025hardswish_backward_kernelERNS_14TensorIteratorEENKUlvE_clEvENKUlvE2_clEvEUlN3c108BFloat16ES8_E_St5arrayIPcLm3EELi4E23TrivialOffsetCalculatorILi2EjESD_ILi1EjENS0_6memory15LoadWithoutCastENSG_16StoreWithoutCastEEEviT_T0_T2_T3_T4_T5_,@"STO_CUDA_ENTRY STV_DEFAULT"
_ZN2at6native27unrolled_elementwise_kernelIZZZNS0_66_GLOBAL__N__a0cfb035_28_ActivationHardswishKernel_cu_1520ed90_310025hardswish_backward_kernelERNS_14TensorIteratorEENKUlvE_clEvENKUlvE2_clEvEUlN3c108BFloat16ES8_E_St5arrayIPcLm3EELi4E23TrivialOffsetCalculatorILi2EjESD_ILi1EjENS0_6memory15LoadWithoutCastENSG_16StoreWithoutCastEEEviT_T0_T2_T3_T4_T5_:
.text._ZN2at6native27unrolled_elementwise_kernelIZZZNS0_66_GLOBAL__N__a0cfb035_28_ActivationHardswishKernel_cu_1520ed90_310025hardswish_backward_kernelERNS_14TensorIteratorEENKUlvE_clEvENKUlvE2_clEvEUlN3c108BFloat16ES8_E_St5arrayIPcLm3EELi4E23TrivialOffsetCalculatorILi2EjESD_ILi1EjENS0_6memory15LoadWithoutCastENSG_16StoreWithoutCastEEEviT_T0_T2_T3_T4_T5_:
[----:B------:R-:W-:Y:S02]  /*0000*/  IMAD.MOV.U32 R1, RZ, RZ, c[0x0][0x28] ;  /* 0x00000a00ff017624 */ /* 0x000fe400078e00ff */
[----:B------:R-:W0:Y:S01]  /*0010*/  S2R R0, SR_CTAID.X ;  /* 0x0000000000007919 */ /* 0x000e220000002500 */
[----:B------:R-:W-:-:S03]  /*0020*/  IMAD.MOV.U32 R3, RZ, RZ, -0x200 ;  /* 0xfffffe00ff037424 */ /* 0x000fc600078e00ff */
[----:B------:R-:W1:Y:S01]  /*0030*/  S2R R19, SR_TID.X ;  /* 0x0000000000137919 */ /* 0x000e620000002100 */
[----:B------:R-:W-:Y:S01]  /*0040*/  ULDC.64 UR4, c[0x0][0x118] ;  /* 0x0000460000047ab9 */ /* 0x000fe20000000a00 */
[----:B------:R-:W-:Y:S02]  /*0050*/  PRMT R13, RZ, 0x7610, R13 ;  /* 0x00007610ff0d7816 */ /* 0x000fe4000000000d */
[----:B------:R-:W-:Y:S01]  /*0060*/  PRMT R14, RZ, 0x7610, R14 ;  /* 0x00007610ff0e7816 */ /* 0x000fe2000000000e */
[----:B0-----:R-:W-:Y:S02]  /*0070*/  IMAD R12, R0, R3, c[0x0][0x160] ;  /* 0x00005800000c7624 */ /* 0x001fe400078e0203 */
[----:B-1----:R-:W-:-:S03]  /*0080*/  IMAD.MOV.U32 R3, RZ, RZ, R19 ;  /* 0x000000ffff037224 */ /* 0x002fc600078e0013 */
[----:B------:R-:W-:Y:S02]  /*0090*/  ISETP.GE.AND P0, PT, R19, R12, PT ;  /* 0x0000000c1300720c */ /* 0x000fe40003f06270 */
[----:B------:R-:W-:Y:S02]  /*00a0*/  PRMT R24, RZ, 0x7610, R24 ;  /* 0x00007610ff187816 */ /* 0x000fe40000000018 */
[----:B------:R-:W-:-:S09]  /*00b0*/  PRMT R25, RZ, 0x7610, R25 ;  /* 0x00007610ff197816 */ /* 0x000fd20000000019 */
[----:B------:R-:W-:Y:S01]  /*00c0*/  @!P0 IMAD R22, R0, 0x200, R3 ;  /* 0x0000020000168824 */ /* 0x000fe200078e0203 */
[----:B------:R-:W-:Y:S01]  /*00d0*/  @!P0 IADD3 R3, R3, 0x80, RZ ;  /* 0x0000008003038810 */ /* 0x000fe20007ffe0ff */
[----:B------:R-:W-:-:S03]  /*00e0*/  @!P0 IMAD.MOV.U32 R23, RZ, RZ, 0x2 ;  /* 0x00000002ff178424 */ /* 0x000fc600078e00ff */
[----:B------:R-:W-:Y:S01]  /*00f0*/  ISETP.GE.AND P1, PT, R3, R12, PT ;  /* 0x0000000c0300720c */ /* 0x000fe20003f26270 */
[----:B------:R-:W-:-:S04]  /*0100*/  @!P0 IMAD.WIDE.U32 R20, R22, R23, c[0x0][0x188] ;  /* 0x0000620016148625 */ /* 0x000fc800078e0017 */
[----:B------:R-:W-:Y:S01]  /*0110*/  @!P0 IMAD.WIDE.U32 R22, R22, R23, c[0x0][0x190] ;  /* 0x0000640016168625 */ /* 0x000fe200078e0017 */
[----:B------:R0:W5:Y:S04]  /*0120*/  @!P0 LDG.E.U16 R24, [R20.64] ;  /* 0x0000000414188981 */ /* 0x000168000c1e1500 */
[----:B------:R0:W5:Y:S03]  /*0130*/  @!P0 LDG.E.U16 R25, [R22.64] ;  /* 0x0000000416198981 */ /* 0x000166000c1e1500 */
[----:B------:R-:W-:Y:S01]  /*0140*/  @!P1 IMAD R2, R0, 0x200, R3 ;  /* 0x0000020000029824 */ /* 0x000fe200078e0203 */
[----:B------:R-:W-:Y:S01]  /*0150*/  @!P1 IADD3 R3, R3, 0x80, RZ ;  /* 0x0000008003039810 */ /* 0x000fe20007ffe0ff */
[----:B------:R-:W-:-:S03]  /*0160*/  @!P1 IMAD.MOV.U32 R5, RZ, RZ, 0x2 ;  /* 0x00000002ff059424 */ /* 0x000fc600078e00ff */
[C---:B------:R-:W-:Y:S01]  /*0170*/  ISETP.GE.AND P3, PT, R3.reuse, R12, PT ;  /* 0x0000000c0300720c */ /* 0x040fe20003f66270 */
[----:B------:R-:W-:Y:S01]  /*0180*/  @!P1 IMAD.WIDE.U32 R8, R2, R5, c[0x0][0x188] ;  /* 0x0000620002089625 */ /* 0x000fe200078e0005 */
[----:B------:R-:W-:Y:S02]  /*0190*/  PRMT R15, RZ, 0x7610, R15 ;  /* 0x00007610ff0f7816 */ /* 0x000fe4000000000f */
[----:B------:R-:W-:Y:S02]  /*01a0*/  PRMT R16, RZ, 0x7610, R16 ;  /* 0x00007610ff107816 */ /* 0x000fe40000000010 */
[----:B------:R1:W5:Y:S07]  /*01b0*/  @!P1 LDG.E.U16 R14, [R8.64] ;  /* 0x00000004080e9981 */ /* 0x00036e000c1e1500 */
[----:B------:R-:W-:Y:S01]  /*01c0*/  @!P3 IMAD R6, R0, 0x200, R3 ;  /* 0x000002000006b824 */ /* 0x000fe200078e0203 */
[----:B------:R-:W-:-:S04]  /*01d0*/  @!P3 IADD3 R3, R3, 0x80, RZ ;  /* 0x000000800303b810 */ /* 0x000fc80007ffe0ff */
[----:B------:R-:W-:Y:S01]  /*01e0*/  ISETP.GE.AND P2, PT, R3, R12, PT ;  /* 0x0000000c0300720c */ /* 0x000fe20003f46270 */
[----:B------:R-:W-:-:S12]  /*01f0*/  @!P3 IMAD.MOV.U32 R7, RZ, RZ, 0x2 ;  /* 0x00000002ff07b424 */ /* 0x000fd800078e00ff */
[----:B------:R-:W-:Y:S02]  /*0200*/  @!P2 IMAD R10, R0, 0x200, R3 ;  /* 0x00000200000aa824 */ /* 0x000fe400078e0203 */
[----:B------:R-:W-:-:S04]  /*0210*/  @!P1 IMAD.WIDE.U32 R2, R2, R5, c[0x0][0x190] ;  /* 0x0000640002029625 */ /* 0x000fc800078e0005 */
[CC--:B------:R-:W-:Y:S01]  /*0220*/  @!P3 IMAD.WIDE.U32 R4, R6.reuse, R7.reuse, c[0x0][0x188] ;  /* 0x000062000604b625 */ /* 0x0c0fe200078e0007 */
[----:B------:R2:W5:Y:S04]  /*0230*/  @!P1 LDG.E.U16 R13, [R2.64] ;  /* 0x00000004020d9981 */ /* 0x000568000c1e1500 */
[----:B------:R3:W5:Y:S01]  /*0240*/  @!P3 LDG.E.U16 R15, [R4.64] ;  /* 0x00000004040fb981 */ /* 0x000762000c1e1500 */
[----:B------:R-:W-:-:S04]  /*0250*/  @!P3 IMAD.WIDE.U32 R6, R6, R7, c[0x0][0x190] ;  /* 0x000064000606b625 */ /* 0x000fc800078e0007 */
[----:B------:R-:W-:Y:S01]  /*0260*/  @!P2 IMAD.MOV.U32 R11, RZ, RZ, 0x2 ;  /* 0x00000002ff0ba424 */ /* 0x000fe200078e00ff */
[----:B------:R-:W-:Y:S01]  /*0270*/  PRMT R17, RZ, 0x7610, R17 ;  /* 0x00007610ff117816 */ /* 0x000fe20000000011 */
[----:B------:R4:W5:Y:S01]  /*0280*/  @!P3 LDG.E.U16 R16, [R6.64] ;  /* 0x000000040610b981 */ /* 0x000962000c1e1500 */
[----:B---3--:R-:W-:Y:S01]  /*0290*/  IMAD.MOV.U32 R5, RZ, RZ, R19 ;  /* 0x000000ffff057224 */ /* 0x008fe200078e0013 */
[----:B------:R-:W-:Y:S01]  /*02a0*/  PRMT R18, RZ, 0x7610, R18 ;  /* 0x00007610ff127816 */ /* 0x000fe20000000012 */
[----:B-1----:R-:W-:-:S03]  /*02b0*/  @!P2 IMAD.WIDE.U32 R8, R10, R11, c[0x0][0x188] ;  /* 0x000062000a08a625 */ /* 0x002fc600078e000b */
[C---:B------:R-:W-:Y:S02]  /*02c0*/  IADD3 R27, R5.reuse, 0x80, RZ ;  /* 0x00000080051b7810 */ /* 0x040fe40007ffe0ff */
[C---:B--2---:R-:W-:Y:S01]  /*02d0*/  IADD3 R3, R5.reuse, 0x100, RZ ;  /* 0x0000010005037810 */ /* 0x044fe20007ffe0ff */
[----:B------:R-:W-:Y:S01]  /*02e0*/  @!P2 IMAD.WIDE.U32 R10, R10, R11, c[0x0][0x190] ;  /* 0x000064000a0aa625 */ /* 0x000fe200078e000b */
[----:B----4-:R-:W-:Y:S01]  /*02f0*/  IADD3 R7, R5, 0x180, RZ ;  /* 0x0000018005077810 */ /* 0x010fe20007ffe0ff */
[----:B------:R-:W-:Y:S01]  /*0300*/  BSSY B0, `(.L_x_827) ;  /* 0x0000017000007945 */ /* 0x000fe20003800000 */
[-C--:B------:R-:W-:Y:S01]  /*0310*/  ISETP.GE.AND P1, PT, R3, R12.reuse, PT ;  /* 0x0000000c0300720c */ /* 0x080fe20003f26270 */
[----:B------:R-:W-:Y:S01]  /*0320*/  @!P0 IMAD.MOV.U32 R5, RZ, RZ, R27 ;  /* 0x000000ffff058224 */ /* 0x000fe200078e001b */
[----:B------:R0:W5:Y:S01]  /*0330*/  @!P2 LDG.E.U16 R17, [R8.64] ;  /* 0x000000040811a981 */ /* 0x000162000c1e1500 */
[----:B------:R-:W-:Y:S02]  /*0340*/  @!P0 IMAD R2, R0, 0x200, R19 ;  /* 0x0000020000028824 */ /* 0x000fe400078e0213 */
[----:B------:R-:W-:Y:S01]  /*0350*/  @!P0 IMAD.MOV.U32 R3, RZ, RZ, 0x2 ;  /* 0x00000002ff038424 */ /* 0x000fe200078e00ff */
[----:B------:R0:W5:Y:S01]  /*0360*/  @!P2 LDG.E.U16 R18, [R10.64] ;  /* 0x000000040a12a981 */ /* 0x000162000c1e1500 */
[----:B------:R-:W-:-:S02]  /*0370*/  ISETP.GE.AND P4, PT, R27, R12, PT ;  /* 0x0000000c1b00720c */ /* 0x000fc40003f86270 */
[-C--:B------:R-:W-:Y:S01]  /*0380*/  ISETP.GE.AND P2, PT, R7, R12.reuse, PT ;  /* 0x0000000c0700720c */ /* 0x080fe20003f46270 */
[----:B------:R-:W-:Y:S01]  /*0390*/  @!P0 IMAD.WIDE.U32 R2, R2, R3, c[0x0][0x180] ;  /* 0x0000600002028625 */ /* 0x000fe200078e0003 */
[----:B------:R-:W-:Y:S01]  /*03a0*/  ISETP.GE.AND P3, PT, R5, R12, PT ;  /* 0x0000000c0500720c */ /* 0x000fe20003f66270 */
[----:B------:R-:W-:Y:S07]  /*03b0*/  @P0 BRA `(.L_x_828) ;  /* 0x000000b000000947 */ /* 0x000fee0003800000 */
[----:B-----5:R-:W-:Y:S02]  /*03c0*/  PRMT R25, RZ, 0x5410, R25 ;  /* 0x00005410ff197816 */ /* 0x020fe40000000019 */
[----:B------:R-:W-:Y:S02]  /*03d0*/  PRMT R7, RZ, 0x5410, R24 ;  /* 0x00005410ff077816 */ /* 0x000fe40000000018 */
[----:B------:R-:W-:-:S13]  /*03e0*/  FSETP.GTU.FTZ.AND P5, PT, R25, -3, PT ;  /* 0xc04000001900780b */ /* 0x000fda0003fbc000 */
[----:B------:R-:W-:Y:S01]  /*03f0*/  @!P5 PRMT R4, RZ, 0x7610, R4 ;  /* 0x00007610ff04d816 */ /* 0x000fe20000000004 */
[----:B------:R-:W-:Y:S05]  /*0400*/  @!P5 BRA `(.L_x_828) ;  /* 0x000000600000d947 */ /* 0x000fea0003800000 */
[----:B------:R-:W-:-:S13]  /*0410*/  FSETP.GEU.FTZ.AND P5, PT, R25, 3, PT ;  /* 0x404000001900780b */ /* 0x000fda0003fbe000 */
[----:B------:R-:W-:-:S04]  /*0420*/  @!P5 IMAD.MOV.U32 R4, RZ, RZ, 0x3eaaaaab ;  /* 0x3eaaaaabff04d424 */ /* 0x000fc800078e00ff */
[----:B------:R-:W-:-:S04]  /*0430*/  @!P5 FFMA.FTZ R4, R25, R4, 0.5 ;  /* 0x3f0000001904d423 */ /* 0x000fc80000010004 */
[----:B------:R-:W-:Y:S01]  /*0440*/  @!P5 FMUL.FTZ R6, R7, R4 ;  /* 0x000000040706d220 */ /* 0x000fe20000410000 */
[----:B------:R-:W-:-:S04]  /*0450*/  @P5 F2FP.BF16.PACK_AB R4, RZ, R7 ;  /* 0x00000007ff04523e */ /* 0x000fc800000010ff */
[----:B------:R-:W-:Y:S02]  /*0460*/  @!P5 F2FP.BF16.PACK_AB R4, RZ, R6 ;  /* 0x00000006ff04d23e */ /* 0x000fe400000010ff */
.L_x_828:
[----:B------:R-:W-:Y:S05]  /*0470*/  BSYNC B0 ;  /* 0x0000000000007941 */ /* 0x000fea0003800000 */
.L_x_827:
[----:B------:R-:W-:Y:S01]  /*0480*/  BSSY B0, `(.L_x_829) ;  /* 0x000000d000007945 */ /* 0x000fe20003800000 */
[----:B------:R-:W-:Y:S05]  /*0490*/  @P4 BRA `(.L_x_830) ;  /* 0x000000b000004947 */ /* 0x000fea0003800000 */
[----:B-----5:R-:W-:Y:S02]  /*04a0*/  PRMT R13, RZ, 0x5410, R13 ;  /* 0x00005410ff0d7816 */ /* 0x020fe4000000000d */
[----:B0-----:R-:W-:Y:S02]  /*04b0*/  PRMT R9, RZ, 0x5410, R14 ;  /* 0x00005410ff097816 */ /* 0x001fe4000000000e */
        /* <DEDUP_REMOVED lines=9> */
.L_x_830:
[----:B------:R-:W-:Y:S05]  /*0550*/  BSYNC B0 ;  /* 0x0000000000007941 */ /* 0x000fea0003800000 */
.L_x_829:
        /* <DEDUP_REMOVED lines=13> */
.L_x_832:
[----:B------:R-:W-:Y:S05]  /*0630*/  BSYNC B0 ;  /* 0x0000000000007941 */ /* 0x000fea0003800000 */
.L_x_831:
        /* <DEDUP_REMOVED lines=13> */
.L_x_834:
[----:B------:R-:W-:Y:S05]  /*0710*/  BSYNC B0 ;  /* 0x0000000000007941 */ /* 0x000fea0003800000 */
.L_x_833:
[----:B------:R1:W-:Y:S01]  /*0720*/  @!P0 STG.E.U16 [R2.64], R4 ;  /* 0x0000000402008986 */ /* 0x0003e2000c101504 */
[----:B------:R-:W-:Y:S01]  /*0730*/  BSSY B0, `(.L_x_835) ;  /* 0x000000d000007945 */ /* 0x000fe20003800000 */
[----:B------:R-:W-:Y:S05]  /*0740*/  @P3 BRA `(.L_x_836) ;  /* 0x000000b000003947 */ /* 0x000fea0003800000 */
[----:B-1----:R-:W-:Y:S01]  /*0750*/  IMAD R2, R0, 0x200, R5 ;  /* 0x0000020000027824 */ /* 0x002fe200078e0205 */
[----:B------:R-:W-:Y:S01]  /*0760*/  IADD3 R5, R5, 0x80, RZ ;  /* 0x0000008005057810 */ /* 0x000fe20007ffe0ff */
[----:B------:R-:W-:Y:S01]  /*0770*/  IMAD.MOV.U32 R7, RZ, RZ, 0x2 ;  /* 0x00000002ff077424 */ /* 0x000fe200078e00ff */
[----:B0-----:R-:W-:Y:S02]  /*0780*/  PRMT R10, R6, 0x7610, R10 ;  /* 0x00007610060a7816 */ /* 0x001fe4000000000a */
[----:B------:R-:W-:Y:S01]  /*0790*/  ISETP.GE.AND P0, PT, R5, R12, PT ;  /* 0x0000000c0500720c */ /* 0x000fe20003f06270 */
[----:B------:R-:W-:-:S05]  /*07a0*/  IMAD.WIDE.U32 R2, R2, R7, c[0x0][0x180] ;  /* 0x0000600002027625 */ /* 0x000fca00078e0007 */
[----:B------:R0:W-:Y:S07]  /*07b0*/  STG.E.U16 [R2.64], R10 ;  /* 0x0000000a02007986 */ /* 0x0001ee000c101504 */
[----:B------:R-:W-:Y:S01]  /*07c0*/  @!P0 IMAD R4, R0, 0x200, R5 ;  /* 0x0000020000048824 */ /* 0x000fe200078e0205 */
[----:B------:R-:W-:-:S03]  /*07d0*/  @!P0 IADD3 R5, R5, 0x80, RZ ;  /* 0x0000008005058810 */ /* 0x000fc60007ffe0ff */
[----:B------:R-:W-:-:S05]  /*07e0*/  @!P0 IMAD.WIDE.U32 R6, R4, R7, c[0x0][0x180] ;  /* 0x0000600004068625 */ /* 0x000fca00078e0007 */
[----:B------:R0:W-:Y:S02]  /*07f0*/  @!P0 STG.E.U16 [R6.64], R8 ;  /* 0x0000000806008986 */ /* 0x0001e4000c101504 */
.L_x_836:
[----:B------:R-:W-:Y:S05]  /*0800*/  BSYNC B0 ;  /* 0x0000000000007941 */ /* 0x000fea0003800000 */
.L_x_835:
[----:B------:R-:W-:-:S13]  /*0810*/  ISETP.GE.AND P0, PT, R5, R12, PT ;  /* 0x0000000c0500720c */ /* 0x000fda0003f06270 */
[----:B------:R-:W-:Y:S05]  /*0820*/  @P0 EXIT ;  /* 0x000000000000094d */ /* 0x000fea0003800000 */
[----:B01----:R-:W-:Y:S02]  /*0830*/  IMAD R2, R0, 0x200, R5 ;  /* 0x0000020000027824 */ /* 0x003fe400078e0205 */
[----:B------:R-:W-:-:S04]  /*0840*/  IMAD.MOV.U32 R3, RZ, RZ, 0x2 ;  /* 0x00000002ff037424 */ /* 0x000fc800078e00ff */
[----:B------:R-:W-:-:S05]  /*0850*/  IMAD.WIDE.U32 R2, R2, R3, c[0x0][0x180] ;  /* 0x0000600002027625 */ /* 0x000fca00078e0003 */
[----:B------:R-:W-:Y:S01]  /*0860*/  STG.E.U16 [R2.64], R9 ;  /* 0x0000000902007986 */ /* 0x000fe2000c101504 */
[----:B------:R-:W-:Y:S05]  /*0870*/  EXIT ;  /* 0x000000000000794d */ /* 0x000fea0003800000 */
.L_x_837:
        /* <DEDUP_REMOVED lines=16> */
.L_x_6089:


//--------------------- .text._ZN2at6native29vectorized_elementwise_kernelILi2EZZZNS0_66_GLOBAL__N__a0cfb035_28_ActivationHardswishKernel_cu_1520ed90_310025hardswish_backward_kernelERNS_14TensorIteratorEENKUlvE_clEvENKUlvE2_clEvEUlN3c108BFloat16ES8_E_St5arrayIPcLm3EEEEviT0_T1_ --------------------------
	.section	.text._ZN2at6native29vectorized_elementwise_kernelILi2EZZZNS0_66_GLOBAL__N__a0cfb035_28_ActivationHardswishKernel_cu_1520ed90_310025hardswish_backward_kernelERNS_14TensorIteratorEENKUlvE_clEvENKUlvE2_clEvEUlN3c108BFloat16ES8_E_St5arrayIPcLm3EEEEviT0_T1_,"ax",@progbits
	.sectioninfo	@"SHI_REGISTERS=32"
	.align	128
        .global         _ZN2at6native29vectorized_elementwise_kernelILi2EZZZNS0_66_GLOBAL__N__a0cfb035_28_ActivationHardswishKernel_cu_1520ed90_310025hardswish_backward_kernelERNS_14TensorIteratorEENKUlvE_clEvENKUlvE2_clEvEUlN3c108BFloat16ES8_E_St5arrayIPcLm3EEEEviT0_T1_
        .type           _ZN2at6native29vectorized_elementwise_kernelILi2EZZZNS0_66_GLOBAL__N__a0cfb035_28_ActivationHardswishKernel_cu_1520ed90_310025hardswish_backward_kernelERNS_14TensorIteratorEENKUlvE_clEvENKUlvE2_clEvEUlN3c108BFloat16ES8_E_St5arrayIPcLm3EEEEviT0_T1_,@function
        .size           _ZN2at6native29vectorized_elementwise_kernelILi2EZZZNS0_66_GLOBAL__N__a0cfb035_28_ActivationHardswishKernel_cu_1520ed90_310025hardswish_backward_kernelERNS_14TensorIteratorEENKUlvE_clEvENKUlvE2_clEvEUlN3c108BFloat16ES8_E_St5arrayIPcLm3EEEEviT0_T1_,(.L_x_6090 - _ZN2at6native29vectorized_elementwise_kernelILi2EZZZNS0_66_GLOBAL__N__a0cfb035_28_ActivationHardswishKernel_cu_1520ed90_310025hardswish_backward_kernelERNS_14TensorIteratorEENKUlvE_clEvENKUlvE2_clEvEUlN3c108BFloat16ES8_E_St5arrayIPcLm3EEEEviT0_T1_)
        .other          _ZN2at6native29vectorized_elementwise_kernelILi2EZZZNS0_66_GLOBAL__N__a0cfb035_28_ActivationHardswishKernel_cu_1520ed90_310025hardswish_backward_kernelERNS_14TensorIteratorEENKUlvE_clEvENKUlvE2_clEvEUlN3c108BFloat16ES8_E_St5arrayIPcLm3EEEEviT0_T1_,@"STO_CUDA_ENTRY STV_DEFAULT"
_ZN2at6native29vectorized_elementwise_kernelILi2EZZZNS0_66_GLOBAL__N__a0cfb035_28_ActivationHardswishKernel_cu_1520ed90_310025hardswish_backward_kernelERNS_14TensorIteratorEENKUlvE_clEvENKUlvE2_clEvEUlN3c108BFloat16ES8_E_St5arrayIPcLm3EEEEviT0_T1_:
.text._ZN2at6native29vectorized_elementwise_kernelILi2EZZZNS0_66_GLOBAL__N__a0cfb035_28_ActivationHardswishKernel_cu_1520ed90_310025hardswish_backward_kernelERNS_14TensorIteratorEENKUlvE_clEvENKUlvE2_clEvEUlN3c108BFloat16ES8_E_St5arrayIPcLm3EEEEviT0_T1_:
[----:B------:R-:W-:Y:S02]  /*0000*/  IMAD.MOV.U32 R1, RZ, RZ, c[0x0][0x28] ;  /* 0x00000a00ff017624 */ /* 0x000fe400078e00ff */
[----:B------:R-:W0:Y:S01]  /*0010*/  S2R R0, SR_CTAID.X ;  /* 0x0000000000007919 */ /* 0x000e220000002500 */
[----:B------:R-:W-:Y:S01]  /*0020*/  ULDC.64 UR4, c[0x0][0x118] ;  /* 0x0000460000047ab9 */ /* 0x000fe20000000a00 */
[----:B0-----:R-:W-:-:S05]  /*0030*/  IMAD.SHL.U32 R0, R0, 0x400, RZ ;  /* 0x0000040000007824 */ /* 0x001fca00078e00ff */
[----:B------:R-:W-:-:S04]  /*0040*/  IADD3 R8, -R0, c[0x0][0x160], RZ ;  /* 0x0000580000087a10 */ /* 0x000fc80007ffe1ff */
[----:B------:R-:W-:-:S13]  /*0050*/  ISETP.GE.U32.AND P0, PT, R8, 0x400, PT ;  /* 0x000004000800780c */ /* 0x000fda0003f06070 */
[----:B------:R-:W-:Y:S05]  /*0060*/  @!P0 BRA `(.L_x_838) ;  /* 0x0000081000008947 */ /* 0x000fea0003800000 */
[----:B------:R-:W0:Y:S01]  /*0070*/  S2R R11, SR_TID.X ;  /* 0x00000000000b7919 */ /* 0x000e220000002100 */
[----:B------:R-:W-:-:S04]  /*0080*/  IMAD.MOV.U32 R19, RZ, RZ, 0x2 ;  /* 0x00000002ff137424 */ /* 0x000fc800078e00ff */
[----:B------:R-:W-:-:S06]  /*0090*/  IMAD.WIDE R2, R0, R19, c[0x0][0x190] ;  /* 0x0000640000027625 */ /* 0x000fcc00078e0213 */
[----:B0-----:R-:W-:-:S05]  /*00a0*/  IMAD.WIDE.U32 R8, R11, 0x4, R2 ;  /* 0x000000040b087825 */ /* 0x001fca00078e0002 */
[----:B------:R-:W2:Y:S01]  /*00b0*/  LDG.E R15, [R8.64] ;  /* 0x00000004080f7981 */ /* 0x000ea2000c1e1900 */
[----:B------:R-:W-:-:S03]  /*00c0*/  IMAD.WIDE R2, R0, R19, c[0x0][0x188] ;  /* 0x0000620000027625 */ /* 0x000fc600078e0213 */
[----:B------:R0:W5:Y:S03]  /*00d0*/  LDG.E R14, [R8.64+0x200] ;  /* 0x00020004080e7981 */ /* 0x000166000c1e1900 */
[----:B------:R-:W-:Y:S01]  /*00e0*/  IMAD.WIDE.U32 R2, R11, 0x4, R2 ;  /* 0x000000040b027825 */ /* 0x000fe200078e0002 */
[----:B------:R0:W5:Y:S04]  /*00f0*/  LDG.E R10, [R8.64+0x400] ;  /* 0x00040004080a7981 */ /* 0x000168000c1e1900 */
[----:B------:R0:W5:Y:S04]  /*0100*/  LDG.E R17, [R8.64+0x600] ;  /* 0x0006000408117981 */ /* 0x000168000c1e1900 */
[----:B------:R2:W5:Y:S04]  /*0110*/  LDG.E R6, [R2.64+0x200] ;  /* 0x0002000402067981 */ /* 0x000568000c1e1900 */
[----:B------:R2:W5:Y:S04]  /*0120*/  LDG.E R4, [R2.64+0x400] ;  /* 0x0004000402047981 */ /* 0x000568000c1e1900 */
[----:B------:R2:W5:Y:S04]  /*0130*/  LDG.E R5, [R2.64+0x600] ;  /* 0x0006000402057981 */ /* 0x000568000c1e1900 */
[----:B------:R2:W5:Y:S01]  /*0140*/  LDG.E R13, [R2.64] ;  /* 0x00000004020d7981 */ /* 0x000562000c1e1900 */
[----:B------:R-:W-:Y:S01]  /*0150*/  BSSY B0, `(.L_x_839) ;  /* 0x000000c000007945 */ /* 0x000fe20003800000 */
[----:B--2---:R-:W-:-:S04]  /*0160*/  PRMT R2, RZ, 0x5410, R15 ;  /* 0x00005410ff027816 */ /* 0x004fc8000000000f */
[----:B------:R-:W-:-:S13]  /*0170*/  FSETP.GTU.FTZ.AND P0, PT, R2, -3, PT ;  /* 0xc04000000200780b */ /* 0x000fda0003f1c000 */
[----:B------:R-:W-:Y:S01]  /*0180*/  @!P0 PRMT R7, RZ, 0x7610, R7 ;  /* 0x00007610ff078816 */ /* 0x000fe20000000007 */
[----:B------:R-:W-:Y:S05]  /*0190*/  @!P0 BRA `(.L_x_840) ;  /* 0x0000007000008947 */ /* 0x000fea0003800000 */
[----:B0-----:R-:W-:Y:S02]  /*01a0*/  FSETP.GEU.FTZ.AND P0, PT, R2, 3, PT ;  /* 0x404000000200780b */ /* 0x001fe40003f1e000 */
[----:B-----5:R-:W-:-:S11]  /*01b0*/  PRMT R7, RZ, 0x5410, R13 ;  /* 0x00005410ff077816 */ /* 0x020fd6000000000d */
[----:B------:R-:W-:-:S04]  /*01c0*/  @!P0 IMAD.MOV.U32 R3, RZ, RZ, 0x3eaaaaab ;  /* 0x3eaaaaabff038424 */ /* 0x000fc800078e00ff */
[----:B------:R-:W-:-:S04]  /*01d0*/  @!P0 FFMA.FTZ R2, R2, R3, 0.5 ;  /* 0x3f00000002028423 */ /* 0x000fc80000010003 */
[-C--:B------:R-:W-:Y:S01]  /*01e0*/  @!P0 FMUL.FTZ R2, R2, R7.reuse ;  /* 0x0000000702028220 */ /* 0x080fe20000410000 */
[----:B------:R-:W-:-:S04]  /*01f0*/  @P0 F2FP.BF16.PACK_AB R7, RZ, R7 ;  /* 0x00000007ff07023e */ /* 0x000fc800000010ff */
[----:B------:R-:W-:Y:S02]  /*0200*/  @!P0 F2FP.BF16.PACK_AB R7, RZ, R2 ;  /* 0x00000002ff07823e */ /* 0x000fe400000010ff */
.L_x_840:
[----:B0-----:R-:W-:Y:S05]  /*0210*/  BSYNC B0 ;  /* 0x0000000000007941 */ /* 0x001fea0003800000 */
.L_x_839:
[----:B------:R-:W-:Y:S01]  /*0220*/  PRMT R15, RZ, 0x7610, R15 ;  /* 0x00007610ff0f7816 */ /* 0x000fe2000000000f */
[----:B------:R-:W-:Y:S01]  /*0230*/  IMAD.WIDE.U32 R2, R0, R19, c[0x0][0x180] ;  /* 0x0000600000027625 */ /* 0x000fe200078e0013 */
[--C-:B-----5:R-:W-:Y:S01]  /*0240*/  PRMT R16, RZ, 0x5410, R14.reuse ;  /* 0x00005410ff107816 */ /* 0x120fe2000000000e */
[----:B------:R-:W-:Y:S01]  /*0250*/  BSSY B0, `(.L_x_841) ;  /* 0x0000017000007945 */ /* 0x000fe20003800000 */
[----:B------:R-:W-:Y:S02]  /*0260*/  FSETP.GTU.FTZ.AND P6, PT, R15, -3, PT ;  /* 0xc04000000f00780b */ /* 0x000fe40003fdc000 */
[----:B------:R-:W-:Y:S01]  /*0270*/  PRMT R14, RZ, 0x7610, R14 ;  /* 0x00007610ff0e7816 */ /* 0x000fe2000000000e */
[----:B------:R-:W-:Y:S01]  /*0280*/  IMAD.WIDE R2, R11, 0x4, R2 ;  /* 0x000000040b027825 */ /* 0x000fe200078e0202 */
[--C-:B------:R-:W-:Y:S02]  /*0290*/  PRMT R12, RZ, 0x5410, R10.reuse ;  /* 0x00005410ff0c7816 */ /* 0x100fe4000000000a */
[----:B------:R-:W-:-:S02]  /*02a0*/  PRMT R9, RZ, 0x7610, R10 ;  /* 0x00007610ff097816 */ /* 0x000fc4000000000a */
[--C-:B------:R-:W-:Y:S02]  /*02b0*/  PRMT R0, RZ, 0x5410, R17.reuse ;  /* 0x00005410ff007816 */ /* 0x100fe40000000011 */
[----:B------:R-:W-:Y:S02]  /*02c0*/  PRMT R8, RZ, 0x7610, R17 ;  /* 0x00007610ff087816 */ /* 0x000fe40000000011 */
[----:B------:R-:W-:Y:S02]  /*02d0*/  FSETP.GTU.FTZ.AND P0, PT, R16, -3, PT ;  /* 0xc04000001000780b */ /* 0x000fe40003f1c000 */
[----:B------:R-:W-:Y:S02]  /*02e0*/  FSETP.GTU.FTZ.AND P1, PT, R14, -3, PT ;  /* 0xc04000000e00780b */ /* 0x000fe40003f3c000 */
[----:B------:R-:W-:Y:S02]  /*02f0*/  FSETP.GTU.FTZ.AND P2, PT, R12, -3, PT ;  /* 0xc04000000c00780b */ /* 0x000fe40003f5c000 */
[----:B------:R-:W-:-:S02]  /*0300*/  FSETP.GTU.FTZ.AND P3, PT, R9, -3, PT ;  /* 0xc04000000900780b */ /* 0x000fc40003f7c000 */
[----:B------:R-:W-:Y:S02]  /*0310*/  FSETP.GTU.FTZ.AND P4, PT, R0, -3, PT ;  /* 0xc04000000000780b */ /* 0x000fe40003f9c000 */
[----:B------:R-:W-:Y:S02]  /*0320*/  FSETP.GTU.FTZ.AND P5, PT, R8, -3, PT ;  /* 0xc04000000800780b */ /* 0x000fe40003fbc000 */
[----:B------:R-:W-:Y:S01]  /*0330*/  @!P6 PRMT R10, RZ, 0x7610, R10 ;  /* 0x00007610ff0ae816 */ /* 0x000fe2000000000a */
[----:B------:R-:W-:Y:S05]  /*0340*/  @!P6 BRA `(.L_x_842) ;  /* 0x000000700000e947 */ /* 0x000fea0003800000 */
[----:B------:R-:W-:-:S13]  /*0350*/  FSETP.GEU.FTZ.AND P6, PT, R15, 3, PT ;  /* 0x404000000f00780b */ /* 0x000fda0003fde000 */
[----:B------:R-:W-:-:S04]  /*0360*/  @!P6 IMAD.MOV.U32 R10, RZ, RZ, 0x3eaaaaab ;  /* 0x3eaaaaabff0ae424 */ /* 0x000fc800078e00ff */
[----:B------:R-:W-:Y:S01]  /*0370*/  @!P6 FFMA.FTZ R15, R15, R10, 0.5 ;  /* 0x3f0000000f0fe423 */ /* 0x000fe2000001000a */
[----:B------:R-:W-:-:S05]  /*0380*/  PRMT R10, RZ, 0x7610, R13 ;  /* 0x00007610ff0a7816 */ /* 0x000fca000000000d */
[-C--:B------:R-:W-:Y:S01]  /*0390*/  @!P6 FMUL.FTZ R15, R15, R10.reuse ;  /* 0x0000000a0f0fe220 */ /* 0x080fe20000410000 */
[----:B------:R-:W-:-:S04]  /*03a0*/  @P6 F2FP.BF16.PACK_AB R10, RZ, R10 ;  /* 0x0000000aff0a623e */ /* 0x000fc800000010ff */
[----:B------:R-:W-:Y:S02]  /*03b0*/  @!P6 F2FP.BF16.PACK_AB R10, RZ, R15 ;  /* 0x0000000fff0ae23e */ /* 0x000fe400000010ff */
.L_x_842:
[----:B------:R-:W-:Y:S05]  /*03c0*/  BSYNC B0 ;  /* 0x0000000000007941 */ /* 0x000fea0003800000 */
.L_x_841:
[----:B------:R-:W-:Y:S01]  /*03d0*/  BSSY B0, `(.L_x_843) ;  /* 0x000000a000007945 */ /* 0x000fe20003800000 */
        /* <DEDUP_REMOVED lines=9> */
.L_x_844:
[----:B------:R-:W-:Y:S05]  /*0470*/  BSYNC B0 ;  /* 0x0000000000007941 */ /* 0x000fea0003800000 */
.L_x_843:
        /* <DEDUP_REMOVED lines=10> */
.L_x_846:
[----:B------:R-:W-:Y:S05]  /*0520*/  BSYNC B0 ;  /* 0x0000000000007941 */ /* 0x000fea0003800000 */
.L_x_845:
[----:B------:R-:W-:Y:S01]  /*0530*/  BSSY B0, `(.L_x_847) ;  /* 0x000000a000007945 */ /* 0x000fe20003800000 */
[----:B------:R-:W-:Y:S01]  /*0540*/  @!P2 PRMT R6, RZ, 0x7610, R6 ;  /* 0x00007610ff06a816 */ /* 0x000fe20000000006 */
[----:B------:R-:W-:Y:S05]  /*0550*/  @!P2 BRA `(.L_x_848) ;  /* 0x000000700000a947 */ /* 0x000fea0003800000 */
[----:B------:R-:W-:-:S13]  /*0560*/  FSETP.GEU.FTZ.AND P0, PT, R12, 3, PT ;  /* 0x404000000c00780b */ /* 0x000fda0003f1e000 */
[----:B------:R-:W-:-:S04]  /*0570*/  @!P0 IMAD.MOV.U32 R15, RZ, RZ, 0x3eaaaaab ;  /* 0x3eaaaaabff0f8424 */ /* 0x000fc800078e00ff */
[----:B------:R-:W-:Y:S01]  /*0580*/  @!P0 FFMA.FTZ R12, R12, R15, 0.5 ;  /* 0x3f0000000c0c8423 */ /* 0x000fe2000001000f */
[----:B------:R-:W-:-:S04]  /*0590*/  PRMT R15, RZ, 0x5410, R4 ;  /* 0x00005410ff0f7816 */ /* 0x000fc80000000004 */
[----:B------:R-:W-:Y:S01]  /*05a0*/  @P0 F2FP.BF16.PACK_AB R6, RZ, R15 ;  /* 0x0000000fff06023e */ /* 0x000fe200000010ff */
[----:B------:R-:W-:-:S05]  /*05b0*/  @!P0 FMUL.FTZ R12, R12, R15 ;  /* 0x0000000f0c0c8220 */ /* 0x000fca0000410000 */
[----:B------:R-:W-:Y:S02]  /*05c0*/  @!P0 F2FP.BF16.PACK_AB R6, RZ, R12 ;  /* 0x0000000cff06823e */ /* 0x000fe400000010ff */
.L_x_848:
[----:B------:R-:W-:Y:S05]  /*05d0*/  BSYNC B0 ;  /* 0x0000000000007941 */ /* 0x000fea0003800000 */
.L_x_847:
        /* <DEDUP_REMOVED lines=10> */
.L_x_850:
[----:B------:R-:W-:Y:S05]  /*0680*/  BSYNC B0 ;  /* 0x0000000000007941 */ /* 0x000fea0003800000 */
.L_x_849:
[----:B------:R-:W-:Y:S01]  /*0690*/  BSSY B0, `(.L_x_851) ;  /* 0x000000b000007945 */ /* 0x000fe20003800000 */
[----:B------:R-:W-:Y:S02]  /*06a0*/  @!P5 PRMT R9, RZ, 0x7610, R9 ;  /* 0x00007610ff09d816 */ /* 0x000fe40000000009 */
        /* <DEDUP_REMOVED lines=9> */
.L_x_852:
[----:B------:R-:W-:Y:S05]  /*0740*/  BSYNC B0 ;  /* 0x0000000000007941 */ /* 0x000fea0003800000 */
.L_x_851:
[----:B------:R-:W-:Y:S01]  /*0750*/  BSSY B0, `(.L_x_853) ;  /* 0x0000009000007945 */ /* 0x000fe20003800000 */
        /* <DEDUP_REMOVED lines=8> */
.L_x_854:
[----:B------:R-:W-:Y:S05]  /*07e0*/  BSYNC B0 ;  /* 0x0000000000007941 */ /* 0x000fea0003800000 */
.L_x_853:
[----:B------:R-:W-:Y:S02]  /*07f0*/  PRMT R7, R7, 0x5410, R10 ;  /* 0x0000541007077816 */ /* 0x000fe4000000000a */
[----:B------:R-:W-:Y:S02]  /*0800*/  PRMT R11, R11, 0x5410, R13 ;  /* 0x000054100b0b7816 */ /* 0x000fe4000000000d */
[----:B------:R-:W-:Y:S01]  /*0810*/  PRMT R6, R6, 0x5410, R12 ;  /* 0x0000541006067816 */ /* 0x000fe2000000000c */
[----:B------:R-:W-:Y:S01]  /*0820*/  STG.E [R2.64], R7 ;  /* 0x0000000702007986 */ /* 0x000fe2000c101904 */
[----:B------:R-:W-:-:S03]  /*0830*/  PRMT R4, R4, 0x5410, R9 ;  /* 0x0000541004047816 */ /* 0x000fc60000000009 */
[----:B------:R-:W-:Y:S04]  /*0840*/  STG.E [R2.64+0x200], R11 ;  /* 0x0002000b02007986 */ /* 0x000fe8000c101904 */
[----:B------:R-:W-:Y:S04]  /*0850*/  STG.E [R2.64+0x400], R6 ;  /* 0x0004000602007986 */ /* 0x000fe8000c101904 */
[----:B------:R-:W-:Y:S01]  /*0860*/  STG.E [R2.64+0x600], R4 ;  /* 0x0006000402007986 */ /* 0x000fe2000c101904 */
[----:B------:R-:W-:Y:S05]  /*0870*/  EXIT ;  /* 0x000000000000794d */ /* 0x000fea0003800000 */
.L_x_838:
[----:B------:R-:W0:Y:S01]  /*0880*/  S2R R9, SR_TID.X ;  /* 0x0000000000097919 */ /* 0x000e220000002100 */
[----:B------:R-:W-:-:S02]  /*0890*/  PRMT R12, RZ, 0x7610, R12 ;  /* 0x00007610ff0c7816 */ /* 0x000fc4000000000c */
[----:B------:R-:W-:Y:S02]  /*08a0*/  PRMT R13, RZ, 0x7610, R13 ;  /* 0x00007610ff0d7816 */ /* 0x000fe4000000000d */
[----:B------:R-:W-:Y:S02]  /*08b0*/  PRMT R11, RZ, 0x7610, R11 ;  /* 0x00007610ff0b7816 */ /* 0x000fe4000000000b */
[----:B------:R-:W-:Y:S02]  /*08c0*/  PRMT R10, RZ, 0x7610, R10 ;  /* 0x00007610ff0a7816 */ /* 0x000fe4000000000a */
[----:B0-----:R-:W-:Y:S01]  /*08d0*/  ISETP.GE.AND P0, PT, R9, R8, PT ;  /* 0x000000080900720c */ /* 0x001fe20003f06270 */
[----:B------:R-:W-:-:S12]  /*08e0*/  IMAD.MOV.U32 R23, RZ, RZ, R9 ;  /* 0x000000ffff177224 */ /* 0x000fd800078e0009 */
[----:B------:R-:W-:Y:S01]  /*08f0*/  @!P0 IMAD.IADD R17, R0, 0x1, R23 ;  /* 0x0000000100118824 */ /* 0x000fe200078e0217 */
[----:B------:R-:W-:-:S04]  /*0900*/  @!P0 IADD3 R23, R23, 0x80, RZ ;  /* 0x0000008017178810 */ /* 0x000fc80007ffe0ff */
[----:B------:R-:W-:-:S13]  /*0910*/  ISETP.GE.AND P2, PT, R23, R8, PT ;  /* 0x000000081700720c */ /* 0x000fda0003f46270 */
[----:B------:R-:W-:Y:S01]  /*0920*/  @!P2 IMAD.IADD R4, R0, 0x1, R23 ;  /* 0x000000010004a824 */ /* 0x000fe200078e0217 */
[----:B------:R-:W-:Y:S01]  /*0930*/  @!P2 IADD3 R23, R23, 0x80, RZ ;  /* 0x000000801717a810 */ /* 0x000fe20007ffe0ff */
[----:B------:R-:W-:-:S03]  /*0940*/  @!P2 IMAD.MOV.U32 R5, RZ, RZ, 0x2 ;  /* 0x00000002ff05a424 */ /* 0x000fc600078e00ff */
[----:B------:R-:W-:Y:S01]  /*0950*/  ISETP.GE.AND P3, PT, R23, R8, PT ;  /* 0x000000081700720c */ /* 0x000fe20003f66270 */
[----:B------:R-:W-:Y:S01]  /*0960*/  @!P2 IMAD.WIDE.U32 R2, R4, R5, c[0x0][0x188] ;  /* 0x000062000402a625 */ /* 0x000fe200078e0005 */
[----:B------:R-:W-:-:S03]  /*0970*/  PRMT R16, RZ, 0x7610, R16 ;  /* 0x00007610ff107816 */ /* 0x000fc60000000010 */
[----:B------:R-:W-:Y:S01]  /*0980*/  @!P2 IMAD.WIDE.U32 R4, R4, R5, c[0x0][0x190] ;  /* 0x000064000404a625 */ /* 0x000fe200078e0005 */
[----:B------:R-:W-:Y:S01]  /*0990*/  PRMT R15, RZ, 0x7610, R15 ;  /* 0x00007610ff0f7816 */ /* 0x000fe2000000000f */
[----:B------:R0:W5:Y:S01]  /*09a0*/  @!P2 LDG.E.U16 R10, [R2.64] ;  /* 0x00000004020aa981 */ /* 0x000162000c1e1500 */
[----:B------:R-:W-:-:S03]  /*09b0*/  PRMT R14, RZ, 0x7610, R14 ;  /* 0x00007610ff0e7816 */ /* 0x000fc6000000000e */
[----:B------:R1:W5:Y:S02]  /*09c0*/  @!P2 LDG.E.U16 R11, [R4.64] ;  /* 0x00000004040ba981 */ /* 0x000364000c1e1500 */
[----:B------:R-:W-:Y:S01]  /*09d0*/  @!P3 IMAD.IADD R20, R0, 0x1, R23 ;  /* 0x000000010014b824 */ /* 0x000fe200078e0217 */
[----:B------:R-:W-:Y:S01]  /*09e0*/  @!P3 IADD3 R23, R23, 0x80, RZ ;  /* 0x000000801717b810 */ /* 0x000fe20007ffe0ff */
[----:B------:R-:W-:-:S03]  /*09f0*/  @!P3 IMAD.MOV.U32 R21, RZ, RZ, 0x2 ;  /* 0x00000002ff15b424 */ /* 0x000fc600078e00ff */
[----:B------:R-:W-:Y:S01]  /*0a00*/  ISETP.GE.AND P4, PT, R23, R8, PT ;  /* 0x000000081700720c */ /* 0x000fe20003f86270 */
[----:B------:R-:W-:-:S04]  /*0a10*/  @!P3 IMAD.WIDE.U32 R6, R20, R21, c[0x0][0x188] ;  /* 0x000062001406b625 */ /* 0x000fc800078e0015 */
[----:B------:R-:W-:Y:S01]  /*0a20*/  @!P3 IMAD.WIDE.U32 R20, R20, R21, c[0x0][0x190] ;  /* 0x000064001414b625 */ /* 0x000fe200078e0015 */
[----:B------:R2:W5:Y:S04]  /*0a30*/  @!P3 LDG.E.U16 R12, [R6.64] ;  /* 0x00000004060cb981 */ /* 0x000568000c1e1500 */
[----:B------:R3:W5:Y:S03]  /*0a40*/  @!P3 LDG.E.U16 R13, [R20.64] ;  /* 0x00000004140db981 */ /* 0x000766000c1e1500 */
[----:B------:R-:W-:Y:S01]  /*0a50*/  @!P4 IMAD.IADD R19, R0, 0x1, R23 ;  /* 0x000000010013c824 */ /* 0x000fe200078e0217 */
[----:B------:R-:W-:-:S04]  /*0a60*/  @!P4 IADD3 R23, R23, 0x80, RZ ;  /* 0x000000801717c810 */ /* 0x000fc80007ffe0ff */
[----:B------:R-:W-:-:S13]  /*0a70*/  ISETP.GE.AND P5, PT, R23, R8, PT ;  /* 0x000000081700720c */ /* 0x000fda0003fa6270 */
[----:B------:R-:W-:Y:S01]  /*0a80*/  @!P5 IMAD.IADD R18, R0, 0x1, R23 ;  /* 0x000000010012d824 */ /* 0x000fe200078e0217 */
[----:B------:R-:W-:-:S04]  /*0a90*/  @!P5 IADD3 R23, R23, 0x80, RZ ;  /* 0x000000801717d810 */ /* 0x000fc80007ffe0ff */
[----:B------:R-:W-:Y:S01]  /*0aa0*/  ISETP.GE.AND P1, PT, R23, R8, PT ;  /* 0x000000081700720c */ /* 0x000fe20003f26270 */
[----:B------:R-:W-:-:S12]  /*0ab0*/  @!P5 IMAD.MOV.U32 R25, RZ, RZ, 0x2 ;  /* 0x00000002ff19d424 */ /* 0x000fd800078e00ff */
[----:B------:R-:W-:Y:S01]  /*0ac0*/  @!P1 IMAD.IADD R27, R0, 0x1, R23 ;  /* 0x00000001001b9824 */ /* 0x000fe200078e0217 */
[----:B------:R-:W-:-:S04]  /*0ad0*/  @!P1 IADD3 R23, R23, 0x80, RZ ;  /* 0x0000008017179810 */ /* 0x000fc80007ffe0ff */
[----:B------:R-:W-:Y:S01]  /*0ae0*/  ISETP.GE.AND P3, PT, R23, R8, PT ;  /* 0x000000081700720c */ /* 0x000fe20003f66270 */
[----:B------:R-:W-:Y:S02]  /*0af0*/  @!P4 IMAD.MOV.U32 R22, RZ, RZ, 0x2 ;  /* 0x00000002ff16c424 */ /* 0x000fe400078e00ff */
[----:B--2---:R-:W-:-:S04]  /*0b00*/  @!P5 IMAD.WIDE.U32 R6, R18, R25, c[0x0][0x188] ;  /* 0x000062001206d625 */ /* 0x004fc800078e0019 */
[CC--:B-1----:R-:W-:Y:S01]  /*0b10*/  @!P4 IMAD.WIDE.U32 R4, R19.reuse, R22.reuse, c[0x0][0x190] ;  /* 0x000064001304c625 */ /* 0x0c2fe200078e0016 */
[----:B------:R1:W5:Y:S03]  /*0b20*/  @!P5 LDG.E.U16 R16, [R6.64] ;  /* 0x000000040610d981 */ /* 0x000366000c1e1500 */
[----:B0-----:R-:W-:Y:S01]  /*0b30*/  @!P4 IMAD.WIDE.U32 R2, R19, R22, c[0x0][0x188] ;  /* 0x000062001302c625 */ /* 0x001fe200078e0016 */
[----:B------:R0:W5:Y:S03]  /*0b40*/  @!P4 LDG.E.U16 R15, [R4.64] ;  /* 0x00000004040fc981 */ /* 0x000166000c1e1500 */
[----:B------:R-:W-:Y:S01]  /*0b50*/  @!P3 IMAD.IADD R29, R0, 0x1, R23 ;  /* 0x00000001001db824 */ /* 0x000fe200078e0217 */
[----:B------:R-:W-:Y:S01]  /*0b60*/  PRMT R26, RZ, 0x7610, R26 ;  /* 0x00007610ff1a7816 */ /* 0x000fe2000000001a */
[----:B------:R-:W-:Y:S01]  /*0b70*/  @!P1 IMAD.MOV.U32 R28, RZ, RZ, 0x2 ;  /* 0x00000002ff1c9424 */ /* 0x000fe200078e00ff */
[----:B------:R2:W5:Y:S01]  /*0b80*/  @!P4 LDG.E.U16 R14, [R2.64] ;  /* 0x00000004020ec981 */ /* 0x000562000c1e1500 */
[----:B-1----:R-:W-:-:S02]  /*0b90*/  @!P3 IMAD.MOV.U32 R6, RZ, RZ, 0x2 ;  /* 0x00000002ff06b424 */ /* 0x002fc400078e00ff */
[----:B------:R-:W-:Y:S01]  /*0ba0*/  @!P5 IMAD.WIDE.U32 R18, R18, R25, c[0x0][0x190] ;  /* 0x000064001212d625 */ /* 0x000fe200078e0019 */
[----:B------:R-:W-:-:S03]  /*0bb0*/  PRMT R25, RZ, 0x7610, R25 ;  /* 0x00007610ff197816 */ /* 0x000fc60000000019 */
[----:B0-----:R-:W-:-:S04]  /*0bc0*/  @!P3 IMAD.WIDE.U32 R4, R29, R6, c[0x0][0x188] ;  /* 0x000062001d04b625 */ /* 0x001fc800078e0006 */
[CC--:B---3--:R-:W-:Y:S01]  /*0bd0*/  @!P1 IMAD.WIDE.U32 R20, R27.reuse, R28.reuse, c[0x0][0x188] ;  /* 0x000062001b149625 */ /* 0x0c8fe200078e001c */
[----:B------:R0:W5:Y:S03]  /*0be0*/  @!P3 LDG.E.U16 R26, [R4.64] ;  /* 0x00000004041ab981 */ /* 0x000166000c1e1500 */
[----:B--2---:R-:W-:Y:S01]  /*0bf0*/  @!P1 IMAD.WIDE.U32 R2, R27, R28, c[0x0][0x190] ;  /* 0x000064001b029625 */ /* 0x004fe200078e001c */
[----:B------:R-:W-:-:S03]  /*0c00*/  PRMT R27, RZ, 0x7610, R27 ;  /* 0x00007610ff1b7816 */ /* 0x000fc6000000001b */
[----:B------:R-:W-:Y:S01]  /*0c10*/  @!P3 IMAD.WIDE.U32 R6, R29, R6, c[0x0][0x190] ;  /* 0x000064001d06b625 */ /* 0x000fe200078e0006 */
[----:B------:R1:W5:Y:S03]  /*0c20*/  @!P1 LDG.E.U16 R25, [R2.64] ;  /* 0x0000000402199981 */ /* 0x000366000c1e1500 */
[----:B0-----:R-:W-:Y:S01]  /*0c30*/  @!P0 IMAD.MOV.U32 R4, RZ, RZ, 0x2 ;  /* 0x00000002ff048424 */ /* 0x001fe200078e00ff */
[----:B------:R0:W5:Y:S01]  /*0c40*/  @!P3 LDG.E.U16 R27, [R6.64] ;  /* 0x00000004061bb981 */ /* 0x000162000c1e1500 */
[----:B------:R-:W-:Y:S02]  /*0c50*/  PRMT R29, RZ, 0x7610, R29 ;  /* 0x00007610ff1d7816 */ /* 0x000fe4000000001d */
[----:B-1----:R-:W-:Y:S01]  /*0c60*/  @!P0 IMAD.WIDE.U32 R2, R17, R4, c[0x0][0x188] ;  /* 0x0000620011028625 */ /* 0x002fe200078e0004 */
[----:B0-----:R-:W-:-:S03]  /*0c70*/  PRMT R6, RZ, 0x7610, R6 ;  /* 0x00007610ff067816 */ /* 0x001fc60000000006 */
[----:B------:R-:W-:Y:S01]  /*0c80*/  @!P0 IMAD.WIDE.U32 R4, R17, R4, c[0x0][0x190] ;  /* 0x0000640011048625 */ /* 0x000fe200078e0004 */
[----:B------:R0:W5:Y:S04]  /*0c90*/  @!P0 LDG.E.U16 R29, [R2.64] ;  /* 0x00000004021d8981 */ /* 0x000168000c1e1500 */
[----:B------:R0:W5:Y:S01]  /*0ca0*/  @!P0 LDG.E.U16 R6, [R4.64] ;  /* 0x0000000404068981 */ /* 0x000162000c1e1500 */
[----:B------:R-:W-:-:S04]  /*0cb0*/  @!P3 IADD3 R23, R23, 0x80, RZ ;  /* 0x000000801717b810 */ /* 0x000fc80007ffe0ff */
[----:B------:R-:W-:Y:S02]  /*0cc0*/  ISETP.GE.AND P2, PT, R23, R8, PT ;  /* 0x000000081700720c */ /* 0x000fe40003f46270 */
[----:B------:R-:W-:Y:S02]  /*0cd0*/  PRMT R22, RZ, 0x7610, R22 ;  /* 0x00007610ff167816 */ /* 0x000fe40000000016 */
[----:B------:R-:W-:Y:S02]  /*0ce0*/  PRMT R24, RZ, 0x7610, R24 ;  /* 0x00007610ff187816 */ /* 0x000fe40000000018 */
[----:B------:R-:W-:Y:S02]  /*0cf0*/  IADD3 R7, R9, 0x100, RZ ;  /* 0x0000010009077810 */ /* 0x000fe40007ffe0ff */
[----:B------:R1:W5:Y:S04]  /*0d00*/  @!P5 LDG.E.U16 R22, [R18.64] ;  /* 0x000000041216d981 */ /* 0x000368000c1e1500 */
[----:B------:R2:W5:Y:S01]  /*0d10*/  @!P1 LDG.E.U16 R24, [R20.64] ;  /* 0x0000000414189981 */ /* 0x000562000c1e1500 */
[----:B------:R-:W-:-:S02]  /*0d20*/  @!P2 IMAD.IADD R23, R0, 0x1, R23 ;  /* 0x000000010017a824 */ /* 0x000fc400078e0217 */
[----:B------:R-:W-:Y:S01]  /*0d30*/  @!P2 IMAD.MOV.U32 R28, RZ, RZ, 0x2 ;  /* 0x00000002ff1ca424 */ /* 0x000fe200078e00ff */
[----:B------:R-:W-:-:S03]  /*0d40*/  ISETP.GE.AND P1, PT, R7, R8, PT ;  /* 0x000000080700720c */ /* 0x000fc60003f26270 */
[----:B-1----:R-:W-:-:S04]  /*0d50*/  @!P2 IMAD.WIDE.U32 R18, R23, R28, c[0x0][0x188] ;  /* 0x000062001712a625 */ /* 0x002fc800078e001c */
[----:B--2---:R-:W-:Y:S01]  /*0d60*/  @!P2 IMAD.WIDE.U32 R20, R23, R28, c[0x0][0x190] ;  /* 0x000064001714a625 */ /* 0x004fe200078e001c */
[----:B------:R-:W-:Y:S02]  /*0d70*/  PRMT R28, RZ, 0x7610, R28 ;  /* 0x00007610ff1c7816 */ /* 0x000fe4000000001c */
[----:B------:R-:W-:Y:S01]  /*0d80*/  PRMT R23, RZ, 0x7610, R23 ;  /* 0x00007610ff177816 */ /* 0x000fe20000000017 */
[----:B------:R-:W-:Y:S01]  /*0d90*/  BSSY B0, `(.L_x_855) ;  /* 0x0000013000007945 */ /* 0x000fe20003800000 */
[C---:B------:R-:W-:Y:S02]  /*0da0*/  IADD3 R7, R9.reuse, 0x180, RZ ;  /* 0x0000018009077810 */ /* 0x040fe40007ffe0ff */
[----:B------:R-:W-:Y:S01]  /*0db0*/  IADD3 R17, R9, 0x200, RZ ;  /* 0x0000020009117810 */ /* 0x000fe20007ffe0ff */
[----:B------:R0:W5:Y:S03]  /*0dc0*/  @!P2 LDG.E.U16 R28, [R18.64] ;  /* 0x00000004121ca981 */ /* 0x000166000c1e1500 */
[-C--:B------:R-:W-:Y:S01]  /*0dd0*/  ISETP.GE.AND P3, PT, R17, R8.reuse, PT ;  /* 0x000000081100720c */ /* 0x080fe20003f66270 */
[----:B------:R0:W5:Y:S01]  /*0de0*/  @!P2 LDG.E.U16 R23, [R20.64] ;  /* 0x000000041417a981 */ /* 0x000162000c1e1500 */
[----:B------:R-:W-:Y:S01]  /*0df0*/  ISETP.GE.AND P2, PT, R7, R8, PT ;  /* 0x000000080700720c */ /* 0x000fe20003f46270 */
[----:B------:R-:W-:Y:S07]  /*0e00*/  @P0 BRA `(.L_x_856) ;  /* 0x000000b000000947 */ /* 0x000fee0003800000 */
[----:B-----5:R-:W-:Y:S02]  /*0e10*/  PRMT R6, RZ, 0x5410, R6 ;  /* 0x00005410ff067816 */ /* 0x020fe40000000006 */
[----:B------:R-:W-:-:S02]  /*0e20*/  PRMT R29, RZ, 0x5410, R29 ;  /* 0x00005410ff1d7816 */ /* 0x000fc4000000001d */
[----:B------:R-:W-:-:S13]  /*0e30*/  FSETP.GTU.FTZ.AND P4, PT, R6, -3, PT ;  /* 0xc04000000600780b */ /* 0x000fda0003f9c000 */
[----:B0-----:R-:W-:Y:S01]  /*0e40*/  @!P4 PRMT R4, RZ, 0x7610, R4 ;  /* 0x00007610ff04c816 */ /* 0x001fe20000000004 */
[----:B------:R-:W-:Y:S05]  /*0e50*/  @!P4 BRA `(.L_x_856) ;  /* 0x000000600000c947 */ /* 0x000fea0003800000 */
[----:B------:R-:W-:-:S13]  /*0e60*/  FSETP.GEU.FTZ.AND P4, PT, R6, 3, PT ;  /* 0x404000000600780b */ /* 0x000fda0003f9e000 */
[----:B------:R-:W-:Y:S01]  /*0e70*/  @!P4 IMAD.MOV.U32 R3, RZ, RZ, 0x3eaaaaab ;  /* 0x3eaaaaabff03c424 */ /* 0x000fe200078e00ff */
[----:B------:R-:W-:-:S03]  /*0e80*/  @P4 F2FP.BF16.PACK_AB R4, RZ, R29 ;  /* 0x0000001dff04423e */ /* 0x000fc600000010ff */
[----:B------:R-:W-:-:S04]  /*0e90*/  @!P4 FFMA.FTZ R2, R6, R3, 0.5 ;  /* 0x3f0000000602c423 */ /* 0x000fc80000010003 */
[----:B------:R-:W-:-:S05]  /*0ea0*/  @!P4 FMUL.FTZ R2, R29, R2 ;  /* 0x000000021d02c220 */ /* 0x000fca0000410000 */
[----:B------:R-:W-:Y:S02]  /*0eb0*/  @!P4 F2FP.BF16.PACK_AB R4, RZ, R2 ;  /* 0x00000002ff04c23e */ /* 0x000fe400000010ff */
.L_x_856:
[----:B------:R-:W-:Y:S05]  /*0ec0*/  BSYNC B0 ;  /* 0x0000000000007941 */ /* 0x000fea0003800000 */
.L_x_855:
[C---:B0-----:R-:W-:Y:S01]  /*0ed0*/  IADD3 R5, R9.reuse, 0x80, RZ ;  /* 0x0000008009057810 */ /* 0x041fe20007ffe0ff */
[----:B------:R-:W-:Y:S01]  /*0ee0*/  BSSY B0, `(.L_x_857) ;  /* 0x0000013000007945 */ /* 0x000fe20003800000 */
[----:B------:R-:W-:Y:S02]  /*0ef0*/  IADD3 R3, R9, 0x280, RZ ;  /* 0x0000028009037810 */ /* 0x000fe40007ffe0ff */
[-C--:B------:R-:W-:Y:S02]  /*0f00*/  ISETP.GE.AND P6, PT, R5, R8.reuse, PT ;  /* 0x000000080500720c */ /* 0x080fe40003fc6270 */
[----:B------:R-:W-:Y:S02]  /*0f10*/  IADD3 R7, R9, 0x300, RZ ;  /* 0x0000030009077810 */ /* 0x000fe40007ffe0ff */
[-C--:B------:R-:W-:Y:S02]  /*0f20*/  ISETP.GE.AND P4, PT, R3, R8.reuse, PT ;  /* 0x000000080300720c */ /* 0x080fe40003f86270 */
[----:B------:R-:W-:-:S02]  /*0f30*/  ISETP.GE.AND P5, PT, R7, R8, PT ;  /* 0x000000080700720c */ /* 0x000fc40003fa6270 */
[----:B------:R-:W-:-:S05]  /*0f40*/  IADD3 R3, R9, 0x380, RZ ;  /* 0x0000038009037810 */ /* 0x000fca0007ffe0ff */
        /* <DEDUP_REMOVED lines=12> */
.L_x_858:
[----:B------:R-:W-:Y:S05]  /*1010*/  BSYNC B0 ;  /* 0x0000000000007941 */ /* 0x000fea0003800000 */
.L_x_857:
[----:B------:R-:W-:Y:S01]  /*1020*/  ISETP.GE.AND P6, PT, R3, R8, PT ;  /* 0x000000080300720c */ /* 0x000fe20003fc6270 */
[----:B------:R-:W-:Y:S01]  /*1030*/  @!P0 IMAD.IADD R2, R0, 0x1, R9 ;  /* 0x0000000100028824 */ /* 0x000fe200078e0209 */
[----:B------:R-:W-:Y:S01]  /*1040*/  BSSY B0, `(.L_x_859) ;  /* 0x000000f000007945 */ /* 0x000fe20003800000 */
[----:B------:R-:W-:-:S04]  /*1050*/  @!P0 IMAD.MOV.U32 R3, RZ, RZ, 0x2 ;  /* 0x00000002ff038424 */ /* 0x000fc800078e00ff */
[----:B------:R-:W-:Y:S01]  /*1060*/  @!P0 IMAD.WIDE.U32 R2, R2, R3, c[0x0][0x180] ;  /* 0x0000600002028625 */ /* 0x000fe200078e0003 */
[----:B------:R-:W-:Y:S05]  /*1070*/  @P1 BRA `(.L_x_860) ;  /* 0x000000b000001947 */ /* 0x000fea0003800000 */
        /* <DEDUP_REMOVED lines=11> */
.L_x_860:
[----:B------:R-:W-:Y:S05]  /*1130*/  BSYNC B0 ;  /* 0x0000000000007941 */ /* 0x000fea0003800000 */
.L_x_859:
        /* <DEDUP_REMOVED lines=13> */
.L_x_862:
[----:B------:R-:W-:Y:S05]  /*1210*/  BSYNC B0 ;  /* 0x0000000000007941 */ /* 0x000fea0003800000 */
.L_x_861:
        /* <DEDUP_REMOVED lines=13> */
.L_x_864:
[----:B------:R-:W-:Y:S05]  /*12f0*/  BSYNC B0 ;  /* 0x0000000000007941 */ /* 0x000fea0003800000 */
.L_x_863:
        /* <DEDUP_REMOVED lines=13> */
.L_x_866:
[----:B------:R-:W-:Y:S05]  /*13d0*/  BSYNC B0 ;  /* 0x0000000000007941 */ /* 0x000fea0003800000 */
.L_x_865:
        /* <DEDUP_REMOVED lines=13> */
.L_x_868:
[----:B------:R-:W-:Y:S05]  /*14b0*/  BSYNC B0 ;  /* 0x0000000000007941 */ /* 0x000fea0003800000 */
.L_x_867:
        /* <DEDUP_REMOVED lines=13> */
.L_x_870:
[----:B------:R-:W-:Y:S05]  /*1590*/  BSYNC B0 ;  /* 0x0000000000007941 */ /* 0x000fea0003800000 */
.L_x_869:
[----:B------:R-:W-:Y:S01]  /*15a0*/  @!P0 IMAD.MOV.U32 R9, RZ, RZ, R5 ;  /* 0x000000ffff098224 */ /* 0x000fe200078e0005 */
[----:B------:R0:W-:Y:S01]  /*15b0*/  @!P0 STG.E.U16 [R2.64], R4 ;  /* 0x0000000402008986 */ /* 0x0001e2000c101504 */
[----:B------:R-:W-:Y:S01]  /*15c0*/  BSSY B0, `(.L_x_871) ;  /* 0x000002d000007945 */ /* 0x000fe20003800000 */
[----:B------:R-:W-:Y:S02]  /*15d0*/  BSSY B1, `(.L_x_872) ;  /* 0x0000025000017945 */ /* 0x000fe40003800000 */
[----:B------:R-:W-:-:S13]  /*15e0*/  ISETP.GE.AND P0, PT, R9, R8, PT ;  /* 0x000000080900720c */ /* 0x000fda0003f06270 */
[----:B------:R-:W-:Y:S05]  /*15f0*/  @P0 BRA `(.L_x_873) ;  /* 0x000000c000000947 */ /* 0x000fea0003800000 */
[----:B0-----:R-:W-:Y:S01]  /*1600*/  IMAD.IADD R2, R0, 0x1, R9 ;  /* 0x0000000100027824 */ /* 0x001fe200078e0209 */
[----:B------:R-:W-:Y:S01]  /*1610*/  IADD3 R9, R9, 0x80, RZ ;  /* 0x0000008009097810 */ /* 0x000fe20007ffe0ff */
[----:B------:R-:W-:-:S03]  /*1620*/  IMAD.MOV.U32 R3, RZ, RZ, 0x2 ;  /* 0x00000002ff037424 */ /* 0x000fc600078e00ff */
[----:B------:R-:W-:Y:S01]  /*1630*/  ISETP.GE.AND P0, PT, R9, R8, PT ;  /* 0x000000080900720c */ /* 0x000fe20003f06270 */
[----:B------:R-:W-:-:S05]  /*1640*/  IMAD.WIDE.U32 R2, R2, R3, c[0x0][0x180] ;  /* 0x0000600002027625 */ /* 0x000fca00078e0003 */
[----:B-----5:R0:W-:Y:S07]  /*1650*/  STG.E.U16 [R2.64], R6 ;  /* 0x0000000602007986 */ /* 0x0201ee000c101504 */
[----:B------:R-:W-:Y:S05]  /*1660*/  @P0 BRA `(.L_x_874) ;  /* 0x000000c000000947 */ /* 0x000fea0003800000 */
[----:B0-----:R-:W-:Y:S01]  /*1670*/  IMAD.IADD R2, R0, 0x1, R9 ;  /* 0x0000000100027824 */ /* 0x001fe200078e0209 */
[----:B------:R-:W-:Y:S01]  /*1680*/  IADD3 R9, R9, 0x80, RZ ;  /* 0x0000008009097810 */ /* 0x000fe20007ffe0ff */
[----:B------:R-:W-:-:S04]  /*1690*/  IMAD.MOV.U32 R3, RZ, RZ, 0x2 ;  /* 0x00000002ff037424 */ /* 0x000fc800078e00ff */
[----:B------:R-:W-:-:S05]  /*16a0*/  IMAD.WIDE.U32 R2, R2, R3, c[0x0][0x180] ;  /* 0x0000600002027625 */ /* 0x000fca00078e0003 */
[----:B------:R0:W-:Y:S02]  /*16b0*/  STG.E.U16 [R2.64], R7 ;  /* 0x0000000702007986 */ /* 0x0001e4000c101504 */
.L_x_873:
[----:B0-----:R-:W-:-:S13]  /*16c0*/  ISETP.GE.AND P0, PT, R9, R8, PT ;  /* 0x000000080900720c */ /* 0x001fda0003f06270 */
[----:B------:R-:W-:Y:S05]  /*16d0*/  @P0 BRA `(.L_x_875) ;  /* 0x000000c000000947 */ /* 0x000fea0003800000 */
[----:B------:R-:W-:Y:S01]  /*16e0*/  IMAD.IADD R2, R0, 0x1, R9 ;  /* 0x0000000100027824 */ /* 0x000fe200078e0209 */
[----:B------:R-:W-:Y:S01]  /*16f0*/  IADD3 R9, R9, 0x80, RZ ;  /* 0x0000008009097810 */ /* 0x000fe20007ffe0ff */
[----:B------:R-:W-:-:S04]  /*1700*/  IMAD.MOV.U32 R3, RZ, RZ, 0x2 ;  /* 0x00000002ff037424 */ /* 0x000fc800078e00ff */
[----:B------:R-:W-:-:S05]  /*1710*/  IMAD.WIDE.U32 R2, R2, R3, c[0x0][0x180] ;  /* 0x0000600002027625 */ /* 0x000fca00078e0003 */
[----:B-----5:R0:W-:Y:S02]  /*1720*/  STG.E.U16 [R2.64], R10 ;  /* 0x0000000a02007986 */ /* 0x0201e4000c101504 */
.L_x_874:
[----:B------:R-:W-:-:S13]  /*1730*/  ISETP.GE.AND P0, PT, R9, R8, PT ;  /* 0x000000080900720c */ /* 0x000fda0003f06270 */
[----:B------:R-:W-:Y:S05]  /*1740*/  @P0 BRA `(.L_x_876) ;  /* 0x000000d000000947 */ /* 0x000fea0003800000 */
[----:B0-----:R-:W-:Y:S01]  /*1750*/  IMAD.IADD R2, R0, 0x1, R9 ;  /* 0x0000000100027824 */ /* 0x001fe200078e0209 */
[----:B------:R-:W-:Y:S01]  /*1760*/  IADD3 R9, R9, 0x80, RZ ;  /* 0x0000008009097810 */ /* 0x000fe20007ffe0ff */
[----:B------:R-:W-:-:S04]  /*1770*/  IMAD.MOV.U32 R3, RZ, RZ, 0x2 ;  /* 0x00000002ff037424 */ /* 0x000fc800078e00ff */
[----:B------:R-:W-:-:S05]  /*1780*/  IMAD.WIDE.U32 R2, R2, R3, c[0x0][0x180] ;  /* 0x0000600002027625 */ /* 0x000fca00078e0003 */
[----:B------:R0:W-:Y:S02]  /*1790*/  STG.E.U16 [R2.64], R11 ;  /* 0x0000000b02007986 */ /* 0x0001e4000c101504 */
.L_x_875:
[----:B------:R-:W-:-:S13]  /*17a0*/  ISETP.GE.AND P0, PT, R9, R8, PT ;  /* 0x000000080900720c */ /* 0x000fda0003f06270 */
[----:B------:R-:W-:Y:S01]  /*17b0*/  @P0 BREAK B1 ;  /* 0x0000000000010942 */ /* 0x000fe20003800000 */
[----:B------:R-:W-:Y:S05]  /*17c0*/  @P0 BRA `(.L_x_877) ;  /* 0x000000c000000947 */ /* 0x000fea0003800000 */
[----:B0-----:R-:W-:Y:S01]  /*17d0*/  IMAD.IADD R2, R0, 0x1, R9 ;  /* 0x0000000100027824 */ /* 0x001fe200078e0209 */
[----:B------:R-:W-:Y:S01]  /*17e0*/  IADD3 R9, R9, 0x80, RZ ;  /* 0x0000008009097810 */ /* 0x000fe20007ffe0ff */
[----:B------:R-:W-:-:S04]  /*17f0*/  IMAD.MOV.U32 R3, RZ, RZ, 0x2 ;  /* 0x00000002ff037424 */ /* 0x000fc800078e00ff */
[----:B------:R-:W-:-:S05]  /*1800*/  IMAD.WIDE.U32 R2, R2, R3, c[0x0][0x180] ;  /* 0x0000600002027625 */ /* 0x000fca00078e0003 */
[----:B-----5:R0:W-:Y:S02]  /*1810*/  STG.E.U16 [R2.64], R12 ;  /* 0x0000000c02007986 */ /* 0x0201e4000c101504 */
.L_x_876:
[----:B------:R-:W-:Y:S05]  /*1820*/  BSYNC B1 ;  /* 0x0000000000017941 */ /* 0x000fea0003800000 */
.L_x_872:
[----:B------:R-:W-:-:S13]  /*1830*/  ISETP.GE.AND P0, PT, R9, R8, PT ;  /* 0x000000080900720c */ /* 0x000fda0003f06270 */
[----:B0-----:R-:W-:Y:S01]  /*1840*/  @!P0 IMAD.IADD R2, R0, 0x1, R9 ;  /* 0x0000000100028824 */ /* 0x001fe200078e0209 */
[----:B------:R-:W-:Y:S01]  /*1850*/  @!P0 IADD3 R9, R9, 0x80, RZ ;  /* 0x0000008009098810 */ /* 0x000fe20007ffe0ff */
[----:B------:R-:W-:-:S04]  /*1860*/  @!P0 IMAD.MOV.U32 R3, RZ, RZ, 0x2 ;  /* 0x00000002ff038424 */ /* 0x000fc800078e00ff */
[----:B------:R-:W-:-:S05]  /*1870*/  @!P0 IMAD.WIDE.U32 R2, R2, R3, c[0x0][0x180] ;  /* 0x0000600002028625 */ /* 0x000fca00078e0003 */
[----:B------:R0:W-:Y:S02]  /*1880*/  @!P0 STG.E.U16 [R2.64], R13 ;  /* 0x0000000d02008986 */ /* 0x0001e4000c101504 */
.L_x_877:
[----:B------:R-:W-:Y:S05]  /*1890*/  BSYNC B0 ;  /* 0x0000000000007941 */ /* 0x000fea0003800000 */
.L_x_871:
[----:B------:R-:W-:Y:S01]  /*18a0*/  WARPSYNC 0xffffffff ;  /* 0xffffffff00007948 */ /* 0x000fe20003800000 */
[----:B------:R-:W-:-:S13]  /*18b0*/  ISETP.GE.AND P0, PT, R9, R8, PT ;  /* 0x000000080900720c */ /* 0x000fda0003f06270 */
[----:B------:R-:W-:Y:S05]  /*18c0*/  @P0 EXIT ;  /* 0x000000000000094d */ /* 0x000fea0003800000 */
[----:B0-----:R-:W-:Y:S02]  /*18d0*/  IMAD.IADD R2, R0, 0x1, R9 ;  /* 0x0000000100027824 */ /* 0x001fe400078e0209 */
[----:B------:R-:W-:-:S04]  /*18e0*/  IMAD.MOV.U32 R3, RZ, RZ, 0x2 ;  /* 0x00000002ff037424 */ /* 0x000fc800078e00ff */
[----:B------:R-:W-:-:S05]  /*18f0*/  IMAD.WIDE.U32 R2, R2, R3, c[0x0][0x180] ;  /* 0x0000600002027625 */ /* 0x000fca00078e0003 */
[----:B-----5:R-:W-:Y:S01]  /*1900*/  STG.E.U16 [R2.64], R14 ;  /* 0x0000000e02007986 */ /* 0x020fe2000c101504 */
[----:B------:R-:W-:Y:S05]  /*1910*/  EXIT ;  /* 0x000000000000794d */ /* 0x000fea0003800000 */
.L_x_878:
        /* <DEDUP_REMOVED lines=14> */
.L_x_6090:


//--------------------- .text._ZN2at6native29vectorized_elementwise_kernelILi4EZZZNS0_66_GLOBAL__N__a0cfb035_28_ActivationHardswishKernel_cu_1520ed90_310025hardswish_backward_kernelERNS_14TensorIteratorEENKUlvE_clEvENKUlvE2_clEvEUlN3c108BFloat16ES8_E_St5arrayIPcLm3EEEEviT0_T1_ --------------------------
	.section	.text._ZN2at6native29vectorized_elementwise_kernelILi4EZZZNS0_66_GLOBAL__N__a0cfb035_28_ActivationHardswishKernel_cu_1520ed90_310025hardswish_backward_kernelERNS_14TensorIteratorEENKUlvE_clEvENKUlvE2_clEvEUlN3c108BFloat16ES8_E_St5arrayIPcLm3EEEEviT0_T1_,"ax",@progbits
	.sectioninfo	@"SHI_REGISTERS=32"
	.align	128
        .global         _ZN2at6native29vectorized_elementwise_kernelILi4EZZZNS0_66_GLOBAL__N__a0cfb035_28_ActivationHardswishKernel_cu_1520ed90_310025hardswish_backward_kernelERNS_14TensorIteratorEENKUlvE_clEvENKUlvE2_clEvEUlN3c108BFloat16ES8_E_St5arrayIPcLm3EEEEviT0_T1_
        .type           _ZN2at6native29vectorized_elementwise_kernelILi4EZZZNS0_66_GLOBAL__N__a0cfb035_28_ActivationHardswishKernel_cu_1520ed90_310025hardswish_backward_kernelERNS_14TensorIteratorEENKUlvE_clEvENKUlvE2_clEvEUlN3c108BFloat16ES8_E_St5arrayIPcLm3EEEEviT0_T1_,@function
        .size           _ZN2at6native29vectorized_elementwise_kernelILi4EZZZNS0_66_GLOBAL__N__a0cfb035_28_ActivationHardswishKernel_cu_1520ed90_310025hardswish_backward_kernelERNS_14TensorIteratorEENKUlvE_clEvENKUlvE2_clEvEUlN3c108BFloat16ES8_E_St5arrayIPcLm3EEEEviT0_T1_,(.L_x_6091 - _ZN2at6native29vectorized_elementwise_kernelILi4EZZZNS0_66_GLOBAL__N__a0cfb035_28_ActivationHardswishKernel_cu_1520ed90_310025hardswish_backward_kernelERNS_14TensorIteratorEENKUlvE_clEvENKUlvE2_clEvEUlN3c108BFloat16ES8_E_St5arrayIPcLm3EEEEviT0_T1_)
        .other          _ZN2at6native29vectorized_elementwise_kernelILi4EZZZNS0_66_GLOBAL__N__a0cfb035_28_ActivationHardswishKernel_cu_1520ed90_310025hardswish_backward_kernelERNS_14TensorIteratorEENKUlvE_clEvENKUlvE2_clEvEUlN3c108BFloat16ES8_E_St5arrayIPcLm3EEEEviT0_T1_,@"STO_CUDA_ENTRY STV_DEFAULT"
_ZN2at6native29vectorized_elementwise_kernelILi4EZZZNS0_66_GLOBAL__N__a0cfb035_28_ActivationHardswishKernel_cu_1520ed90_310025hardswish_backward_kernelERNS_14TensorIteratorEENKUlvE_clEvENKUlvE2_clEvEUlN3c108BFloat16ES8_E_St5arrayIPcLm3EEEEviT0_T1_:
.text._ZN2at6native29vectorized_elementwise_kernelILi4EZZZNS0_66_GLOBAL__N__a0cfb035_28_ActivationHardswishKernel_cu_1520ed90_310025hardswish_backward_kernelERNS_14TensorIteratorEENKUlvE_clEvENKUlvE2_clEvEUlN3c108BFloat16ES8_E_St5arrayIPcLm3EEEEviT0_T1_:
        /* <DEDUP_REMOVED lines=11> */
[----:B------:R-:W2:Y:S01]  /*00b0*/  LDG.E.64 R10, [R16.64] ;  /* 0x00000004100a7981 */ /* 0x000ea2000c1e1b00 */
[----:B------:R-:W-:-:S03]  /*00c0*/  IMAD.WIDE R2, R0, R9, c[0x0][0x188] ;  /* 0x0000620000027625 */ /* 0x000fc600078e0209 */
[----:B------:R0:W5:Y:S03]  /*00d0*/  LDG.E.64 R6, [R16.64+0x400] ;  /* 0x0004000410067981 */ /* 0x000166000c1e1b00 */
[----:B------:R-:W-:-:S05]  /*00e0*/  IMAD.WIDE.U32 R14, R8, 0x8, R2 ;  /* 0x00000008080e7825 */ /* 0x000fca00078e0002 */
[----:B------:R0:W5:Y:S04]  /*00f0*/  LDG.E.64 R4, [R14.64+0x400] ;  /* 0x000400040e047981 */ /* 0x000168000c1e1b00 */
[----:B------:R0:W5:Y:S01]  /*0100*/  LDG.E.64 R2, [R14.64] ;  /* 0x000000040e027981 */ /* 0x000162000c1e1b00 */
[----:B------:R-:W-:Y:S01]  /*0110*/  BSSY B0, `(.L_x_880) ;  /* 0x000000c000007945 */ /* 0x000fe20003800000 */
[----:B--2---:R-:W-:-:S04]  /*0120*/  PRMT R13, RZ, 0x5410, R10 ;  /* 0x00005410ff0d7816 */ /* 0x004fc8000000000a */
[----:B------:R-:W-:-:S13]  /*0130*/  FSETP.GTU.FTZ.AND P0, PT, R13, -3, PT ;  /* 0xc04000000d00780b */ /* 0x000fda0003f1c000 */
[----:B------:R-:W-:Y:S01]  /*0140*/  @!P0 PRMT R12, RZ, 0x7610, R12 ;  /* 0x00007610ff0c8816 */ /* 0x000fe2000000000c */
[----:B------:R-:W-:Y:S05]  /*0150*/  @!P0 BRA `(.L_x_881) ;  /* 0x0000007000008947 */ /* 0x000fea0003800000 */
[----:B0-----:R-:W-:-:S13]  /*0160*/  FSETP.GEU.FTZ.AND P0, PT, R13, 3, PT ;  /* 0x404000000d00780b */ /* 0x001fda0003f1e000 */
[----:B------:R-:W-:-:S04]  /*0170*/  @!P0 IMAD.MOV.U32 R12, RZ, RZ, 0x3eaaaaab ;  /* 0x3eaaaaabff0c8424 */ /* 0x000fc800078e00ff */
[----:B------:R-:W-:Y:S01]  /*0180*/  @!P0 FFMA.FTZ R13, R13, R12, 0.5 ;  /* 0x3f0000000d0d8423 */ /* 0x000fe2000001000c */
[----:B-----5:R-:W-:-:S05]  /*0190*/  PRMT R12, RZ, 0x5410, R2 ;  /* 0x00005410ff0c7816 */ /* 0x020fca0000000002 */
[-C--:B------:R-:W-:Y:S01]  /*01a0*/  @!P0 FMUL.FTZ R13, R13, R12.reuse ;  /* 0x0000000c0d0d8220 */ /* 0x080fe20000410000 */
[----:B------:R-:W-:-:S04]  /*01b0*/  @P0 F2FP.BF16.PACK_AB R12, RZ, R12 ;  /* 0x0000000cff0c023e */ /* 0x000fc800000010ff */
[----:B------:R-:W-:Y:S02]  /*01c0*/  @!P0 F2FP.BF16.PACK_AB R12, RZ, R13 ;  /* 0x0000000dff0c823e */ /* 0x000fe400000010ff */
.L_x_881:
[----:B0-----:R-:W-:Y:S05]  /*01d0*/  BSYNC B0 ;  /* 0x0000000000007941 */ /* 0x001fea0003800000 */
.L_x_880:
[----:B------:R-:W-:Y:S01]  /*01e0*/  PRMT R16, RZ, 0x7610, R10 ;  /* 0x00007610ff107816 */ /* 0x000fe2000000000a */
[----:B------:R-:W-:Y:S01]  /*01f0*/  IMAD.WIDE.U32 R14, R0, R9, c[0x0][0x180] ;  /* 0x00006000000e7625 */ /* 0x000fe200078e0009 */
[--C-:B------:R-:W-:Y:S01]  /*0200*/  PRMT R17, RZ, 0x5410, R11.reuse ;  /* 0x00005410ff117816 */ /* 0x100fe2000000000b */
[----:B------:R-:W-:Y:S01]  /*0210*/  BSSY B0, `(.L_x_882) ;  /* 0x0000017000007945 */ /* 0x000fe20003800000 */
[----:B------:R-:W-:Y:S02]  /*0220*/  FSETP.GTU.FTZ.AND P6, PT, R16, -3, PT ;  /* 0xc04000001000780b */ /* 0x000fe40003fdc000 */
[----:B------:R-:W-:Y:S01]  /*0230*/  PRMT R13, RZ, 0x7610, R11 ;  /* 0x00007610ff0d7816 */ /* 0x000fe2000000000b */
[----:B------:R-:W-:Y:S01]  /*0240*/  IMAD.WIDE R8, R8, 0x8, R14 ;  /* 0x0000000808087825 */ /* 0x000fe200078e020e */
[----:B-----5:R-:W-:Y:S02]  /*0250*/  PRMT R10, RZ, 0x5410, R6 ;  /* 0x00005410ff0a7816 */ /* 0x020fe40000000006 */
[----:B------:R-:W-:-:S02]  /*0260*/  PRMT R11, RZ, 0x5410, R7 ;  /* 0x00005410ff0b7816 */ /* 0x000fc40000000007 */
[----:B------:R-:W-:Y:S02]  /*0270*/  PRMT R6, RZ, 0x7610, R6 ;  /* 0x00007610ff067816 */ /* 0x000fe40000000006 */
        /* <DEDUP_REMOVED lines=16> */
.L_x_883:
[----:B------:R-:W-:Y:S05]  /*0380*/  BSYNC B0 ;  /* 0x0000000000007941 */ /* 0x000fea0003800000 */
.L_x_882:
        /* <DEDUP_REMOVED lines=10> */
.L_x_885:
[----:B------:R-:W-:Y:S05]  /*0430*/  BSYNC B0 ;  /* 0x0000000000007941 */ /* 0x000fea0003800000 */
.L_x_884:
        /* <DEDUP_REMOVED lines=10> */
.L_x_887:
[----:B------:R-:W-:Y:S05]  /*04e0*/  BSYNC B0 ;  /* 0x0000000000007941 */ /* 0x000fea0003800000 */
.L_x_886:
        /* <DEDUP_REMOVED lines=10> */
.L_x_889:
[----:B------:R-:W-:Y:S05]  /*0590*/  BSYNC B0 ;  /* 0x0000000000007941 */ /* 0x000fea0003800000 */
.L_x_888:
        /* <DEDUP_REMOVED lines=10> */
.L_x_891:
[----:B------:R-:W-:Y:S05]  /*0640*/  BSYNC B0 ;  /* 0x0000000000007941 */ /* 0x000fea0003800000 */
.L_x_890:
[----:B------:R-:W-:Y:S01]  /*0650*/  BSSY B0, `(.L_x_892) ;  /* 0x000000b000007945 */ /* 0x000fe20003800000 */
[----:B------:R-:W-:Y:S02]  /*0660*/  @!P5 PRMT R6, RZ, 0x7610, R6 ;  /* 0x00007610ff06d816 */ /* 0x000fe40000000006 */
        /* <DEDUP_REMOVED lines=9> */
.L_x_893:
[----:B------:R-:W-:Y:S05]  /*0700*/  BSYNC B0 ;  /* 0x0000000000007941 */ /* 0x000fea0003800000 */
.L_x_892:
        /* <DEDUP_REMOVED lines=9> */
.L_x_895:
[----:B------:R-:W-:Y:S05]  /*07a0*/  BSYNC B0 ;  /* 0x0000000000007941 */ /* 0x000fea0003800000 */
.L_x_894:
[----:B------:R-:W-:Y:S02]  /*07b0*/  PRMT R12, R12, 0x5410, R0 ;  /* 0x000054100c0c7816 */ /* 0x000fe40000000000 */
[----:B------:R-:W-:Y:S02]  /*07c0*/  PRMT R13, R2, 0x5410, R14 ;  /* 0x00005410020d7816 */ /* 0x000fe4000000000e */
[----:B------:R-:W-:Y:S02]  /*07d0*/  PRMT R10, R3, 0x5410, R10 ;  /* 0x00005410030a7816 */ /* 0x000fe4000000000a */
[----:B------:R-:W-:Y:S01]  /*07e0*/  PRMT R11, R4, 0x5410, R6 ;  /* 0x00005410040b7816 */ /* 0x000fe20000000006 */
[----:B------:R-:W-:Y:S04]  /*07f0*/  STG.E.64 [R8.64], R12 ;  /* 0x0000000c08007986 */ /* 0x000fe8000c101b04 */
[----:B------:R-:W-:Y:S01]  /*0800*/  STG.E.64 [R8.64+0x400], R10 ;  /* 0x0004000a08007986 */ /* 0x000fe2000c101b04 */
[----:B------:R-:W-:Y:S05]  /*0810*/  EXIT ;  /* 0x000000000000794d */ /* 0x000fea0003800000 */
.L_x_879:
        /* <DEDUP_REMOVED lines=100> */
.L_x_897:
[----:B------:R-:W-:Y:S05]  /*0e60*/  BSYNC B0 ;  /* 0x0000000000007941 */ /* 0x000fea0003800000 */
.L_x_896:
        /* <DEDUP_REMOVED lines=20> */
.L_x_899:
[----:B------:R-:W-:Y:S05]  /*0fb0*/  BSYNC B0 ;  /* 0x0000000000007941 */ /* 0x000fea0003800000 */
.L_x_898:
        /* <DEDUP_REMOVED lines=17> */
.L_x_901:
[----:B------:R-:W-:Y:S05]  /*10d0*/  BSYNC B0 ;  /* 0x0000000000007941 */ /* 0x000fea0003800000 */
.L_x_900:
        /* <DEDUP_REMOVED lines=13> */
.L_x_903:
[----:B------:R-:W-:Y:S05]  /*11b0*/  BSYNC B0 ;  /* 0x0000000000007941 */ /* 0x000fea0003800000 */
.L_x_902:
        /* <DEDUP_REMOVED lines=13> */
.L_x_905:
[----:B------:R-:W-:Y:S05]  /*1290*/  BSYNC B0 ;  /* 0x0000000000007941 */ /* 0x000fea0003800000 */
.L_x_904:
        /* <DEDUP_REMOVED lines=13> */
.L_x_907:
[----:B------:R-:W-:Y:S05]  /*1370*/  BSYNC B0 ;  /* 0x0000000000007941 */ /* 0x000fea0003800000 */
.L_x_906:
        /* <DEDUP_REMOVED lines=13> */
.L_x_909:
[----:B------:R-:W-:Y:S05]  /*1450*/  BSYNC B0 ;  /* 0x0000000000007941 */ /* 0x000fea0003800000 */
.L_x_908:
        /* <DEDUP_REMOVED lines=13> */
.L_x_911:
[----:B------:R-:W-:Y:S05]  /*1530*/  BSYNC B0 ;  /* 0x0000000000007941 */ /* 0x000fea0003800000 */
.L_x_910:
        /* <DEDUP_REMOVED lines=18> */
.L_x_914:
[----:B0-----:R-:W-:-:S13]  /*1660*/  ISETP.GE.AND P0, PT, R9, R8, PT ;  /* 0x000000080900720c */ /* 0x001fda0003f06270 */
[----:B------:R-:W-:Y:S05]  /*1670*/  @P0 BRA `(.L_x_916) ;  /* 0x000000c000000947 */ /* 0x000fea0003800000 */
[----:B------:R-:W-:Y:S01]  /*1680*/  IMAD.IADD R2, R0, 0x1, R9 ;  /* 0x0000000100027824 */ /* 0x000fe200078e0209 */
[----:B------:R-:W-:Y:S01]  /*1690*/  IADD3 R9, R9, 0x80, RZ ;  /* 0x0000008009097810 */ /* 0x000fe20007ffe0ff */
[----:B------:R-:W-:-:S04]  /*16a0*/  IMAD.MOV.U32 R3, RZ, RZ, 0x2 ;  /* 0x00000002ff037424 */ /* 0x000fc800078e00ff */
[----:B------:R-:W-:-:S05]  /*16b0*/  IMAD.WIDE.U32 R2, R2, R3, c[0x0][0x180] ;  /* 0x0000600002027625 */ /* 0x000fca00078e0003 */
[----:B-----5:R0:W-:Y:S02]  /*16c0*/  STG.E.U16 [R2.64], R10 ;  /* 0x0000000a02007986 */ /* 0x0201e4000c101504 */
.L_x_915:
[----:B------:R-:W-:-:S13]  /*16d0*/  ISETP.GE.AND P0, PT, R9, R8, PT ;  /* 0x000000080900720c */ /* 0x000fda0003f06270 */
[----:B------:R-:W-:Y:S05]  /*16e0*/  @P0 BRA `(.L_x_917) ;  /* 0x000000d000000947 */ /* 0x000fea0003800000 */
[----:B0-----:R-:W-:Y:S01]  /*16f0*/  IMAD.IADD R2, R0, 0x1, R9 ;  /* 0x0000000100027824 */ /* 0x001fe200078e0209 */
[----:B------:R-:W-:Y:S01]  /*1700*/  IADD3 R9, R9, 0x80, RZ ;  /* 0x0000008009097810 */ /* 0x000fe20007ffe0ff */
[----:B------:R-:W-:-:S04]  /*1710*/  IMAD.MOV.U32 R3, RZ, RZ, 0x2 ;  /* 0x00000002ff037424 */ /* 0x000fc800078e00ff */
[----:B------:R-:W-:-:S05]  /*1720*/  IMAD.WIDE.U32 R2, R2, R3, c[0x0][0x180] ;  /* 0x0000600002027625 */ /* 0x000fca00078e0003 */
[----:B------:R0:W-:Y:S02]  /*1730*/  STG.E.U16 [R2.64], R11 ;  /* 0x0000000b02007986 */ /* 0x0001e4000c101504 */
.L_x_916:
        /* <DEDUP_REMOVED lines=8> */
.L_x_917:
[----:B------:R-:W-:Y:S05]  /*17c0*/  BSYNC B1 ;  /* 0x0000000000017941 */ /* 0x000fea0003800000 */
.L_x_913:
[----:B------:R-:W-:-:S13]  /*17d0*/  ISETP.GE.AND P0, PT, R9, R8, PT ;  /* 0x000000080900720c */ /* 0x000fda0003f06270 */
[----:B0-----:R-:W-:Y:S01]  /*17e0*/  @!P0 IMAD.IADD R2, R0, 0x1, R9 ;  /* 0x0000000100028824 */ /* 0x001fe200078e0209 */
[----:B------:R-:W-:Y:S01]  /*17f0*/  @!P0 IADD3 R9, R9, 0x80, RZ ;  /* 0x0000008009098810 */ /* 0x000fe20007ffe0ff */
[----:B------:R-:W-:-:S04]  /*1800*/  @!P0 IMAD.MOV.U32 R3, RZ, RZ, 0x2 ;  /* 0x00000002ff038424 */ /* 0x000fc800078e00ff */
[----:B------:R-:W-:-:S05]  /*1810*/  @!P0 IMAD.WIDE.U32 R2, R2, R3, c[0x0][0x180] ;  /* 0x0000600002028625 */ /* 0x000fca00078e0003 */
[----:B------:R0:W-:Y:S02]  /*1820*/  @!P0 STG.E.U16 [R2.64], R13 ;  /* 0x0000000d02008986 */ /* 0x0001e4000c101504 */
.L_x_918:
[----:B------:R-:W-:Y:S05]  /*1830*/  BSYNC B0 ;  /* 0x0000000000007941 */ /* 0x000fea0003800000 */
.L_x_912:
        /* <DEDUP_REMOVED lines=8> */
.L_x_919:
        /* <DEDUP_REMOVED lines=12> */
.L_x_6091:


//--------------------- .text._ZN2at6native29vectorized_elementwise_kernelILi8EZZZNS0_66_GLOBAL__N__a0cfb035_28_ActivationHardswishKernel_cu_1520ed90_310025hardswish_backward_kernelERNS_14TensorIteratorEENKUlvE_clEvENKUlvE2_clEvEUlN3c108BFloat16ES8_E_St5arrayIPcLm3EEEEviT0_T1_ --------------------------
	.section	.text._ZN2at6native29vectorized_elementwise_kernelILi8EZZZNS0_66_GLOBAL__N__a0cfb035_28_ActivationHardswishKernel_cu_1520ed90_310025hardswish_backward_kernelERNS_14TensorIteratorEENKUlvE_clEvENKUlvE2_clEvEUlN3c108BFloat16ES8_E_St5arrayIPcLm3EEEEviT0_T1_,"ax",@progbits
	.sectioninfo	@"SHI_REGISTERS=4"
	.align	128
        .global         _ZN2at6native29vectorized_elementwise_kernelILi8EZZZNS0_66_GLOBAL__N__a0cfb035_28_ActivationHardswishKernel_cu_1520ed90_310025hardswish_backward_kernelERNS_14TensorIteratorEENKUlvE_clEvENKUlvE2_clEvEUlN3c108BFloat16ES8_E_St5arrayIPcLm3EEEEviT0_T1_
        .type           _ZN2at6native29vectorized_elementwise_kernelILi8EZZZNS0_66_GLOBAL__N__a0cfb035_28_ActivationHardswishKernel_cu_1520ed90_310025hardswish_backward_kernelERNS_14TensorIteratorEENKUlvE_clEvENKUlvE2_clEvEUlN3c108BFloat16ES8_E_St5arrayIPcLm3EEEEviT0_T1_,@function
        .size           _ZN2at6native29vectorized_elementwise_kernelILi8EZZZNS0_66_GLOBAL__N__a0cfb035_28_ActivationHardswishKernel_cu_1520ed90_310025hardswish_backward_kernelERNS_14TensorIteratorEENKUlvE_clEvENKUlvE2_clEvEUlN3c108BFloat16ES8_E_St5arrayIPcLm3EEEEviT0_T1_,(.L_x_6092 - _ZN2at6native29vectorized_elementwise_kernelILi8EZZZNS0_66_GLOBAL__N__a0cfb035_28_ActivationHardswishKernel_cu_1520ed90_310025hardswish_backward_kernelERNS_14TensorIteratorEENKUlvE_clEvENKUlvE2_clEvEUlN3c108BFloat16ES8_E_St5arrayIPcLm3EEEEviT0_T1_)
        .other          _ZN2at6native29vectorized_elementwise_kernelILi8EZZZNS0_66_GLOBAL__N__a0cfb035_28_ActivationHardswishKernel_cu_1520ed90_310025hardswish_backward_kernelERNS_14TensorIteratorEENKUlvE_clEvENKUlvE2_clEvEUlN3c108BFloat16ES8_E_St5arrayIPcLm3EEEEviT0_T1_,@"STO_CUDA_ENTRY STV_DEFAULT"
_ZN2at6native29vectorized_elementwise_kernelILi8EZZZNS0_66_GLOBAL__N__a0cfb035_28_ActivationHardswishKernel_cu_1520ed90_310025hardswish_backward_kernelERNS_14TensorIteratorEENKUlvE_clEvENKUlvE2_clEvEUlN3c108BFloat16ES8_E_St5arrayIPcLm3EEEEviT0_T1_:
.text._ZN2at6native29vectorized_elementwise_kernelILi8EZZZNS0_66_GLOBAL__N__a0cfb035_28_ActivationHardswishKernel_cu_1520ed90_310025hardswish_backward_kernelERNS_14TensorIteratorEENKUlvE_clEvENKUlvE2_clEvEUlN3c108BFloat16ES8_E_St5arrayIPcLm3EEEEviT0_T1_:
[----:B------:R-:W-:Y:S02]  /*0000*/  MOV R1, c[0x0][0x28] ;  /* 0x00000a0000017a02 */ /* 0x000fe40000000f00 */
[----:B------:R-:W-:Y:S05]  /*0010*/  EXIT ;  /* 0x000000000000794d */ /* 0x000fea0003800000 */
.L_x_920:
        /* <DEDUP_REMOVED lines=14> */
.L_x_6092:


//--------------------- .text._ZN2at6native18elementwise_kernelILi128ELi4EZNS0_15gpu_kernel_implIZZZNS0_66_GLOBAL__N__a0cfb035_28_ActivationHardswishKernel_cu_1520ed90_310025hardswish_backward_kernelERNS_14TensorIteratorEENKUlvE_clEvENKUlvE1_clEvEUlN3c104HalfES9_E_EEvRNS_18TensorIteratorBaseERKT_EUliE_EEviT1_ --------------------------
	.section	.text._ZN2at6native18elementwise_kernelILi128ELi4EZNS0_15gpu_kernel_implIZZZNS0_66_GLOBAL__N__a0cfb035_28_ActivationHardswishKernel_cu_1520ed90_310025hardswish_backward_kernelERNS_14TensorIteratorEENKUlvE_clEvENKUlvE1_clEvEUlN3c104HalfES9_E_EEvRNS_18TensorIteratorBaseERKT_EUliE_EEviT1_,"ax",@progbits
	.sectioninfo	@"SHI_REGISTERS=26"
	.align	128
        .global         _ZN2at6native18elementwise_kernelILi128ELi4EZNS0_15gpu_kernel_implIZZZNS0_66_GLOBAL__N__a0cfb035_28_ActivationHardswishKernel_cu_1520ed90_310025hardswish_backward_kernelERNS_14TensorIteratorEENKUlvE_clEvENKUlvE1_clEvEUlN3c104HalfES9_E_EEvRNS_18TensorIteratorBaseERKT_EUliE_EEviT1_
        .type           _ZN2at6native18elementwise_kernelILi128ELi4EZNS0_15gpu_kernel_implIZZZNS0_66_GLOBAL__N__a0cfb035_28_ActivationHardswishKernel_cu_1520ed90_310025hardswish_backward_kernelERNS_14TensorIteratorEENKUlvE_clEvENKUlvE1_clEvEUlN3c104HalfES9_E_EEvRNS_18TensorIteratorBaseERKT_EUliE_EEviT1_,@function
        .size           _ZN2at6native18elementwise_kernelILi128ELi4EZNS0_15gpu_kernel_implIZZZNS0_66_GLOBAL__N__a0cfb035_28_ActivationHardswishKernel_cu_1520ed90_310025hardswish_backward_kernelERNS_14TensorIteratorEENKUlvE_clEvENKUlvE1_clEvEUlN3c104HalfES9_E_EEvRNS_18TensorIteratorBaseERKT_EUliE_EEviT1_,(.L_x_6093 - _ZN2at6native18elementwise_kernelILi128ELi4EZNS0_15gpu_kernel_implIZZZNS0_66_GLOBAL__N__a0cfb035_28_ActivationHardswishKernel_cu_1520ed90_310025hardswish_backward_kernelERNS_14TensorIteratorEENKUlvE_clEvENKUlvE1_clEvEUlN3c104HalfES9_E_EEvRNS_18TensorIteratorBaseERKT_EUliE_EEviT1_)
        .other          _ZN2at6native18elementwise_kernelILi128ELi4EZNS0_15gpu_kernel_implIZZZNS0_66_GLOBAL__N__a0cfb035_28_ActivationHardswishKernel_cu_1520ed90_310025hardswish_backward_kernelERNS_14TensorIteratorEENKUlvE_clEvENKUlvE1_clEvEUlN3c104HalfES9_E_EEvRNS_18TensorIteratorBaseERKT_EUliE_EEviT1_,@"STO_CUDA_ENTRY STV_DEFAULT"
_ZN2at6native18elementwise_kernelILi128ELi4EZNS0_15gpu_kernel_implIZZZNS0_66_GLOBAL__N__a0cfb035_28_ActivationHardswishKernel_cu_1520ed90_310025hardswish_backward_kernelERNS_14TensorIteratorEENKUlvE_clEvENKUlvE1_clEvEUlN3c104HalfES9_E_EEvRNS_18TensorIteratorBaseERKT_EUliE_EEviT1_:
.text._ZN2at6native18elementwise_kernelILi128ELi4EZNS0_15gpu_kernel_implIZZZNS0_66_GLOBAL__N__a0cfb035_28_ActivationHardswishKernel_cu_1520ed90_310025hardswish_backward_kernelERNS_14TensorIteratorEENKUlvE_clEvENKUlvE1_clEvEUlN3c104HalfES9_E_EEvRNS_18TensorIteratorBaseERKT_EUliE_EEviT1_:
        /* <DEDUP_REMOVED lines=263> */
.L_x_923:
        /* <DEDUP_REMOVED lines=18> */
[----:B0-----:R-:W-:-:S04]  /*1190*/  F2FP.PACK_AB R0, RZ, R0 ;  /* 0x00000000ff00723e */ /* 0x001fc800000000ff */
[----:B------:R-:W-:Y:S01]  /*11a0*/  PRMT R23, R0, 0x7610, R23 ;  /* 0x0000761000177816 */ /* 0x000fe20000000017 */
[----:B------:R-:W-:Y:S05]  /*11b0*/  BRA `(.L_x_929) ;  /* 0x00000f2000007947 */ /* 0x000fea0003800000 */
.L_x_927:
[----:B------:R-:W2:Y:S02]  /*11c0*/  LDG.E.U8 R2, [R2.64] ;  /* 0x0000002402027981 */ /* 0x000ea4000c1e1100 */
[----:B--2---:R-:W0:Y:S02]  /*11d0*/  I2F.U16 R0, R2 ;  /* 0x0000000200007306 */ /* 0x004e240000101000 */
[----:B0-----:R-:W-:-:S04]  /*11e0*/  F2FP.PACK_AB R0, RZ, R0 ;  /* 0x00000000ff00723e */ /* 0x001fc800000000ff */
[----:B------:R-:W-:Y:S01]  /*11f0*/  PRMT R23, R0, 0x7610, R23 ;  /* 0x0000761000177816 */ /* 0x000fe20000000017 */
[----:B------:R-:W-:Y:S05]  /*1200*/  BRA `(.L_x_929) ;  /* 0x00000ed000007947 */ /* 0x000fea0003800000 */
.L_x_926:
        /* <DEDUP_REMOVED lines=8> */
[----:B0-----:R-:W-:-:S04]  /*1290*/  F2FP.PACK_AB R0, RZ, R0 ;  /* 0x00000000ff00723e */ /* 0x001fc800000000ff */
[----:B------:R-:W-:Y:S01]  /*12a0*/  PRMT R23, R0, 0x7610, R23 ;  /* 0x0000761000177816 */ /* 0x000fe20000000017 */
[----:B------:R-:W-:Y:S05]  /*12b0*/  BRA `(.L_x_929) ;  /* 0x00000e2000007947 */ /* 0x000fea0003800000 */
.L_x_931:
[----:B------:R-:W2:Y:S02]  /*12c0*/  LDG.E R2, [R2.64] ;  /* 0x0000002402027981 */ /* 0x000ea4000c1e1900 */
[----:B--2---:R-:W0:Y:S02]  /*12d0*/  I2F R0, R2 ;  /* 0x0000000200007306 */ /* 0x004e240000201400 */
[----:B0-----:R-:W-:-:S04]  /*12e0*/  F2FP.PACK_AB R0, RZ, R0 ;  /* 0x00000000ff00723e */ /* 0x001fc800000000ff */
[----:B------:R-:W-:Y:S01]  /*12f0*/  PRMT R23, R0, 0x7610, R23 ;  /* 0x0000761000177816 */ /* 0x000fe20000000017 */
[----:B------:R-:W-:Y:S05]  /*1300*/  BRA `(.L_x_929) ;  /* 0x00000dd000007947 */ /* 0x000fea0003800000 */
.L_x_930:
[----:B------:R-:W2:Y:S02]  /*1310*/  LDG.E.U16 R2, [R2.64] ;  /* 0x0000002402027981 */ /* 0x000ea4000c1e1500 */
[----:B--2---:R-:W0:Y:S02]  /*1320*/  I2F.S16 R0, R2 ;  /* 0x0000000200007306 */ /* 0x004e240000101400 */
[----:B0-----:R-:W-:-:S04]  /*1330*/  F2FP.PACK_AB R0, RZ, R0 ;  /* 0x00000000ff00723e */ /* 0x001fc800000000ff */
[----:B------:R-:W-:Y:S01]  /*1340*/  PRMT R23, R0, 0x7610, R23 ;  /* 0x0000761000177816 */ /* 0x000fe20000000017 */
[----:B------:R-:W-:Y:S05]  /*1350*/  BRA `(.L_x_929) ;  /* 0x00000d8000007947 */ /* 0x000fea0003800000 */
.L_x_925:
[----:B------:R-:W-:-:S13]  /*1360*/  ISETP.GT.AND P0, PT, R4, 0x6, PT ;  /* 0x000000060400780c */ /* 0x000fda0003f04270 */
[----:B------:R-:W-:Y:S05]  /*1370*/  @P0 BRA `(.L_x_932) ;  /* 0x0000009000000947 */ /* 0x000fea0003800000 */
[----:B------:R-:W-:-:S13]  /*1380*/  ISETP.NE.AND P0, PT, R4, 0x5, PT ;  /* 0x000000050400780c */ /* 0x000fda0003f05270 */
[----:B------:R-:W-:Y:S05]  /*1390*/  @!P0 BRA `(.L_x_933) ;  /* 0x0000005000008947 */ /* 0x000fea0003800000 */
[----:B------:R-:W-:-:S13]  /*13a0*/  ISETP.NE.AND P0, PT, R4, 0x6, PT ;  /* 0x000000060400780c */ /* 0x000fda0003f05270 */
[----:B------:R-:W-:Y:S05]  /*13b0*/  @P0 BRA `(.L_x_928) ;  /* 0x00000b4000000947 */ /* 0x000fea0003800000 */
[----:B------:R-:W2:Y:S02]  /*13c0*/  LDG.E R2, [R2.64] ;  /* 0x0000002402027981 */ /* 0x000ea4000c1e1900 */
[----:B--2---:R-:W-:Y:S01]  /*13d0*/  F2FP.PACK_AB R23, RZ, R2 ;  /* 0x00000002ff17723e */ /* 0x004fe200000000ff */
[----:B------:R-:W-:Y:S05]  /*13e0*/  BRA `(.L_x_929) ;  /* 0x00000cf000007947 */ /* 0x000fea0003800000 */
.L_x_933:
[----:B------:R0:W5:Y:S01]  /*13f0*/  LDG.E.U16 R23, [R2.64] ;  /* 0x0000002402177981 */ /* 0x000162000c1e1500 */
[----:B------:R-:W-:Y:S05]  /*1400*/  BRA `(.L_x_929) ;  /* 0x00000cd000007947 */ /* 0x000fea0003800000 */
.L_x_932:
[----:B------:R-:W-:-:S13]  /*1410*/  ISETP.NE.AND P0, PT, R4, 0x7, PT ;  /* 0x000000070400780c */ /* 0x000fda0003f05270 */
[----:B------:R-:W-:Y:S05]  /*1420*/  @!P0 BRA `(.L_x_934) ;  /* 0x0000009000008947 */ /* 0x000fea0003800000 */
[----:B------:R-:W-:-:S13]  /*1430*/  ISETP.NE.AND P0, PT, R4, 0x8, PT ;  /* 0x000000080400780c */ /* 0x000fda0003f05270 */
[----:B------:R-:W-:Y:S05]  /*1440*/  @!P0 BRA `(.L_x_935) ;  /* 0x0000005000008947 */ /* 0x000fea0003800000 */
[----:B------:R-:W-:-:S13]  /*1450*/  ISETP.NE.AND P0, PT, R4, 0x9, PT ;  /* 0x000000090400780c */ /* 0x000fda0003f05270 */
[----:B------:R-:W-:Y:S05]  /*1460*/  @P0 BRA `(.L_x_928) ;  /* 0x00000a9000000947 */ /* 0x000fea0003800000 */
[----:B------:R-:W2:Y:S02]  /*1470*/  LDG.E R2, [R2.64] ;  /* 0x0000002402027981 */ /* 0x000ea4000c1e1900 */
[----:B--2---:R-:W-:Y:S01]  /*1480*/  F2FP.PACK_AB R23, RZ, R2 ;  /* 0x00000002ff17723e */ /* 0x004fe200000000ff */
[----:B------:R-:W-:Y:S05]  /*1490*/  BRA `(.L_x_929) ;  /* 0x00000c4000007947 */ /* 0x000fea0003800000 */
.L_x_935:
[----:B------:R0:W5:Y:S01]  /*14a0*/  LDG.E.U16 R23, [R2.64] ;  /* 0x0000002402177981 */ /* 0x000162000c1e1500 */
[----:B------:R-:W-:Y:S05]  /*14b0*/  BRA `(.L_x_929) ;  /* 0x00000c2000007947 */ /* 0x000fea0003800000 */
.L_x_934:
[----:B------:R-:W2:Y:S02]  /*14c0*/  LDG.E.64 R2, [R2.64] ;  /* 0x0000002402027981 */ /* 0x000ea4000c1e1b00 */
[----:B--2---:R-:W0:Y:S01]  /*14d0*/  F2F.F32.F64 R0, R2 ;  /* 0x0000000200007310 */ /* 0x004e220000301000 */
[----:B------:R-:W0:-:S14]  /*14e0*/  DSETP.GEU.AND P0, PT, |R2|, c[0x2][0x0], PT ;  /* 0x008000000200762a */ /* 0x000e1c0003f0e200 */
[----:B0-----:R-:W-:-:S05]  /*14f0*/  @!P0 FMUL R0, R0, 1.175494350822287508e-38 ;  /* 0x0080000000008820 */ /* 0x001fca0000400000 */
[----:B------:R-:W-:-:S04]  /*1500*/  F2FP.PACK_AB R0, RZ, R0 ;  /* 0x00000000ff00723e */ /* 0x000fc800000000ff */
[----:B------:R-:W-:Y:S01]  /*1510*/  PRMT R23, R0, 0x7610, R23 ;  /* 0x0000761000177816 */ /* 0x000fe20000000017 */
[----:B------:R-:W-:Y:S05]  /*1520*/  BRA `(.L_x_929) ;  /* 0x00000bb000007947 */ /* 0x000fea0003800000 */
.L_x_924:
        /* <DEDUP_REMOVED lines=11> */
[----:B------:R-:W-:-:S04]  /*15e0*/  F2FP.PACK_AB R0, RZ, R0 ;  /* 0x00000000ff00723e */ /* 0x000fc800000000ff */
[----:B------:R-:W-:Y:S01]  /*15f0*/  PRMT R23, R0, 0x7610, R23 ;  /* 0x0000761000177816 */ /* 0x000fe20000000017 */
[----:B------:R-:W-:Y:S05]  /*1600*/  BRA `(.L_x_929) ;  /* 0x00000ad000007947 */ /* 0x000fea0003800000 */
.L_x_938:
[----:B------:R-:W2:Y:S02]  /*1610*/  LDG.E.64 R2, [R2.64] ;  /* 0x0000002402027981 */ /* 0x000ea4000c1e1b00 */
[----:B--2---:R-:W0:Y:S01]  /*1620*/  F2F.F32.F64 R0, R2 ;  /* 0x0000000200007310 */ /* 0x004e220000301000 */
[----:B------:R-:W0:-:S14]  /*1630*/  DSETP.GEU.AND P0, PT, |R2|, c[0x2][0x0], PT ;  /* 0x008000000200762a */ /* 0x000e1c0003f0e200 */
[----:B0-----:R-:W-:-:S05]  /*1640*/  @!P0 FMUL R0, R0, 1.175494350822287508e-38 ;  /* 0x0080000000008820 */ /* 0x001fca0000400000 */
[----:B------:R-:W-:-:S04]  /*1650*/  F2FP.PACK_AB R0, RZ, R0 ;  /* 0x00000000ff00723e */ /* 0x000fc800000000ff */
[----:B------:R-:W-:Y:S01]  /*1660*/  PRMT R23, R0, 0x7610, R23 ;  /* 0x0000761000177816 */ /* 0x000fe20000000017 */
[----:B------:R-:W-:Y:S05]  /*1670*/  BRA `(.L_x_929) ;  /* 0x00000a6000007947 */ /* 0x000fea0003800000 */
.L_x_937:
        /* <DEDUP_REMOVED lines=25> */
[----:B------:R-:W-:-:S04]  /*1810*/  F2FP.PACK_AB R5, RZ, R5 ;  /* 0x00000005ff05723e */ /* 0x000fc800000000ff */
[----:B------:R-:W-:Y:S01]  /*1820*/  PRMT R23, R5, 0x7610, R23 ;  /* 0x0000761005177816 */ /* 0x000fe20000000017 */
[----:B------:R-:W-:Y:S05]  /*1830*/  BRA `(.L_x_929) ;  /* 0x000008a000007947 */ /* 0x000fea0003800000 */
.L_x_940:
        /* <DEDUP_REMOVED lines=12> */
[----:B------:R-:W-:-:S04]  /*1900*/  F2FP.PACK_AB R4, RZ, R4 ;  /* 0x00000004ff04723e */ /* 0x000fc800000000ff */
[----:B------:R-:W-:Y:S01]  /*1910*/  PRMT R23, R4, 0x7610, R23 ;  /* 0x0000761004177816 */ /* 0x000fe20000000017 */
[----:B------:R-:W-:Y:S05]  /*1920*/  BRA `(.L_x_929) ;  /* 0x000007b000007947 */ /* 0x000fea0003800000 */
.L_x_939:
[----:B------:R-:W2:Y:S02]  /*1930*/  LDG.E.U16 R0, [R2.64] ;  /* 0x0000002402007981 */ /* 0x000ea4000c1e1500 */
[----:B--2---:R-:W-:-:S04]  /*1940*/  PRMT R0, RZ, 0x5410, R0 ;  /* 0x00005410ff007816 */ /* 0x004fc80000000000 */
[----:B------:R-:W-:-:S04]  /*1950*/  F2FP.PACK_AB R0, RZ, R0 ;  /* 0x00000000ff00723e */ /* 0x000fc800000000ff */
[----:B------:R-:W-:Y:S01]  /*1960*/  PRMT R23, R0, 0x7610, R23 ;  /* 0x0000761000177816 */ /* 0x000fe20000000017 */
[----:B------:R-:W-:Y:S05]  /*1970*/  BRA `(.L_x_929) ;  /* 0x0000076000007947 */ /* 0x000fea0003800000 */
.L_x_936:
        /* <DEDUP_REMOVED lines=10> */
[----:B0-----:R-:W-:Y:S01]  /*1a20*/  F2FP.PACK_AB R23, RZ, R0 ;  /* 0x00000000ff17723e */ /* 0x001fe200000000ff */
[----:B------:R-:W-:Y:S05]  /*1a30*/  BRA `(.L_x_929) ;  /* 0x000006a000007947 */ /* 0x000fea0003800000 */
.L_x_943:
        /* <DEDUP_REMOVED lines=21> */
.L_x_947:
[----:B------:R-:W-:Y:S05]  /*1b90*/  BSYNC B1 ;  /* 0x0000000000017941 */ /* 0x000fea0003800000 */
.L_x_946:
[----:B------:R-:W-:Y:S01]  /*1ba0*/  LEA R3, R0, 0x3b800000, 0x17 ;  /* 0x3b80000000037811 */ /* 0x000fe200078eb8ff */
[----:B------:R-:W-:-:S05]  /*1bb0*/  IMAD.SHL.U32 R0, R2, 0x100000, RZ ;  /* 0x0010000002007824 */ /* 0x000fca00078e00ff */
[----:B------:R-:W-:Y:S02]  /*1bc0*/  LOP3.LUT R0, R3, R0, R4, 0xfe, !PT ;  /* 0x0000000003007212 */ /* 0x000fe400078efe04 */
.L_x_945:
[----:B------:R-:W-:Y:S05]  /*1bd0*/  BSYNC B0 ;  /* 0x0000000000007941 */ /* 0x000fea0003800000 */
.L_x_944:
[----:B------:R-:W-:-:S04]  /*1be0*/  F2FP.PACK_AB R0, RZ, R0 ;  /* 0x00000000ff00723e */ /* 0x000fc800000000ff */
[----:B------:R-:W-:Y:S01]  /*1bf0*/  PRMT R23, R0, 0x7610, R23 ;  /* 0x0000761000177816 */ /* 0x000fe20000000017 */
[----:B------:R-:W-:Y:S05]  /*1c00*/  BRA `(.L_x_929) ;  /* 0x000004d000007947 */ /* 0x000fea0003800000 */
.L_x_942:
        /* <DEDUP_REMOVED lines=21> */
.L_x_951:
[----:B------:R-:W-:Y:S05]  /*1d60*/  BSYNC B1 ;  /* 0x0000000000017941 */ /* 0x000fea0003800000 */
.L_x_950:
[----:B------:R-:W-:Y:S01]  /*1d70*/  LEA R3, R0, 0x37800000, 0x17 ;  /* 0x3780000000037811 */ /* 0x000fe200078eb8ff */
[----:B------:R-:W-:-:S05]  /*1d80*/  IMAD.SHL.U32 R0, R2, 0x200000, RZ ;  /* 0x0020000002007824 */ /* 0x000fca00078e00ff */
[----:B------:R-:W-:Y:S02]  /*1d90*/  LOP3.LUT R0, R3, R0, R4, 0xfe, !PT ;  /* 0x0000000003007212 */ /* 0x000fe400078efe04 */
.L_x_949:
[----:B------:R-:W-:Y:S05]  /*1da0*/  BSYNC B0 ;  /* 0x0000000000007941 */ /* 0x000fea0003800000 */
.L_x_948:
[----:B------:R-:W-:-:S04]  /*1db0*/  F2FP.PACK_AB R0, RZ, R0 ;  /* 0x00000000ff00723e */ /* 0x000fc800000000ff */
[----:B------:R-:W-:Y:S01]  /*1dc0*/  PRMT R23, R0, 0x7610, R23 ;  /* 0x0000761000177816 */ /* 0x000fe20000000017 */
[----:B------:R-:W-:Y:S05]  /*1dd0*/  BRA `(.L_x_929) ;  /* 0x0000030000007947 */ /* 0x000fea0003800000 */
.L_x_941:
        /* <DEDUP_REMOVED lines=14> */
.L_x_955:
[----:B------:R-:W-:Y:S05]  /*1ec0*/  BSYNC B0 ;  /* 0x0000000000007941 */ /* 0x000fea0003800000 */
.L_x_954:
[----:B------:R-:W-:-:S04]  /*1ed0*/  F2FP.PACK_AB R0, RZ, R0 ;  /* 0x00000000ff00723e */ /* 0x000fc800000000ff */
[----:B------:R-:W-:Y:S01]  /*1ee0*/  PRMT R23, R0, 0x7610, R23 ;  /* 0x0000761000177816 */ /* 0x000fe20000000017 */
[----:B------:R-:W-:Y:S05]  /*1ef0*/  BRA `(.L_x_929) ;  /* 0x000001e000007947 */ /* 0x000fea0003800000 */
.L_x_928:
        /* <DEDUP_REMOVED lines=21> */
.L_x_953:
[----:B------:R-:W2:Y:S02]  /*2050*/  LDG.E.64 R2, [R2.64] ;  /* 0x0000002402027981 */ /* 0x000ea4000c1e1b00 */
[----:B--2---:R-:W0:Y:S02]  /*2060*/  I2F.U64 R0, R2 ;  /* 0x0000000200007312 */ /* 0x004e240000301000 */
[----:B0-----:R-:W-:-:S04]  /*2070*/  F2FP.PACK_AB R0, RZ, R0 ;  /* 0x00000000ff00723e */ /* 0x001fc800000000ff */
[----:B------:R-:W-:Y:S01]  /*2080*/  PRMT R23, R0, 0x7610, R23 ;  /* 0x0000761000177816 */ /* 0x000fe20000000017 */
[----:B------:R-:W-:Y:S05]  /*2090*/  BRA `(.L_x_929) ;  /* 0x0000004000007947 */ /* 0x000fea0003800000 */
.L_x_952:
[----:B------:R-:W2:Y:S02]  /*20a0*/  LDG.E R2, [R2.64] ;  /* 0x0000002402027981 */ /* 0x000ea4000c1e1900 */
[----:B--2---:R-:W0:Y:S02]  /*20b0*/  I2F.U32 R0, R2 ;  /* 0x0000000200007306 */ /* 0x004e240000201000 */
[----:B0-----:R-:W-:-:S04]  /*20c0*/  F2FP.PACK_AB R0, RZ, R0 ;  /* 0x00000000ff00723e */ /* 0x001fc800000000ff */
[----:B------:R-:W-:Y:S02]  /*20d0*/  PRMT R23, R0, 0x7610, R23 ;  /* 0x0000761000177816 */ /* 0x000fe40000000017 */
.L_x_929:
        /* <DEDUP_REMOVED lines=16> */
[----:B0-----:R-:W-:Y:S01]  /*21e0*/  F2FP.PACK_AB R0, RZ, R0 ;  /* 0x00000000ff00723e */ /* 0x001fe200000000ff */
[----:B------:R-:W-:Y:S05]  /*21f0*/  BRA `(.L_x_961) ;  /* 0x00000e5000007947 */ /* 0x000fea0003800000 */
.L_x_959:
[----:B------:R-:W2:Y:S02]  /*2200*/  LDG.E.U8 R2, [R2.64] ;  /* 0x0000002402027981 */ /* 0x000ea4000c1e1100 */
[----:B--2---:R-:W0:Y:S02]  /*2210*/  I2F.U16 R0, R2 ;  /* 0x0000000200007306 */ /* 0x004e240000101000 */
[----:B0-----:R-:W-:Y:S01]  /*2220*/  F2FP.PACK_AB R0, RZ, R0 ;  /* 0x00000000ff00723e */ /* 0x001fe200000000ff */
[----:B------:R-:W-:Y:S05]  /*2230*/  BRA `(.L_x_961) ;  /* 0x00000e1000007947 */ /* 0x000fea0003800000 */
.L_x_958:
        /* <DEDUP_REMOVED lines=8> */
[----:B0-----:R-:W-:Y:S01]  /*22c0*/  F2FP.PACK_AB R0, RZ, R0 ;  /* 0x00000000ff00723e */ /* 0x001fe200000000ff */
[----:B------:R-:W-:Y:S05]  /*22d0*/  BRA `(.L_x_961) ;  /* 0x00000d7000007947 */ /* 0x000fea0003800000 */
.L_x_963:
[----:B------:R-:W2:Y:S02]  /*22e0*/  LDG.E R2, [R2.64] ;  /* 0x0000002402027981 */ /* 0x000ea4000c1e1900 */
[----:B--2---:R-:W0:Y:S02]  /*22f0*/  I2F R0, R2 ;  /* 0x0000000200007306 */ /* 0x004e240000201400 */
[----:B0-----:R-:W-:Y:S01]  /*2300*/  F2FP.PACK_AB R0, RZ, R0 ;  /* 0x00000000ff00723e */ /* 0x001fe200000000ff */
[----:B------:R-:W-:Y:S05]  /*2310*/  BRA `(.L_x_961) ;  /* 0x00000d3000007947 */ /* 0x000fea0003800000 */
.L_x_962:
[----:B------:R-:W2:Y:S02]  /*2320*/  LDG.E.U16 R2, [R2.64] ;  /* 0x0000002402027981 */ /* 0x000ea4000c1e1500 */
[----:B--2---:R-:W0:Y:S02]  /*2330*/  I2F.S16 R0, R2 ;  /* 0x0000000200007306 */ /* 0x004e240000101400 */
[----:B0-----:R-:W-:Y:S01]  /*2340*/  F2FP.PACK_AB R0, RZ, R0 ;  /* 0x00000000ff00723e */ /* 0x001fe200000000ff */
[----:B------:R-:W-:Y:S05]  /*2350*/  BRA `(.L_x_961) ;  /* 0x00000cf000007947 */ /* 0x000fea0003800000 */
.L_x_957:
        /* <DEDUP_REMOVED lines=9> */
.L_x_965:
[----:B------:R0:W5:Y:S01]  /*23f0*/  LDG.E.U16 R0, [R2.64] ;  /* 0x0000002402007981 */ /* 0x000162000c1e1500 */
[----:B------:R-:W-:Y:S05]  /*2400*/  BRA `(.L_x_961) ;  /* 0x00000c4000007947 */ /* 0x000fea0003800000 */
.L_x_964:
        /* <DEDUP_REMOVED lines=9> */
.L_x_967:
[----:B------:R0:W5:Y:S01]  /*24a0*/  LDG.E.U16 R0, [R2.64] ;  /* 0x0000002402007981 */ /* 0x000162000c1e1500 */
[----:B------:R-:W-:Y:S05]  /*24b0*/  BRA `(.L_x_961) ;  /* 0x00000b9000007947 */ /* 0x000fea0003800000 */
.L_x_966:
[----:B------:R-:W2:Y:S02]  /*24c0*/  LDG.E.64 R2, [R2.64] ;  /* 0x0000002402027981 */ /* 0x000ea4000c1e1b00 */
[----:B--2---:R-:W0:Y:S01]  /*24d0*/  F2F.F32.F64 R0, R2 ;  /* 0x0000000200007310 */ /* 0x004e220000301000 */
[----:B------:R-:W0:-:S14]  /*24e0*/  DSETP.GEU.AND P0, PT, |R2|, c[0x2][0x0], PT ;  /* 0x008000000200762a */ /* 0x000e1c0003f0e200 */
[----:B0-----:R-:W-:-:S05]  /*24f0*/  @!P0 FMUL R0, R0, 1.175494350822287508e-38 ;  /* 0x0080000000008820 */ /* 0x001fca0000400000 */
[----:B------:R-:W-:Y:S01]  /*2500*/  F2FP.PACK_AB R0, RZ, R0 ;  /* 0x00000000ff00723e */ /* 0x000fe200000000ff */
[----:B------:R-:W-:Y:S05]  /*2510*/  BRA `(.L_x_961) ;  /* 0x00000b3000007947 */ /* 0x000fea0003800000 */
.L_x_956:
        /* <DEDUP_REMOVED lines=11> */
[----:B------:R-:W-:Y:S01]  /*25d0*/  F2FP.PACK_AB R0, RZ, R0 ;  /* 0x00000000ff00723e */ /* 0x000fe200000000ff */
[----:B------:R-:W-:Y:S05]  /*25e0*/  BRA `(.L_x_961) ;  /* 0x00000a6000007947 */ /* 0x000fea0003800000 */
.L_x_970:
[----:B------:R-:W2:Y:S02]  /*25f0*/  LDG.E.64 R2, [R2.64] ;  /* 0x0000002402027981 */ /* 0x000ea4000c1e1b00 */
[----:B--2---:R-:W0:Y:S01]  /*2600*/  F2F.F32.F64 R0, R2 ;  /* 0x0000000200007310 */ /* 0x004e220000301000 */
[----:B------:R-:W0:-:S14]  /*2610*/  DSETP.GEU.AND P0, PT, |R2|, c[0x2][0x0], PT ;  /* 0x008000000200762a */ /* 0x000e1c0003f0e200 */
[----:B0-----:R-:W-:-:S05]  /*2620*/  @!P0 FMUL R0, R0, 1.175494350822287508e-38 ;  /* 0x0080000000008820 */ /* 0x001fca0000400000 */
[----:B------:R-:W-:Y:S01]  /*2630*/  F2FP.PACK_AB R0, RZ, R0 ;  /* 0x00000000ff00723e */ /* 0x000fe200000000ff */
[----:B------:R-:W-:Y:S05]  /*2640*/  BRA `(.L_x_961) ;  /* 0x00000a0000007947 */ /* 0x000fea0003800000 */
.L_x_969:
        /* <DEDUP_REMOVED lines=28> */
.L_x_972:
        /* <DEDUP_REMOVED lines=15> */
.L_x_971:
[----:B------:R-:W2:Y:S02]  /*2900*/  LDG.E.U16 R0, [R2.64] ;  /* 0x0000002402007981 */ /* 0x000ea4000c1e1500 */
[----:B--2---:R-:W-:-:S04]  /*2910*/  PRMT R0, RZ, 0x5410, R0 ;  /* 0x00005410ff007816 */ /* 0x004fc80000000000 */
[----:B------:R-:W-:Y:S01]  /*2920*/  F2FP.PACK_AB R0, RZ, R0 ;  /* 0x00000000ff00723e */ /* 0x000fe200000000ff */
[----:B------:R-:W-:Y:S05]  /*2930*/  BRA `(.L_x_961) ;  /* 0x0000071000007947 */ /* 0x000fea0003800000 */
.L_x_968:
        /* <DEDUP_REMOVED lines=12> */
.L_x_975:
        /* <DEDUP_REMOVED lines=21> */
.L_x_979:
[----:B------:R-:W-:Y:S05]  /*2b50*/  BSYNC B1 ;  /* 0x0000000000017941 */ /* 0x000fea0003800000 */
.L_x_978:
[----:B------:R-:W-:Y:S01]  /*2b60*/  LEA R3, R0, 0x3b800000, 0x17 ;  /* 0x3b80000000037811 */ /* 0x000fe200078eb8ff */
[----:B------:R-:W-:-:S05]  /*2b70*/  IMAD.SHL.U32 R0, R2, 0x100000, RZ ;  /* 0x0010000002007824 */ /* 0x000fca00078e00ff */
[----:B------:R-:W-:Y:S02]  /*2b80*/  LOP3.LUT R0, R3, R0, R4, 0xfe, !PT ;  /* 0x0000000003007212 */ /* 0x000fe400078efe04 */
.L_x_977:
[----:B------:R-:W-:Y:S05]  /*2b90*/  BSYNC B0 ;  /* 0x0000000000007941 */ /* 0x000fea0003800000 */
.L_x_976:
[----:B------:R-:W-:Y:S01]  /*2ba0*/  F2FP.PACK_AB R0, RZ, R0 ;  /* 0x00000000ff00723e */ /* 0x000fe200000000ff */
[----:B------:R-:W-:Y:S05]  /*2bb0*/  BRA `(.L_x_961) ;  /* 0x0000049000007947 */ /* 0x000fea0003800000 */
.L_x_974:
        /* <DEDUP_REMOVED lines=21> */
.L_x_983:
[----:B------:R-:W-:Y:S05]  /*2d10*/  BSYNC B1 ;  /* 0x0000000000017941 */ /* 0x000fea0003800000 */
.L_x_982:
[----:B------:R-:W-:Y:S01]  /*2d20*/  LEA R3, R0, 0x37800000, 0x17 ;  /* 0x3780000000037811 */ /* 0x000fe200078eb8ff */
[----:B------:R-:W-:-:S05]  /*2d30*/  IMAD.SHL.U32 R0, R2, 0x200000, RZ ;  /* 0x0020000002007824 */ /* 0x000fca00078e00ff */
[----:B------:R-:W-:Y:S02]  /*2d40*/  LOP3.LUT R0, R3, R0, R4, 0xfe, !PT ;  /* 0x0000000003007212 */ /* 0x000fe400078efe04 */
.L_x_981:
[----:B------:R-:W-:Y:S05]  /*2d50*/  BSYNC B0 ;  /* 0x0000000000007941 */ /* 0x000fea0003800000 */
.L_x_980:
[----:B------:R-:W-:Y:S01]  /*2d60*/  F2FP.PACK_AB R0, RZ, R0 ;  /* 0x00000000ff00723e */ /* 0x000fe200000000ff */
[----:B------:R-:W-:Y:S05]  /*2d70*/  BRA `(.L_x_961) ;  /* 0x000002d000007947 */ /* 0x000fea0003800000 */
.L_x_973:
        /* <DEDUP_REMOVED lines=14> */
.L_x_987:
[----:B------:R-:W-:Y:S05]  /*2e60*/  BSYNC B0 ;  /* 0x0000000000007941 */ /* 0x000fea0003800000 */
.L_x_986:
[----:B------:R-:W-:Y:S01]  /*2e70*/  F2FP.PACK_AB R0, RZ, R0 ;  /* 0x00000000ff00723e */ /* 0x000fe200000000ff */
[----:B------:R-:W-:Y:S05]  /*2e80*/  BRA `(.L_x_961) ;  /* 0x000001c000007947 */ /* 0x000fea0003800000 */
.L_x_960:
        /* <DEDUP_REMOVED lines=21> */
.L_x_985:
[----:B------:R-:W2:Y:S02]  /*2fe0*/  LDG.E.64 R2, [R2.64] ;  /* 0x0000002402027981 */ /* 0x000ea4000c1e1b00 */
[----:B--2---:R-:W0:Y:S02]  /*2ff0*/  I2F.U64 R0, R2 ;  /* 0x0000000200007312 */ /* 0x004e240000301000 */
[----:B0-----:R-:W-:Y:S01]  /*3000*/  F2FP.PACK_AB R0, RZ, R0 ;  /* 0x00000000ff00723e */ /* 0x001fe200000000ff */
[----:B------:R-:W-:Y:S05]  /*3010*/  BRA `(.L_x_961) ;  /* 0x0000003000007947 */ /* 0x000fea0003800000 */
.L_x_984:
[----:B------:R-:W2:Y:S02]  /*3020*/  LDG.E R2, [R2.64] ;  /* 0x0000002402027981 */ /* 0x000ea4000c1e1900 */
[----:B--2---:R-:W0:Y:S02]  /*3030*/  I2F.U32 R0, R2 ;  /* 0x0000000200007306 */ /* 0x004e240000201000 */
[----:B0-----:R-:W-:-:S06]  /*3040*/  F2FP.PACK_AB R0, RZ, R0 ;  /* 0x00000000ff00723e */ /* 0x001fcc00000000ff */
.L_x_961:
[----:B------:R-:W1:Y:S01]  /*3050*/  LDC.U8 R4, c[0x0][0x3f8] ;  /* 0x0000fe00ff047b82 */ /* 0x000e620000000000 */
[----:B-----5:R-:W-:Y:S01]  /*3060*/  HADD2.F32 R5, -RZ, R0.H0_H0 ;  /* 0x20000000ff057230 */ /* 0x020fe20000004100 */
[----:B------:R-:W-:Y:S04]  /*3070*/  BSSY B0, `(.L_x_988) ;  /* 0x000000d000007945 */ /* 0x000fe80003800000 */
[----:B------:R-:W-:-:S13]  /*3080*/  FSETP.GTU.FTZ.AND P0, PT, R5, -3, PT ;  /* 0xc04000000500780b */ /* 0x000fda0003f1c000 */
[----:B0-----:R-:W-:Y:S02]  /*3090*/  @!P0 PRMT R2, RZ, 0x7610, R2 ;  /* 0x00007610ff028816 */ /* 0x001fe40000000002 */
[----:B-1----:R-:W-:-:S04]  /*30a0*/  PRMT R3, R4, 0x9910, RZ ;  /* 0x0000991004037816 */ /* 0x002fc800000000ff */
[----:B------:R-:W-:Y:S01]  /*30b0*/  ISETP.GT.AND P1, PT, R3, 0x9, PT ;  /* 0x000000090300780c */ /* 0x000fe20003f24270 */
[----:B------:R-:W-:Y:S07]  /*30c0*/  @!P0 BRA `(.L_x_989) ;  /* 0x0000007000008947 */ /* 0x000fee0003800000 */
[----:B------:R-:W-:Y:S01]  /*30d0*/  FSETP.GEU.FTZ.AND P0, PT, R5, 3, PT ;  /* 0x404000000500780b */ /* 0x000fe20003f1e000 */
[----:B------:R-:W-:-:S12]  /*30e0*/  HADD2.F32 R23, -RZ, R23.H0_H0 ;  /* 0x20000017ff177230 */ /* 0x000fd80000004100 */
[----:B------:R-:W-:Y:S01]  /*30f0*/  @!P0 IMAD.MOV.U32 R0, RZ, RZ, 0x3eaaaaab ;  /* 0x3eaaaaabff008424 */ /* 0x000fe200078e00ff */
[----:B------:R-:W-:-:S03]  /*3100*/  @P0 F2FP.PACK_AB R2, RZ, R23 ;  /* 0x00000017ff02023e */ /* 0x000fc600000000ff */
[----:B------:R-:W-:-:S04]  /*3110*/  @!P0 FFMA.FTZ R0, R5, R0, 0.5 ;  /* 0x3f00000005008423 */ /* 0x000fc80000010000 */
[----:B------:R-:W-:-:S05]  /*3120*/  @!P0 FMUL.FTZ R0, R23, R0 ;  /* 0x0000000017008220 */ /* 0x000fca0000410000 */
[----:B------:R-:W-:Y:S02]  /*3130*/  @!P0 F2FP.PACK_AB R2, RZ, R0 ;  /* 0x00000000ff02823e */ /* 0x000fe400000000ff */
.L_x_989:
[----:B------:R-:W-:Y:S05]  /*3140*/  BSYNC B0 ;  /* 0x0000000000007941 */ /* 0x000fea0003800000 */
.L_x_988:
        /* <DEDUP_REMOVED lines=9> */
[----:B------:R-:W-:-:S04]  /*31e0*/  HADD2.F32 R2, -RZ, R2.H0_H0 ;  /* 0x20000002ff027230 */ /* 0x000fc80000004100 */
[----:B------:R-:W0:Y:S02]  /*31f0*/  F2I.FTZ.TRUNC.NTZ R3, R2 ;  /* 0x0000000200037305 */ /* 0x000e24000021f100 */
[----:B0-----:R0:W-:Y:S01]  /*3200*/  STG.E.U8 [R16.64], R3 ;  /* 0x0000000310007986 */ /* 0x0011e2000c101124 */
[----:B------:R-:W-:Y:S05]  /*3210*/  BRA `(.L_x_995) ;  /* 0x00000e8000007947 */ /* 0x000fea0003800000 */
.L_x_993:
[----:B------:R-:W-:-:S06]  /*3220*/  HADD2.F32 R3, -RZ, R2.H0_H0 ;  /* 0x20000002ff037230 */ /* 0x000fcc0000004100 */
[----:B------:R-:W0:Y:S02]  /*3230*/  F2I.S64.TRUNC R2, R3 ;  /* 0x0000000300027311 */ /* 0x000e24000020d900 */
[----:B0-----:R0:W-:Y:S01]  /*3240*/  STG.E.U8 [R16.64], R2 ;  /* 0x0000000210007986 */ /* 0x0011e2000c101124 */
[----:B------:R-:W-:Y:S05]  /*3250*/  BRA `(.L_x_995) ;  /* 0x00000e4000007947 */ /* 0x000fea0003800000 */
.L_x_992:
[----:B------:R-:W-:-:S13]  /*3260*/  ISETP.NE.AND P0, PT, R3, 0x2, PT ;  /* 0x000000020300780c */ /* 0x000fda0003f05270 */
[----:B------:R-:W-:Y:S05]  /*3270*/  @!P0 BRA `(.L_x_996) ;  /* 0x000000c000008947 */ /* 0x000fea0003800000 */
[----:B------:R-:W-:-:S13]  /*3280*/  ISETP.NE.AND P0, PT, R3, 0x3, PT ;  /* 0x000000030300780c */ /* 0x000fda0003f05270 */
[----:B------:R-:W-:Y:S05]  /*3290*/  @!P0 BRA `(.L_x_997) ;  /* 0x0000006000008947 */ /* 0x000fea0003800000 */
[----:B------:R-:W-:-:S13]  /*32a0*/  ISETP.NE.AND P0, PT, R3, 0x4, PT ;  /* 0x000000040300780c */ /* 0x000fda0003f05270 */
[----:B------:R-:W-:Y:S05]  /*32b0*/  @P0 BRA `(.L_x_994) ;  /* 0x00000c3000000947 */ /* 0x000fea0003800000 */
[----:B------:R-:W-:-:S06]  /*32c0*/  HADD2.F32 R2, -RZ, R2.H0_H0 ;  /* 0x20000002ff027230 */ /* 0x000fcc0000004100 */
[----:B------:R-:W0:Y:S02]  /*32d0*/  F2I.S64.TRUNC R2, R2 ;  /* 0x0000000200027311 */ /* 0x000e24000020d900 */
[----:B0-----:R0:W-:Y:S01]  /*32e0*/  STG.E.64 [R16.64], R2 ;  /* 0x0000000210007986 */ /* 0x0011e2000c101b24 */
[----:B------:R-:W-:Y:S05]  /*32f0*/  BRA `(.L_x_995) ;  /* 0x00000da000007947 */ /* 0x000fea0003800000 */
.L_x_997:
[----:B------:R-:W-:-:S04]  /*3300*/  HADD2.F32 R2, -RZ, R2.H0_H0 ;  /* 0x20000002ff027230 */ /* 0x000fc80000004100 */
[----:B------:R-:W0:Y:S02]  /*3310*/  F2I.FTZ.TRUNC.NTZ R3, R2 ;  /* 0x0000000200037305 */ /* 0x000e24000021f100 */
[----:B0-----:R0:W-:Y:S01]  /*3320*/  STG.E [R16.64], R3 ;  /* 0x0000000310007986 */ /* 0x0011e2000c101924 */
[----:B------:R-:W-:Y:S05]  /*3330*/  BRA `(.L_x_995) ;  /* 0x00000d6000007947 */ /* 0x000fea0003800000 */
.L_x_996:
[----:B------:R-:W-:-:S04]  /*3340*/  HADD2.F32 R2, -RZ, R2.H0_H0 ;  /* 0x20000002ff027230 */ /* 0x000fc80000004100 */
[----:B------:R-:W0:Y:S02]  /*3350*/  F2I.FTZ.TRUNC.NTZ R3, R2 ;  /* 0x0000000200037305 */ /* 0x000e24000021f100 */
[----:B0-----:R0:W-:Y:S01]  /*3360*/  STG.E.U16 [R16.64], R3 ;  /* 0x0000000310007986 */ /* 0x0011e2000c101524 */
[----:B------:R-:W-:Y:S05]  /*3370*/  BRA `(.L_x_995) ;  /* 0x00000d2000007947 */ /* 0x000fea0003800000 */
.L_x_991:
[----:B------:R-:W-:-:S13]  /*3380*/  ISETP.GT.AND P0, PT, R3, 0x6, PT ;  /* 0x000000060300780c */ /* 0x000fda0003f04270 */
[----:B------:R-:W-:Y:S05]  /*3390*/  @P0 BRA `(.L_x_998) ;  /* 0x0000009000000947 */ /* 0x000fea0003800000 */
[----:B------:R-:W-:-:S13]  /*33a0*/  ISETP.NE.AND P0, PT, R3, 0x5, PT ;  /* 0x000000050300780c */ /* 0x000fda0003f05270 */
[----:B------:R-:W-:Y:S05]  /*33b0*/  @!P0 BRA `(.L_x_999) ;  /* 0x0000005000008947 */ /* 0x000fea0003800000 */
[----:B------:R-:W-:-:S13]  /*33c0*/  ISETP.NE.AND P0, PT, R3, 0x6, PT ;  /* 0x000000060300780c */ /* 0x000fda0003f05270 */
[----:B------:R-:W-:Y:S05]  /*33d0*/  @P0 BRA `(.L_x_994) ;  /* 0x00000b1000000947 */ /* 0x000fea0003800000 */
[----:B------:R-:W-:-:S05]  /*33e0*/  HADD2.F32 R3, -RZ, R2.H0_H0 ;  /* 0x20000002ff037230 */ /* 0x000fca0000004100 */
[----:B------:R0:W-:Y:S01]  /*33f0*/  STG.E [R16.64], R3 ;  /* 0x0000000310007986 */ /* 0x0001e2000c101924 */
[----:B------:R-:W-:Y:S05]  /*3400*/  BRA `(.L_x_995) ;  /* 0x00000c9000007947 */ /* 0x000fea0003800000 */
.L_x_999:
[----:B------:R0:W-:Y:S01]  /*3410*/  STG.E.U16 [R16.64], R2 ;  /* 0x0000000210007986 */ /* 0x0001e2000c101524 */
[----:B------:R-:W-:Y:S05]  /*3420*/  BRA `(.L_x_995) ;  /* 0x00000c7000007947 */ /* 0x000fea0003800000 */
.L_x_998:
[----:B------:R-:W-:-:S13]  /*3430*/  ISETP.NE.AND P0, PT, R3, 0x7, PT ;  /* 0x000000070300780c */ /* 0x000fda0003f05270 */
[----:B------:R-:W-:Y:S05]  /*3440*/  @!P0 BRA `(.L_x_1000) ;  /* 0x000000d000008947 */ /* 0x000fea0003800000 */
[----:B------:R-:W-:-:S13]  /*3450*/  ISETP.NE.AND P0, PT, R3, 0x8, PT ;  /* 0x000000080300780c */ /* 0x000fda0003f05270 */
[----:B------:R-:W-:Y:S05]  /*3460*/  @!P0 BRA `(.L_x_1001) ;  /* 0x0000006000008947 */ /* 0x000fea0003800000 */
[----:B------:R-:W-:-:S13]  /*3470*/  ISETP.NE.AND P0, PT, R3, 0x9, PT ;  /* 0x000000090300780c */ /* 0x000fda0003f05270 */
[----:B------:R-:W-:Y:S05]  /*3480*/  @P0 BRA `(.L_x_994) ;  /* 0x00000a6000000947 */ /* 0x000fea0003800000 */
[----:B------:R-:W-:Y:S01]  /*3490*/  HADD2.F32 R2, -RZ, R2.H0_H0 ;  /* 0x20000002ff027230 */ /* 0x000fe20000004100 */
[----:B------:R-:W-:-:S05]  /*34a0*/  IMAD.MOV.U32 R3, RZ, RZ, RZ ;  /* 0x000000ffff037224 */ /* 0x000fca00078e00ff */
[----:B------:R0:W-:Y:S01]  /*34b0*/  STG.E.64 [R16.64], R2 ;  /* 0x0000000210007986 */ /* 0x0001e2000c101b24 */
[----:B------:R-:W-:Y:S05]  /*34c0*/  BRA `(.L_x_995) ;  /* 0x00000bd000007947 */ /* 0x000fea0003800000 */
.L_x_1001:
[----:B------:R-:W-:-:S05]  /*34d0*/  HADD2.F32 R0, -RZ, R2.H0_H0 ;  /* 0x20000002ff007230 */ /* 0x000fca0000004100 */
[----:B------:R-:W-:-:S04]  /*34e0*/  F2FP.PACK_AB R0, RZ, R0 ;  /* 0x00000000ff00723e */ /* 0x000fc800000000ff */
[----:B------:R-:W-:-:S05]  /*34f0*/  PRMT R0, R0, 0x5410, RZ ;  /* 0x0000541000007816 */ /* 0x000fca00000000ff */
[----:B------:R0:W-:Y:S01]  /*3500*/  STG.E [R16.64], R0 ;  /* 0x0000000010007986 */ /* 0x0001e2000c101924 */
[----:B------:R-:W-:Y:S05]  /*3510*/  BRA `(.L_x_995) ;  /* 0x00000b8000007947 */ /* 0x000fea0003800000 */
.L_x_1000:
[----:B------:R-:W-:-:S05]  /*3520*/  HADD2.F32 R2, -RZ, R2.H0_H0 ;  /* 0x20000002ff027230 */ /* 0x000fca0000004100 */
[----:B------:R-:W-:-:S06]  /*3530*/  FMUL.FTZ R2, R2, 1 ;  /* 0x3f80000002027820 */ /* 0x000fcc0000410000 */
[----:B------:R-:W0:Y:S02]  /*3540*/  F2F.F64.F32 R2, R2 ;  /* 0x0000000200027310 */ /* 0x000e240000201800 */
[----:B0-----:R0:W-:Y:S01]  /*3550*/  STG.E.64 [R16.64], R2 ;  /* 0x0000000210007986 */ /* 0x0011e2000c101b24 */
[----:B------:R-:W-:Y:S05]  /*3560*/  BRA `(.L_x_995) ;  /* 0x00000b3000007947 */ /* 0x000fea0003800000 */
.L_x_990:
        /* <DEDUP_REMOVED lines=8> */
[----:B------:R-:W-:-:S05]  /*35f0*/  HADD2.F32 R2, -RZ, R2.H0_H0 ;  /* 0x20000002ff027230 */ /* 0x000fca0000004100 */
[----:B------:R-:W-:-:S04]  /*3600*/  FSETP.NEU.FTZ.AND P0, PT, R2, RZ, PT ;  /* 0x000000ff0200720b */ /* 0x000fc80003f1d000 */
[----:B------:R-:W-:-:S05]  /*3610*/  SEL R3, RZ, 0x1, !P0 ;  /* 0x00000001ff037807 */ /* 0x000fca0004000000 */
[----:B------:R0:W-:Y:S01]  /*3620*/  STG.E.U8 [R16.64], R3 ;  /* 0x0000000310007986 */ /* 0x0001e2000c101124 */
[----:B------:R-:W-:Y:S05]  /*3630*/  BRA `(.L_x_995) ;  /* 0x00000a6000007947 */ /* 0x000fea0003800000 */
.L_x_1004:
[----:B------:R-:W-:Y:S01]  /*3640*/  HADD2.F32 R2, -RZ, R2.H0_H0 ;  /* 0x20000002ff027230 */ /* 0x000fe20000004100 */
[----:B------:R-:W-:-:S04]  /*3650*/  CS2R R6, SRZ ;  /* 0x0000000000067805 */ /* 0x000fc8000001ff00 */
[----:B------:R-:W-:-:S04]  /*3660*/  FMUL.FTZ R2, R2, 1 ;  /* 0x3f80000002027820 */ /* 0x000fc80000410000 */
[----:B------:R-:W0:Y:S02]  /*3670*/  F2F.F64.F32 R4, R2 ;  /* 0x0000000200047310 */ /* 0x000e240000201800 */
[----:B0-----:R0:W-:Y:S01]  /*3680*/  STG.E.128 [R16.64], R4 ;  /* 0x0000000410007986 */ /* 0x0011e2000c101d24 */
[----:B------:R-:W-:Y:S05]  /*3690*/  BRA `(.L_x_995) ;  /* 0x00000a0000007947 */ /* 0x000fea0003800000 */
.L_x_1003:
[----:B------:R-:W-:-:S13]  /*36a0*/  ISETP.NE.AND P0, PT, R3, 0xf, PT ;  /* 0x0000000f0300780c */ /* 0x000fda0003f05270 */
[----:B------:R-:W-:Y:S05]  /*36b0*/  @!P0 BRA `(.L_x_1005) ;  /* 0x000002d000008947 */ /* 0x000fea0003800000 */
[----:B------:R-:W-:-:S13]  /*36c0*/  ISETP.NE.AND P0, PT, R3, 0x17, PT ;  /* 0x000000170300780c */ /* 0x000fda0003f05270 */
[----:B------:R-:W-:Y:S05]  /*36d0*/  @!P0 BRA `(.L_x_1006) ;  /* 0x0000015000008947 */ /* 0x000fea0003800000 */
[----:B------:R-:W-:-:S13]  /*36e0*/  ISETP.NE.AND P0, PT, R3, 0x18, PT ;  /* 0x000000180300780c */ /* 0x000fda0003f05270 */
[----:B------:R-:W-:Y:S05]  /*36f0*/  @P0 BRA `(.L_x_994) ;  /* 0x000007f000000947 */ /* 0x000fea0003800000 */
[----:B------:R-:W-:Y:S01]  /*3700*/  HADD2.F32 R5, -RZ, R2.H0_H0 ;  /* 0x20000002ff057230 */ /* 0x000fe20000004100 */
[----:B------:R-:W-:Y:S04]  /*3710*/  BSSY B0, `(.L_x_1007) ;  /* 0x000000e000007945 */ /* 0x000fe80003800000 */
        /* <DEDUP_REMOVED lines=13> */
.L_x_1008:
[----:B------:R-:W-:Y:S05]  /*37f0*/  BSYNC B0 ;  /* 0x0000000000007941 */ /* 0x000fea0003800000 */
.L_x_1007:
[----:B------:R-:W-:-:S05]  /*3800*/  LOP3.LUT R3, R0, R3, RZ, 0xfc, !PT ;  /* 0x0000000300037212 */ /* 0x000fca00078efcff */
[----:B------:R0:W-:Y:S01]  /*3810*/  STG.E.U8 [R16.64], R3 ;  /* 0x0000000310007986 */ /* 0x0001e2000c101124 */
[----:B------:R-:W-:Y:S05]  /*3820*/  BRA `(.L_x_995) ;  /* 0x0000087000007947 */ /* 0x000fea0003800000 */
.L_x_1006:
[----:B------:R-:W-:Y:S01]  /*3830*/  HADD2.F32 R3, -RZ, R2.H0_H0 ;  /* 0x20000002ff037230 */ /* 0x000fe20000004100 */
[----:B------:R-:W-:Y:S04]  /*3840*/  BSSY B0, `(.L_x_1009) ;  /* 0x000000f000007945 */ /* 0x000fe80003800000 */
        /* <DEDUP_REMOVED lines=11> */
.L_x_1010:
[----:B------:R-:W-:Y:S01]  /*3900*/  IMAD.MOV.U32 R0, RZ, RZ, 0x7f ;  /* 0x0000007fff007424 */ /* 0x000fe200078e00ff */
[----:B------:R-:W-:-:S04]  /*3910*/  ISETP.GT.U32.AND P0, PT, R2, 0x7f800000, PT ;  /* 0x7f8000000200780c */ /* 0x000fc80003f04070 */
[----:B------:R-:W-:-:S04]  /*3920*/  SEL R0, R0, 0x7c, P0 ;  /* 0x0000007c00007807 */ /* 0x000fc80000000000 */
.L_x_1011:
[----:B------:R-:W-:Y:S05]  /*3930*/  BSYNC B0 ;  /* 0x0000000000007941 */ /* 0x000fea0003800000 */
.L_x_1009:
[----:B------:R-:W-:-:S04]  /*3940*/  LOP3.LUT R2, R3, 0x80000000, RZ, 0xc0, !PT ;  /* 0x8000000003027812 */ /* 0x000fc800078ec0ff */
[----:B------:R-:W-:-:S04]  /*3950*/  SHF.R.U32.HI R3, RZ, 0x18, R2 ;  /* 0x00000018ff037819 */ /* 0x000fc80000011602 */
[----:B------:R-:W-:-:S05]  /*3960*/  LOP3.LUT R3, R0, R3, RZ, 0xfc, !PT ;  /* 0x0000000300037212 */ /* 0x000fca00078efcff */
[----:B------:R0:W-:Y:S01]  /*3970*/  STG.E.U8 [R16.64], R3 ;  /* 0x0000000310007986 */ /* 0x0001e2000c101124 */
[----:B------:R-:W-:Y:S05]  /*3980*/  BRA `(.L_x_995) ;  /* 0x0000071000007947 */ /* 0x000fea0003800000 */
.L_x_1005:
[----:B------:R-:W-:-:S05]  /*3990*/  HADD2.F32 R0, -RZ, R2.H0_H0 ;  /* 0x20000002ff007230 */ /* 0x000fca0000004100 */
[----:B------:R-:W-:-:S05]  /*39a0*/  F2FP.BF16.PACK_AB R0, RZ, R0 ;  /* 0x00000000ff00723e */ /* 0x000fca00000010ff */
[----:B------:R0:W-:Y:S01]  /*39b0*/  STG.E.U16 [R16.64], R0 ;  /* 0x0000000010007986 */ /* 0x0001e2000c101524 */
[----:B------:R-:W-:Y:S05]  /*39c0*/  BRA `(.L_x_995) ;  /* 0x000006d000007947 */ /* 0x000fea0003800000 */
.L_x_1002:
        /* <DEDUP_REMOVED lines=8> */
[----:B------:R-:W-:-:S06]  /*3a50*/  HADD2.F32 R3, -RZ, R2.H0_H0 ;  /* 0x20000002ff037230 */ /* 0x000fcc0000004100 */
[----:B------:R-:W0:Y:S02]  /*3a60*/  F2I.FTZ.U32.TRUNC.NTZ R3, R3 ;  /* 0x0000000300037305 */ /* 0x000e24000021f000 */
[----:B0-----:R0:W-:Y:S01]  /*3a70*/  STG.E.U16 [R16.64], R3 ;  /* 0x0000000310007986 */ /* 0x0011e2000c101524 */
[----:B------:R-:W-:Y:S05]  /*3a80*/  BRA `(.L_x_995) ;  /* 0x0000061000007947 */ /* 0x000fea0003800000 */
.L_x_1014:
[----:B------:R-:W-:Y:S01]  /*3a90*/  HADD2.F32 R3, -RZ, R2.H0_H0 ;  /* 0x20000002ff037230 */ /* 0x000fe20000004100 */
[----:B------:R-:W-:Y:S01]  /*3aa0*/  BSSY B0, `(.L_x_1015) ;  /* 0x0000014000007945 */ /* 0x000fe20003800000 */
[----:B------:R-:W-:-:S03]  /*3ab0*/  IMAD.MOV.U32 R8, RZ, RZ, 0x80 ;  /* 0x00000080ff087424 */ /* 0x000fc600078e00ff */
        /* <DEDUP_REMOVED lines=14> */
.L_x_1017:
[----:B------:R-:W-:-:S04]  /*3ba0*/  LOP3.LUT R2, R3, 0x80000000, RZ, 0xc0, !PT ;  /* 0x8000000003027812 */ /* 0x000fc800078ec0ff */
[----:B------:R-:W-:-:S04]  /*3bb0*/  SHF.R.U32.HI R3, RZ, 0x18, R2 ;  /* 0x00000018ff037819 */ /* 0x000fc80000011602 */
[----:B------:R-:W-:-:S04]  /*3bc0*/  LOP3.LUT R0, R0, R3, RZ, 0xfc, !PT ;  /* 0x0000000300007212 */ /* 0x000fc800078efcff */
[----:B------:R-:W-:Y:S02]  /*3bd0*/  PRMT R8, R0, 0x7610, R8 ;  /* 0x0000761000087816 */ /* 0x000fe40000000008 */
.L_x_1016:
[----:B------:R-:W-:Y:S05]  /*3be0*/  BSYNC B0 ;  /* 0x0000000000007941 */ /* 0x000fea0003800000 */
.L_x_1015:
[----:B------:R0:W-:Y:S01]  /*3bf0*/  STG.E.U8 [R16.64], R8 ;  /* 0x0000000810007986 */ /* 0x0001e2000c101124 */
[----:B------:R-:W-:Y:S05]  /*3c00*/  BRA `(.L_x_995) ;  /* 0x0000049000007947 */ /* 0x000fea0003800000 */
.L_x_1013:
        /* <DEDUP_REMOVED lines=17> */
.L_x_1020:
[----:B------:R-:W-:-:S04]  /*3d20*/  LOP3.LUT R2, R3, 0x80000000, RZ, 0xc0, !PT ;  /* 0x8000000003027812 */ /* 0x000fc800078ec0ff */
[----:B------:R-:W-:-:S04]  /*3d30*/  SHF.R.U32.HI R3, RZ, 0x18, R2 ;  /* 0x00000018ff037819 */ /* 0x000fc80000011602 */
[----:B------:R-:W-:-:S04]  /*3d40*/  LOP3.LUT R0, R0, R3, RZ, 0xfc, !PT ;  /* 0x0000000300007212 */ /* 0x000fc800078efcff */
[----:B------:R-:W-:Y:S02]  /*3d50*/  PRMT R8, R0, 0x7610, R8 ;  /* 0x0000761000087816 */ /* 0x000fe40000000008 */
.L_x_1019:
[----:B------:R-:W-:Y:S05]  /*3d60*/  BSYNC B0 ;  /* 0x0000000000007941 */ /* 0x000fea0003800000 */
.L_x_1018:
[----:B------:R0:W-:Y:S01]  /*3d70*/  STG.E.U8 [R16.64], R8 ;  /* 0x0000000810007986 */ /* 0x0001e2000c101124 */
[----:B------:R-:W-:Y:S05]  /*3d80*/  BRA `(.L_x_995) ;  /* 0x0000031000007947 */ /* 0x000fea0003800000 */
.L_x_1012:
[----:B------:R-:W-:-:S13]  /*3d90*/  ISETP.NE.AND P0, PT, R3, 0x1c, PT ;  /* 0x0000001c0300780c */ /* 0x000fda0003f05270 */
[----:B------:R-:W-:Y:S05]  /*3da0*/  @!P0 BRA `(.L_x_1021) ;  /* 0x000002c000008947 */ /* 0x000fea0003800000 */
[----:B------:R-:W-:-:S13]  /*3db0*/  ISETP.NE.AND P0, PT, R3, 0x1d, PT ;  /* 0x0000001d0300780c */ /* 0x000fda0003f05270 */
[----:B------:R-:W-:Y:S05]  /*3dc0*/  @!P0 BRA `(.L_x_1022) ;  /* 0x0000026000008947 */ /* 0x000fea0003800000 */
[----:B------:R-:W-:-:S13]  /*3dd0*/  ISETP.NE.AND P0, PT, R3, 0x2c, PT ;  /* 0x0000002c0300780c */ /* 0x000fda0003f05270 */
[----:B------:R-:W-:Y:S05]  /*3de0*/  @P0 BRA `(.L_x_994) ;  /* 0x0000010000000947 */ /* 0x000fea0003800000 */
[----:B------:R-:W-:Y:S01]  /*3df0*/  HADD2.F32 R3, -RZ, R2.H0_H0 ;  /* 0x20000002ff037230 */ /* 0x000fe20000004100 */
[----:B------:R-:W-:-:S04]  /*3e00*/  PLOP3.LUT P0, PT, PT, PT, PT, 0x80, 0x0 ;  /* 0x000000000000781c */ /* 0x000fc80003f0f070 */
        /* <DEDUP_REMOVED lines=14> */
.L_x_994:
        /* <DEDUP_REMOVED lines=20> */
.L_x_1022:
[----:B------:R-:W-:-:S06]  /*4030*/  HADD2.F32 R2, -RZ, R2.H0_H0 ;  /* 0x20000002ff027230 */ /* 0x000fcc0000004100 */
[----:B------:R-:W0:Y:S02]  /*4040*/  F2I.U64.TRUNC R2, R2 ;  /* 0x0000000200027311 */ /* 0x000e24000020d800 */
[----:B0-----:R0:W-:Y:S01]  /*4050*/  STG.E.64 [R16.64], R2 ;  /* 0x0000000210007986 */ /* 0x0011e2000c101b24 */
[----:B------:R-:W-:Y:S05]  /*4060*/  BRA `(.L_x_995) ;  /* 0x0000003000007947 */ /* 0x000fea0003800000 */
.L_x_1021:
[----:B------:R-:W-:-:S04]  /*4070*/  HADD2.F32 R2, -RZ, R2.H0_H0 ;  /* 0x20000002ff027230 */ /* 0x000fc80000004100 */
[----:B------:R-:W0:Y:S02]  /*4080*/  F2I.FTZ.U32.TRUNC.NTZ R3, R2 ;  /* 0x0000000200037305 */ /* 0x000e24000021f000 */
[----:B0-----:R0:W-:Y:S02]  /*4090*/  STG.E [R16.64], R3 ;  /* 0x0000000310007986 */ /* 0x0011e4000c101924 */
.L_x_995:
[----:B------:R-:W-:-:S05]  /*40a0*/  IMAD R18, R19, 0x200, R18 ;  /* 0x0000020013127824 */ /* 0x000fca00078e0212 */
[----:B------:R-:W-:Y:S02]  /*40b0*/  IADD3 R23, R18, 0x80, RZ ;  /* 0x0000008012177810 */ /* 0x000fe40007ffe0ff */
.L_x_922:
[----:B------:R-:W-:Y:S05]  /*40c0*/  BSYNC B6 ;  /* 0x0000000000067941 */ /* 0x000fea0003800000 */
.L_x_921:
        /* <DEDUP_REMOVED lines=258> */
.L_x_1025:
        /* <DEDUP_REMOVED lines=21> */
.L_x_1029:
[----:B------:R-:W2:Y:S02]  /*5240*/  LDG.E.U8 R2, [R2.64] ;  /* 0x0000002402027981 */ /* 0x000ea4000c1e1100 */
[----:B--2---:R-:W0:Y:S02]  /*5250*/  I2F.U16 R0, R2 ;  /* 0x0000000200007306 */ /* 0x004e240000101000 */
[----:B0-----:R-:W-:-:S04]  /*5260*/  F2FP.PACK_AB R0, RZ, R0 ;  /* 0x00000000ff00723e */ /* 0x001fc800000000ff */
[----:B------:R-:W-:Y:S01]  /*5270*/  PRMT R19, R0, 0x7610, R19 ;  /* 0x0000761000137816 */ /* 0x000fe20000000013 */
[----:B------:R-:W-:Y:S05]  /*5280*/  BRA `(.L_x_1031) ;  /* 0x00000ed000007947 */ /* 0x000fea0003800000 */
.L_x_1028:
        /* <DEDUP_REMOVED lines=11> */
.L_x_1033:
[----:B------:R-:W2:Y:S02]  /*5340*/  LDG.E R2, [R2.64] ;  /* 0x0000002402027981 */ /* 0x000ea4000c1e1900 */
[----:B--2---:R-:W0:Y:S02]  /*5350*/  I2F R0, R2 ;  /* 0x0000000200007306 */ /* 0x004e240000201400 */
[----:B0-----:R-:W-:-:S04]  /*5360*/  F2FP.PACK_AB R0, RZ, R0 ;  /* 0x00000000ff00723e */ /* 0x001fc800000000ff */
[----:B------:R-:W-:Y:S01]  /*5370*/  PRMT R19, R0, 0x7610, R19 ;  /* 0x0000761000137816 */ /* 0x000fe20000000013 */
[----:B------:R-:W-:Y:S05]  /*5380*/  BRA `(.L_x_1031) ;  /* 0x00000dd000007947 */ /* 0x000fea0003800000 */
.L_x_1032:
[----:B------:R-:W2:Y:S02]  /*5390*/  LDG.E.U16 R2, [R2.64] ;  /* 0x0000002402027981 */ /* 0x000ea4000c1e1500 */
[----:B--2---:R-:W0:Y:S02]  /*53a0*/  I2F.S16 R0, R2 ;  /* 0x0000000200007306 */ /* 0x004e240000101400 */
[----:B0-----:R-:W-:-:S04]  /*53b0*/  F2FP.PACK_AB R0, RZ, R0 ;  /* 0x00000000ff00723e */ /* 0x001fc800000000ff */
[----:B------:R-:W-:Y:S01]  /*53c0*/  PRMT R19, R0, 0x7610, R19 ;  /* 0x0000761000137816 */ /* 0x000fe20000000013 */
[----:B------:R-:W-:Y:S05]  /*53d0*/  BRA `(.L_x_1031) ;  /* 0x00000d8000007947 */ /* 0x000fea0003800000 */
.L_x_1027:
        /* <DEDUP_REMOVED lines=9> */
.L_x_1035:
[----:B------:R0:W5:Y:S01]  /*5470*/  LDG.E.U16 R19, [R2.64] ;  /* 0x0000002402137981 */ /* 0x000162000c1e1500 */
[----:B------:R-:W-:Y:S05]  /*5480*/  BRA `(.L_x_1031) ;  /* 0x00000cd000007947 */ /* 0x000fea0003800000 */
.L_x_1034:
        /* <DEDUP_REMOVED lines=9> */
.L_x_1037:
[----:B------:R0:W5:Y:S01]  /*5520*/  LDG.E.U16 R19, [R2.64] ;  /* 0x0000002402137981 */ /* 0x000162000c1e1500 */
[----:B------:R-:W-:Y:S05]  /*5530*/  BRA `(.L_x_1031) ;  /* 0x00000c2000007947 */ /* 0x000fea0003800000 */
.L_x_1036:
[----:B------:R-:W2:Y:S02]  /*5540*/  LDG.E.64 R2, [R2.64] ;  /* 0x0000002402027981 */ /* 0x000ea4000c1e1b00 */
[----:B--2---:R-:W0:Y:S01]  /*5550*/  F2F.F32.F64 R0, R2 ;  /* 0x0000000200007310 */ /* 0x004e220000301000 */
[----:B------:R-:W0:-:S14]  /*5560*/  DSETP.GEU.AND P0, PT, |R2|, c[0x2][0x0], PT ;  /* 0x008000000200762a */ /* 0x000e1c0003f0e200 */
[----:B0-----:R-:W-:-:S05]  /*5570*/  @!P0 FMUL R0, R0, 1.175494350822287508e-38 ;  /* 0x0080000000008820 */ /* 0x001fca0000400000 */
[----:B------:R-:W-:-:S04]  /*5580*/  F2FP.PACK_AB R0, RZ, R0 ;  /* 0x00000000ff00723e */ /* 0x000fc800000000ff */
[----:B------:R-:W-:Y:S01]  /*5590*/  PRMT R19, R0, 0x7610, R19 ;  /* 0x0000761000137816 */ /* 0x000fe20000000013 */
[----:B------:R-:W-:Y:S05]  /*55a0*/  BRA `(.L_x_1031) ;  /* 0x00000bb000007947 */ /* 0x000fea0003800000 */
.L_x_1026:
        /* <DEDUP_REMOVED lines=14> */
.L_x_1040:
[----:B------:R-:W2:Y:S02]  /*5690*/  LDG.E.64 R2, [R2.64] ;  /* 0x0000002402027981 */ /* 0x000ea4000c1e1b00 */
[----:B--2---:R-:W0:Y:S01]  /*56a0*/  F2F.F32.F64 R0, R2 ;  /* 0x0000000200007310 */ /* 0x004e220000301000 */
[----:B------:R-:W0:-:S14]  /*56b0*/  DSETP.GEU.AND P0, PT, |R2|, c[0x2][0x0], PT ;  /* 0x008000000200762a */ /* 0x000e1c0003f0e200 */
[----:B0-----:R-:W-:-:S05]  /*56c0*/  @!P0 FMUL R0, R0, 1.175494350822287508e-38 ;  /* 0x0080000000008820 */ /* 0x001fca0000400000 */
[----:B------:R-:W-:-:S04]  /*56d0*/  F2FP.PACK_AB R0, RZ, R0 ;  /* 0x00000000ff00723e */ /* 0x000fc800000000ff */
[----:B------:R-:W-:Y:S01]  /*56e0*/  PRMT R19, R0, 0x7610, R19 ;  /* 0x0000761000137816 */ /* 0x000fe20000000013 */
[----:B------:R-:W-:Y:S05]  /*56f0*/  BRA `(.L_x_1031) ;  /* 0x00000a6000007947 */ /* 0x000fea0003800000 */
.L_x_1039:
        /* <DEDUP_REMOVED lines=28> */
.L_x_1042:
        /* <DEDUP_REMOVED lines=15> */
.L_x_1041:
[----:B------:R-:W2:Y:S02]  /*59b0*/  LDG.E.U16 R0, [R2.64] ;  /* 0x0000002402007981 */ /* 0x000ea4000c1e1500 */
[----:B--2---:R-:W-:-:S04]  /*59c0*/  PRMT R0, RZ, 0x5410, R0 ;  /* 0x00005410ff007816 */ /* 0x004fc80000000000 */
[----:B------:R-:W-:-:S04]  /*59d0*/  F2FP.PACK_AB R0, RZ, R0 ;  /* 0x00000000ff00723e */ /* 0x000fc800000000ff */
[----:B------:R-:W-:Y:S01]  /*59e0*/  PRMT R19, R0, 0x7610, R19 ;  /* 0x0000761000137816 */ /* 0x000fe20000000013 */
[----:B------:R-:W-:Y:S05]  /*59f0*/  BRA `(.L_x_1031) ;  /* 0x0000076000007947 */ /* 0x000fea0003800000 */
.L_x_1038:
        /* <DEDUP_REMOVED lines=12> */
.L_x_1045:
        /* <DEDUP_REMOVED lines=21> */
.L_x_1049:
[----:B------:R-:W-:Y:S05]  /*5c10*/  BSYNC B1 ;  /* 0x0000000000017941 */ /* 0x000fea0003800000 */
.L_x_1048:
[----:B------:R-:W-:Y:S01]  /*5c20*/  LEA R3, R0, 0x3b800000, 0x17 ;  /* 0x3b80000000037811 */ /* 0x000fe200078eb8ff */
[----:B------:R-:W-:-:S05]  /*5c30*/  IMAD.SHL.U32 R0, R2, 0x100000, RZ ;  /* 0x0010000002007824 */ /* 0x000fca00078e00ff */
[----:B------:R-:W-:Y:S02]  /*5c40*/  LOP3.LUT R0, R3, R0, R4, 0xfe, !PT ;  /* 0x0000000003007212 */ /* 0x000fe400078efe04 */
.L_x_1047:
[----:B------:R-:W-:Y:S05]  /*5c50*/  BSYNC B0 ;  /* 0x0000000000007941 */ /* 0x000fea0003800000 */
.L_x_1046:
[----:B------:R-:W-:-:S04]  /*5c60*/  F2FP.PACK_AB R0, RZ, R0 ;  /* 0x00000000ff00723e */ /* 0x000fc800000000ff */
[----:B------:R-:W-:Y:S01]  /*5c70*/  PRMT R19, R0, 0x7610, R19 ;  /* 0x0000761000137816 */ /* 0x000fe20000000013 */
[----:B------:R-:W-:Y:S05]  /*5c80*/  BRA `(.L_x_1031) ;  /* 0x000004d000007947 */ /* 0x000fea0003800000 */
.L_x_1044:
        /* <DEDUP_REMOVED lines=21> */
.L_x_1053:
[----:B------:R-:W-:Y:S05]  /*5de0*/  BSYNC B1 ;  /* 0x0000000000017941 */ /* 0x000fea0003800000 */
.L_x_1052:
[----:B------:R-:W-:Y:S01]  /*5df0*/  LEA R3, R0, 0x37800000, 0x17 ;  /* 0x3780000000037811 */ /* 0x000fe200078eb8ff */
[----:B------:R-:W-:-:S05]  /*5e00*/  IMAD.SHL.U32 R0, R2, 0x200000, RZ ;  /* 0x0020000002007824 */ /* 0x000fca00078e00ff */
[----:B------:R-:W-:Y:S02]  /*5e10*/  LOP3.LUT R0, R3, R0, R4, 0xfe, !PT ;  /* 0x0000000003007212 */ /* 0x000fe400078efe04 */
.L_x_1051:
[----:B------:R-:W-:Y:S05]  /*5e20*/  BSYNC B0 ;  /* 0x0000000000007941 */ /* 0x000fea0003800000 */
.L_x_1050:
[----:B------:R-:W-:-:S04]  /*5e30*/  F2FP.PACK_AB R0, RZ, R0 ;  /* 0x00000000ff00723e */ /* 0x000fc800000000ff */
[----:B------:R-:W-:Y:S01]  /*5e40*/  PRMT R19, R0, 0x7610, R19 ;  /* 0x0000761000137816 */ /* 0x000fe20000000013 */
[----:B------:R-:W-:Y:S05]  /*5e50*/  BRA `(.L_x_1031) ;  /* 0x0000030000007947 */ /* 0x000fea0003800000 */
.L_x_1043:
        /* <DEDUP_REMOVED lines=14> */
.L_x_1057:
[----:B------:R-:W-:Y:S05]  /*5f40*/  BSYNC B0 ;  /* 0x0000000000007941 */ /* 0x000fea0003800000 */
.L_x_1056:
[----:B------:R-:W-:-:S04]  /*5f50*/  F2FP.PACK_AB R0, RZ, R0 ;  /* 0x00000000ff00723e */ /* 0x000fc800000000ff */
[----:B------:R-:W-:Y:S01]  /*5f60*/  PRMT R19, R0, 0x7610, R19 ;  /* 0x0000761000137816 */ /* 0x000fe20000000013 */
[----:B------:R-:W-:Y:S05]  /*5f70*/  BRA `(.L_x_1031) ;  /* 0x000001e000007947 */ /* 0x000fea0003800000 */
.L_x_1030:
        /* <DEDUP_REMOVED lines=21> */
.L_x_1055:
[----:B------:R-:W2:Y:S02]  /*60d0*/  LDG.E.64 R2, [R2.64] ;  /* 0x0000002402027981 */ /* 0x000ea4000c1e1b00 */
[----:B--2---:R-:W0:Y:S02]  /*60e0*/  I2F.U64 R0, R2 ;  /* 0x0000000200007312 */ /* 0x004e240000301000 */
[----:B0-----:R-:W-:-:S04]  /*60f0*/  F2FP.PACK_AB R0, RZ, R0 ;  /* 0x00000000ff00723e */ /* 0x001fc800000000ff */
[----:B------:R-:W-:Y:S01]  /*6100*/  PRMT R19, R0, 0x7610, R19 ;  /* 0x0000761000137816 */ /* 0x000fe20000000013 */
[----:B------:R-:W-:Y:S05]  /*6110*/  BRA `(.L_x_1031) ;  /* 0x0000004000007947 */ /* 0x000fea0003800000 */
.L_x_1054:
[----:B------:R-:W2:Y:S02]  /*6120*/  LDG.E R2, [R2.64] ;  /* 0x0000002402027981 */ /* 0x000ea4000c1e1900 */
[----:B--2---:R-:W0:Y:S02]  /*6130*/  I2F.U32 R0, R2 ;  /* 0x0000000200007306 */ /* 0x004e240000201000 */
[----:B0-----:R-:W-:-:S04]  /*6140*/  F2FP.PACK_AB R0, RZ, R0 ;  /* 0x00000000ff00723e */ /* 0x001fc800000000ff */
[----:B------:R-:W-:Y:S02]  /*6150*/  PRMT R19, R0, 0x7610, R19 ;  /* 0x0000761000137816 */ /* 0x000fe40000000013 */
.L_x_1031:
        /* <DEDUP_REMOVED lines=18> */
.L_x_1061:
[----:B------:R-:W2:Y:S02]  /*6280*/  LDG.E.U8 R2, [R2.64] ;  /* 0x0000002402027981 */ /* 0x000ea4000c1e1100 */
[----:B--2---:R-:W0:Y:S02]  /*6290*/  I2F.U16 R0, R2 ;  /* 0x0000000200007306 */ /* 0x004e240000101000 */
[----:B0-----:R-:W-:Y:S01]  /*62a0*/  F2FP.PACK_AB R0, RZ, R0 ;  /* 0x00000000ff00723e */ /* 0x001fe200000000ff */
[----:B------:R-:W-:Y:S05]  /*62b0*/  BRA `(.L_x_1063) ;  /* 0x00000e1000007947 */ /* 0x000fea0003800000 */
.L_x_1060:
        /* <DEDUP_REMOVED lines=10> */
.L_x_1065:
[----:B------:R-:W2:Y:S02]  /*6360*/  LDG.E R2, [R2.64] ;  /* 0x0000002402027981 */ /* 0x000ea4000c1e1900 */
[----:B--2---:R-:W0:Y:S02]  /*6370*/  I2F R0, R2 ;  /* 0x0000000200007306 */ /* 0x004e240000201400 */
[----:B0-----:R-:W-:Y:S01]  /*6380*/  F2FP.PACK_AB R0, RZ, R0 ;  /* 0x00000000ff00723e */ /* 0x001fe200000000ff */
[----:B------:R-:W-:Y:S05]  /*6390*/  BRA `(.L_x_1063) ;  /* 0x00000d3000007947 */ /* 0x000fea0003800000 */
.L_x_1064:
[----:B------:R-:W2:Y:S02]  /*63a0*/  LDG.E.U16 R2, [R2.64] ;  /* 0x0000002402027981 */ /* 0x000ea4000c1e1500 */
[----:B--2---:R-:W0:Y:S02]  /*63b0*/  I2F.S16 R0, R2 ;  /* 0x0000000200007306 */ /* 0x004e240000101400 */
[----:B0-----:R-:W-:Y:S01]  /*63c0*/  F2FP.PACK_AB R0, RZ, R0 ;  /* 0x00000000ff00723e */ /* 0x001fe200000000ff */
[----:B------:R-:W-:Y:S05]  /*63d0*/  BRA `(.L_x_1063) ;  /* 0x00000cf000007947 */ /* 0x000fea0003800000 */
.L_x_1059:
        /* <DEDUP_REMOVED lines=9> */
.L_x_1067:
[----:B------:R0:W5:Y:S01]  /*6470*/  LDG.E.U16 R0, [R2.64] ;  /* 0x0000002402007981 */ /* 0x000162000c1e1500 */
[----:B------:R-:W-:Y:S05]  /*6480*/  BRA `(.L_x_1063) ;  /* 0x00000c4000007947 */ /* 0x000fea0003800000 */
.L_x_1066:
        /* <DEDUP_REMOVED lines=9> */
.L_x_1069:
[----:B------:R0:W5:Y:S01]  /*6520*/  LDG.E.U16 R0, [R2.64] ;  /* 0x0000002402007981 */ /* 0x000162000c1e1500 */
[----:B------:R-:W-:Y:S05]  /*6530*/  BRA `(.L_x_1063) ;  /* 0x00000b9000007947 */ /* 0x000fea0003800000 */
.L_x_1068:
[----:B------:R-:W2:Y:S02]  /*6540*/  LDG.E.64 R2, [R2.64] ;  /* 0x0000002402027981 */ /* 0x000ea4000c1e1b00 */
[----:B--2---:R-:W0:Y:S01]  /*6550*/  F2F.F32.F64 R0, R2 ;  /* 0x0000000200007310 */ /* 0x004e220000301000 */
[----:B------:R-:W0:-:S14]  /*6560*/  DSETP.GEU.AND P0, PT, |R2|, c[0x2][0x0], PT ;  /* 0x008000000200762a */ /* 0x000e1c0003f0e200 */
[----:B0-----:R-:W-:-:S05]  /*6570*/  @!P0 FMUL R0, R0, 1.175494350822287508e-38 ;  /* 0x0080000000008820 */ /* 0x001fca0000400000 */
[----:B------:R-:W-:Y:S01]  /*6580*/  F2FP.PACK_AB R0, RZ, R0 ;  /* 0x00000000ff00723e */ /* 0x000fe200000000ff */
[----:B------:R-:W-:Y:S05]  /*6590*/  BRA `(.L_x_1063) ;  /* 0x00000b3000007947 */ /* 0x000fea0003800000 */
.L_x_1058:
        /* <DEDUP_REMOVED lines=13> */
.L_x_1072:
[----:B------:R-:W2:Y:S02]  /*6670*/  LDG.E.64 R2, [R2.64] ;  /* 0x0000002402027981 */ /* 0x000ea4000c1e1b00 */
[----:B--2---:R-:W0:Y:S01]  /*6680*/  F2F.F32.F64 R0, R2 ;  /* 0x0000000200007310 */ /* 0x004e220000301000 */
[----:B------:R-:W0:-:S14]  /*6690*/  DSETP.GEU.AND P0, PT, |R2|, c[0x2][0x0], PT ;  /* 0x008000000200762a */ /* 0x000e1c0003f0e200 */
[----:B0-----:R-:W-:-:S05]  /*66a0*/  @!P0 FMUL R0, R0, 1.175494350822287508e-38 ;  /* 0x0080000000008820 */ /* 0x001fca0000400000 */
[----:B------:R-:W-:Y:S01]  /*66b0*/  F2FP.PACK_AB R0, RZ, R0 ;  /* 0x00000000ff00723e */ /* 0x000fe200000000ff */
[----:B------:R-:W-:Y:S05]  /*66c0*/  BRA `(.L_x_1063) ;  /* 0x00000a0000007947 */ /* 0x000fea0003800000 */
.L_x_1071:
        /* <DEDUP_REMOVED lines=28> */
.L_x_1074:
        /* <DEDUP_REMOVED lines=15> */
.L_x_1073:
[----:B------:R-:W2:Y:S02]  /*6980*/  LDG.E.U16 R0, [R2.64] ;  /* 0x0000002402007981 */ /* 0x000ea4000c1e1500 */
[----:B--2---:R-:W-:-:S04]  /*6990*/  PRMT R0, RZ, 0x5410, R0 ;  /* 0x00005410ff007816 */ /* 0x004fc80000000000 */
[----:B------:R-:W-:Y:S01]  /*69a0*/  F2FP.PACK_AB R0, RZ, R0 ;  /* 0x00000000ff00723e */ /* 0x000fe200000000ff */
[----:B------:R-:W-:Y:S05]  /*69b0*/  BRA `(.L_x_1063) ;  /* 0x0000071000007947 */ /* 0x000fea0003800000 */
.L_x_1070:
        /* <DEDUP_REMOVED lines=12> */
.L_x_1077:
        /* <DEDUP_REMOVED lines=21> */
.L_x_1081:
[----:B------:R-:W-:Y:S05]  /*6bd0*/  BSYNC B1 ;  /* 0x0000000000017941 */ /* 0x000fea0003800000 */
.L_x_1080:
[----:B------:R-:W-:Y:S01]  /*6be0*/  LEA R3, R0, 0x3b800000, 0x17 ;  /* 0x3b80000000037811 */ /* 0x000fe200078eb8ff */
[----:B------:R-:W-:-:S05]  /*6bf0*/  IMAD.SHL.U32 R0, R2, 0x100000, RZ ;  /* 0x0010000002007824 */ /* 0x000fca00078e00ff */
[----:B------:R-:W-:Y:S02]  /*6c00*/  LOP3.LUT R0, R3, R0, R4, 0xfe, !PT ;  /* 0x0000000003007212 */ /* 0x000fe400078efe04 */
.L_x_1079:
[----:B------:R-:W-:Y:S05]  /*6c10*/  BSYNC B0 ;  /* 0x0000000000007941 */ /* 0x000fea0003800000 */
.L_x_1078:
[----:B------:R-:W-:Y:S01]  /*6c20*/  F2FP.PACK_AB R0, RZ, R0 ;  /* 0x00000000ff00723e */ /* 0x000fe200000000ff */
[----:B------:R-:W-:Y:S05]  /*6c30*/  BRA `(.L_x_1063) ;  /* 0x0000049000007947 */ /* 0x000fea0003800000 */
.L_x_1076:
        /* <DEDUP_REMOVED lines=21> */
.L_x_1085:
[----:B------:R-:W-:Y:S05]  /*6d90*/  BSYNC B1 ;  /* 0x0000000000017941 */ /* 0x000fea0003800000 */
.L_x_1084:
[----:B------:R-:W-:Y:S01]  /*6da0*/  LEA R3, R0, 0x37800000, 0x17 ;  /* 0x3780000000037811 */ /* 0x000fe200078eb8ff */
[----:B------:R-:W-:-:S05]  /*6db0*/  IMAD.SHL.U32 R0, R2, 0x200000, RZ ;  /* 0x0020000002007824 */ /* 0x000fca00078e00ff */
[----:B------:R-:W-:Y:S02]  /*6dc0*/  LOP3.LUT R0, R3, R0, R4, 0xfe, !PT ;  /* 0x0000000003007212 */ /* 0x000fe400078efe04 */
.L_x_1083:
[----:B------:R-:W-:Y:S05]  /*6dd0*/  BSYNC B0 ;  /* 0x0000000000007941 */ /* 0x000fea0003800000 */
.L_x_1082:
[----:B------:R-:W-:Y:S01]  /*6de0*/  F2FP.PACK_AB R0, RZ, R0 ;  /* 0x00000000ff00723e */ /* 0x000fe200000000ff */
[----:B------:R-:W-:Y:S05]  /*6df0*/  BRA `(.L_x_1063) ;  /* 0x000002d000007947 */ /* 0x000fea0003800000 */
.L_x_1075:
        /* <DEDUP_REMOVED lines=14> */
.L_x_1089:
[----:B------:R-:W-:Y:S05]  /*6ee0*/  BSYNC B0 ;  /* 0x0000000000007941 */ /* 0x000fea0003800000 */
.L_x_1088:
[----:B------:R-:W-:Y:S01]  /*6ef0*/  F2FP.PACK_AB R0, RZ, R0 ;  /* 0x00000000ff00723e */ /* 0x000fe200000000ff */
[----:B------:R-:W-:Y:S05]  /*6f00*/  BRA `(.L_x_1063) ;  /* 0x000001c000007947 */ /* 0x000fea0003800000 */
.L_x_1062:
        /* <DEDUP_REMOVED lines=21> */
.L_x_1087:
[----:B------:R-:W2:Y:S02]  /*7060*/  LDG.E.64 R2, [R2.64] ;  /* 0x0000002402027981 */ /* 0x000ea4000c1e1b00 */
[----:B--2---:R-:W0:Y:S02]  /*7070*/  I2F.U64 R0, R2 ;  /* 0x0000000200007312 */ /* 0x004e240000301000 */
[----:B0-----:R-:W-:Y:S01]  /*7080*/  F2FP.PACK_AB R0, RZ, R0 ;  /* 0x00000000ff00723e */ /* 0x001fe200000000ff */
[----:B------:R-:W-:Y:S05]  /*7090*/  BRA `(.L_x_1063) ;  /* 0x0000003000007947 */ /* 0x000fea0003800000 */
.L_x_1086:
[----:B------:R-:W2:Y:S02]  /*70a0*/  LDG.E R2, [R2.64] ;  /* 0x0000002402027981 */ /* 0x000ea4000c1e1900 */
[----:B--2---:R-:W0:Y:S02]  /*70b0*/  I2F.U32 R0, R2 ;  /* 0x0000000200007306 */ /* 0x004e240000201000 */
[----:B0-----:R-:W-:-:S06]  /*70c0*/  F2FP.PACK_AB R0, RZ, R0 ;  /* 0x00000000ff00723e */ /* 0x001fcc00000000ff */
.L_x_1063:
        /* <DEDUP_REMOVED lines=15> */
.L_x_1091:
[----:B------:R-:W-:Y:S05]  /*71c0*/  BSYNC B0 ;  /* 0x0000000000007941 */ /* 0x000fea0003800000 */
.L_x_1090:
        /* <DEDUP_REMOVED lines=13> */
.L_x_1095:
[----:B------:R-:W-:-:S06]  /*72a0*/  HADD2.F32 R3, -RZ, R2.H0_H0 ;  /* 0x20000002ff037230 */ /* 0x000fcc0000004100 */
[----:B------:R-:W0:Y:S02]  /*72b0*/  F2I.S64.TRUNC R2, R3 ;  /* 0x0000000300027311 */ /* 0x000e24000020d900 */
[----:B0-----:R0:W-:Y:S01]  /*72c0*/  STG.E.U8 [R16.64], R2 ;  /* 0x0000000210007986 */ /* 0x0011e2000c101124 */
[----:B------:R-:W-:Y:S05]  /*72d0*/  BRA `(.L_x_1097) ;  /* 0x00000e4000007947 */ /* 0x000fea0003800000 */
.L_x_1094:
        /* <DEDUP_REMOVED lines=10> */
.L_x_1099:
[----:B------:R-:W-:-:S04]  /*7380*/  HADD2.F32 R2, -RZ, R2.H0_H0 ;  /* 0x20000002ff027230 */ /* 0x000fc80000004100 */
[----:B------:R-:W0:Y:S02]  /*7390*/  F2I.FTZ.TRUNC.NTZ R3, R2 ;  /* 0x0000000200037305 */ /* 0x000e24000021f100 */
[----:B0-----:R0:W-:Y:S01]  /*73a0*/  STG.E [R16.64], R3 ;  /* 0x0000000310007986 */ /* 0x0011e2000c101924 */
[----:B------:R-:W-:Y:S05]  /*73b0*/  BRA `(.L_x_1097) ;  /* 0x00000d6000007947 */ /* 0x000fea0003800000 */
.L_x_1098:
[----:B------:R-:W-:-:S04]  /*73c0*/  HADD2.F32 R2, -RZ, R2.H0_H0 ;  /* 0x20000002ff027230 */ /* 0x000fc80000004100 */
[----:B------:R-:W0:Y:S02]  /*73d0*/  F2I.FTZ.TRUNC.NTZ R3, R2 ;  /* 0x0000000200037305 */ /* 0x000e24000021f100 */
[----:B0-----:R0:W-:Y:S01]  /*73e0*/  STG.E.U16 [R16.64], R3 ;  /* 0x0000000310007986 */ /* 0x0011e2000c101524 */
[----:B------:R-:W-:Y:S05]  /*73f0*/  BRA `(.L_x_1097) ;  /* 0x00000d2000007947 */ /* 0x000fea0003800000 */
.L_x_1093:
        /* <DEDUP_REMOVED lines=9> */
.L_x_1101:
[----:B------:R0:W-:Y:S01]  /*7490*/  STG.E.U16 [R16.64], R2 ;  /* 0x0000000210007986 */ /* 0x0001e2000c101524 */
[----:B------:R-:W-:Y:S05]  /*74a0*/  BRA `(.L_x_1097) ;  /* 0x00000c7000007947 */ /* 0x000fea0003800000 */
.L_x_1100:
        /* <DEDUP_REMOVED lines=10> */
.L_x_1103:
[----:B------:R-:W-:-:S05]  /*7550*/  HADD2.F32 R0, -RZ, R2.H0_H0 ;  /* 0x20000002ff007230 */ /* 0x000fca0000004100 */
[----:B------:R-:W-:-:S04]  /*7560*/  F2FP.PACK_AB R0, RZ, R0 ;  /* 0x00000000ff00723e */ /* 0x000fc800000000ff */
[----:B------:R-:W-:-:S05]  /*7570*/  PRMT R0, R0, 0x5410, RZ ;  /* 0x0000541000007816 */ /* 0x000fca00000000ff */
[----:B------:R0:W-:Y:S01]  /*7580*/  STG.E [R16.64], R0 ;  /* 0x0000000010007986 */ /* 0x0001e2000c101924 */
[----:B------:R-:W-:Y:S05]  /*7590*/  BRA `(.L_x_1097) ;  /* 0x00000b8000007947 */ /* 0x000fea0003800000 */
.L_x_1102:
[----:B------:R-:W-:-:S05]  /*75a0*/  HADD2.F32 R2, -RZ, R2.H0_H0 ;  /* 0x20000002ff027230 */ /* 0x000fca0000004100 */
[----:B------:R-:W-:-:S06]  /*75b0*/  FMUL.FTZ R2, R2, 1 ;  /* 0x3f80000002027820 */ /* 0x000fcc0000410000 */
[----:B------:R-:W0:Y:S02]  /*75c0*/  F2F.F64.F32 R2, R2 ;  /* 0x0000000200027310 */ /* 0x000e240000201800 */
[----:B0-----:R0:W-:Y:S01]  /*75d0*/  STG.E.64 [R16.64], R2 ;  /* 0x0000000210007986 */ /* 0x0011e2000c101b24 */
[----:B------:R-:W-:Y:S05]  /*75e0*/  BRA `(.L_x_1097) ;  /* 0x00000b3000007947 */ /* 0x000fea0003800000 */
.L_x_1092:
        /* <DEDUP_REMOVED lines=13> */
.L_x_1106:
[----:B------:R-:W-:Y:S01]  /*76c0*/  HADD2.F32 R2, -RZ, R2.H0_H0 ;  /* 0x20000002ff027230 */ /* 0x000fe20000004100 */
[----:B------:R-:W-:-:S04]  /*76d0*/  CS2R R6, SRZ ;  /* 0x0000000000067805 */ /* 0x000fc8000001ff00 */
[----:B------:R-:W-:-:S04]  /*76e0*/  FMUL.FTZ R2, R2, 1 ;  /* 0x3f80000002027820 */ /* 0x000fc80000410000 */
[----:B------:R-:W0:Y:S02]  /*76f0*/  F2F.F64.F32 R4, R2 ;  /* 0x0000000200047310 */ /* 0x000e240000201800 */
[----:B0-----:R0:W-:Y:S01]  /*7700*/  STG.E.128 [R16.64], R4 ;  /* 0x0000000410007986 */ /* 0x0011e2000c101d24 */
[----:B------:R-:W-:Y:S05]  /*7710*/  BRA `(.L_x_1097) ;  /* 0x00000a0000007947 */ /* 0x000fea0003800000 */
.L_x_1105:
        /* <DEDUP_REMOVED lines=21> */
.L_x_1110:
[----:B------:R-:W-:Y:S05]  /*7870*/  BSYNC B0 ;  /* 0x0000000000007941 */ /* 0x000fea0003800000 */
.L_x_1109:
[----:B------:R-:W-:-:S05]  /*7880*/  LOP3.LUT R3, R0, R3, RZ, 0xfc, !PT ;  /* 0x0000000300037212 */ /* 0x000fca00078efcff */
[----:B------:R0:W-:Y:S01]  /*7890*/  STG.E.U8 [R16.64], R3 ;  /* 0x0000000310007986 */ /* 0x0001e2000c101124 */
[----:B------:R-:W-:Y:S05]  /*78a0*/  BRA `(.L_x_1097) ;  /* 0x0000087000007947 */ /* 0x000fea0003800000 */
.L_x_1108:
        /* <DEDUP_REMOVED lines=13> */
.L_x_1112:
[----:B------:R-:W-:Y:S01]  /*7980*/  IMAD.MOV.U32 R0, RZ, RZ, 0x7f ;  /* 0x0000007fff007424 */ /* 0x000fe200078e00ff */
[----:B------:R-:W-:-:S04]  /*7990*/  ISETP.GT.U32.AND P0, PT, R2, 0x7f800000, PT ;  /* 0x7f8000000200780c */ /* 0x000fc80003f04070 */
[----:B------:R-:W-:-:S04]  /*79a0*/  SEL R0, R0, 0x7c, P0 ;  /* 0x0000007c00007807 */ /* 0x000fc80000000000 */
.L_x_1113:
[----:B------:R-:W-:Y:S05]  /*79b0*/  BSYNC B0 ;  /* 0x0000000000007941 */ /* 0x000fea0003800000 */
.L_x_1111:
[----:B------:R-:W-:-:S04]  /*79c0*/  LOP3.LUT R2, R3, 0x80000000, RZ, 0xc0, !PT ;  /* 0x8000000003027812 */ /* 0x000fc800078ec0ff */
[----:B------:R-:W-:-:S04]  /*79d0*/  SHF.R.U32.HI R3, RZ, 0x18, R2 ;  /* 0x00000018ff037819 */ /* 0x000fc80000011602 */
[----:B------:R-:W-:-:S05]  /*79e0*/  LOP3.LUT R3, R0, R3, RZ, 0xfc, !PT ;  /* 0x0000000300037212 */ /* 0x000fca00078efcff */
[----:B------:R0:W-:Y:S01]  /*79f0*/  STG.E.U8 [R16.64], R3 ;  /* 0x0000000310007986 */ /* 0x0001e2000c101124 */
[----:B------:R-:W-:Y:S05]  /*7a00*/  BRA `(.L_x_1097) ;  /* 0x0000071000007947 */ /* 0x000fea0003800000 */
.L_x_1107:
[----:B------:R-:W-:-:S05]  /*7a10*/  HADD2.F32 R0, -RZ, R2.H0_H0 ;  /* 0x20000002ff007230 */ /* 0x000fca0000004100 */
[----:B------:R-:W-:-:S05]  /*7a20*/  F2FP.BF16.PACK_AB R0, RZ, R0 ;  /* 0x00000000ff00723e */ /* 0x000fca00000010ff */
[----:B------:R0:W-:Y:S01]  /*7a30*/  STG.E.U16 [R16.64], R0 ;  /* 0x0000000010007986 */ /* 0x0001e2000c101524 */
[----:B------:R-:W-:Y:S05]  /*7a40*/  BRA `(.L_x_1097) ;  /* 0x000006d000007947 */ /* 0x000fea0003800000 */
.L_x_1104:
        /* <DEDUP_REMOVED lines=12> */
.L_x_1116:
        /* <DEDUP_REMOVED lines=17> */
.L_x_1119:
[----:B------:R-:W-:-:S04]  /*7c20*/  LOP3.LUT R2, R3, 0x80000000, RZ, 0xc0, !PT ;  /* 0x8000000003027812 */ /* 0x000fc800078ec0ff */
[----:B------:R-:W-:-:S04]  /*7c30*/  SHF.R.U32.HI R3, RZ, 0x18, R2 ;  /* 0x00000018ff037819 */ /* 0x000fc80000011602 */
[----:B------:R-:W-:-:S04]  /*7c40*/  LOP3.LUT R0, R0, R3, RZ, 0xfc, !PT ;  /* 0x0000000300007212 */ /* 0x000fc800078efcff */
[----:B------:R-:W-:Y:S02]  /*7c50*/  PRMT R8, R0, 0x7610, R8 ;  /* 0x0000761000087816 */ /* 0x000fe40000000008 */
.L_x_1118:
[----:B------:R-:W-:Y:S05]  /*7c60*/  BSYNC B0 ;  /* 0x0000000000007941 */ /* 0x000fea0003800000 */
.L_x_1117:
[----:B------:R0:W-:Y:S01]  /*7c70*/  STG.E.U8 [R16.64], R8 ;  /* 0x0000000810007986 */ /* 0x0001e2000c101124 */
[----:B------:R-:W-:Y:S05]  /*7c80*/  BRA `(.L_x_1097) ;  /* 0x0000049000007947 */ /* 0x000fea0003800000 */
.L_x_1115:
        /* <DEDUP_REMOVED lines=17> */
.L_x_1122:
[----:B------:R-:W-:-:S04]  /*7da0*/  LOP3.LUT R2, R3, 0x80000000, RZ, 0xc0, !PT ;  /* 0x8000000003027812 */ /* 0x000fc800078ec0ff */
[----:B------:R-:W-:-:S04]  /*7db0*/  SHF.R.U32.HI R3, RZ, 0x18, R2 ;  /* 0x00000018ff037819 */ /* 0x000fc80000011602 */
[----:B------:R-:W-:-:S04]  /*7dc0*/  LOP3.LUT R0, R0, R3, RZ, 0xfc, !PT ;  /* 0x0000000300007212 */ /* 0x000fc800078efcff */
[----:B------:R-:W-:Y:S02]  /*7dd0*/  PRMT R8, R0, 0x7610, R8 ;  /* 0x0000761000087816 */ /* 0x000fe40000000008 */
.L_x_1121:
[----:B------:R-:W-:Y:S05]  /*7de0*/  BSYNC B0 ;  /* 0x0000000000007941 */ /* 0x000fea0003800000 */
.L_x_1120:
[----:B------:R0:W-:Y:S01]  /*7df0*/  STG.E.U8 [R16.64], R8 ;  /* 0x0000000810007986 */ /* 0x0001e2000c101124 */
[----:B------:R-:W-:Y:S05]  /*7e00*/  BRA `(.L_x_1097) ;  /* 0x0000031000007947 */ /* 0x000fea0003800000 */
.L_x_1114:
        /* <DEDUP_REMOVED lines=22> */
.L_x_1096:
        /* <DEDUP_REMOVED lines=20> */
.L_x_1124:
[----:B------:R-:W-:-:S06]  /*80b0*/  HADD2.F32 R2, -RZ, R2.H0_H0 ;  /* 0x20000002ff027230 */ /* 0x000fcc0000004100 */
[----:B------:R-:W0:Y:S02]  /*80c0*/  F2I.U64.TRUNC R2, R2 ;  /* 0x0000000200027311 */ /* 0x000e24000020d800 */
[----:B0-----:R0:W-:Y:S01]  /*80d0*/  STG.E.64 [R16.64], R2 ;  /* 0x0000000210007986 */ /* 0x0011e2000c101b24 */
[----:B------:R-:W-:Y:S05]  /*80e0*/  BRA `(.L_x_1097) ;  /* 0x0000003000007947 */ /* 0x000fea0003800000 */
.L_x_1123:
[----:B------:R-:W-:-:S04]  /*80f0*/  HADD2.F32 R2, -RZ, R2.H0_H0 ;  /* 0x20000002ff027230 */ /* 0x000fc80000004100 */
[----:B------:R-:W0:Y:S02]  /*8100*/  F2I.FTZ.U32.TRUNC.NTZ R3, R2 ;  /* 0x0000000200037305 */ /* 0x000e24000021f000 */
[----:B0-----:R0:W-:Y:S02]  /*8110*/  STG.E [R16.64], R3 ;  /* 0x0000000310007986 */ /* 0x0011e4000c101924 */
.L_x_1097:
        /* <DEDUP_REMOVED lines=258> */
.L_x_1125:
        /* <DEDUP_REMOVED lines=21> */
.L_x_1129:
[----:B------:R-:W2:Y:S02]  /*9290*/  LDG.E.U8 R2, [R2.64] ;  /* 0x0000002402027981 */ /* 0x000ea4000c1e1100 */
[----:B--2---:R-:W0:Y:S02]  /*92a0*/  I2F.U16 R0, R2 ;  /* 0x0000000200007306 */ /* 0x004e240000101000 */
[----:B0-----:R-:W-:-:S04]  /*92b0*/  F2FP.PACK_AB R0, RZ, R0 ;  /* 0x00000000ff00723e */ /* 0x001fc800000000ff */
[----:B------:R-:W-:Y:S01]  /*92c0*/  PRMT R19, R0, 0x7610, R19 ;  /* 0x0000761000137816 */ /* 0x000fe20000000013 */
[----:B------:R-:W-:Y:S05]  /*92d0*/  BRA `(.L_x_1131) ;  /* 0x00000ed000007947 */ /* 0x000fea0003800000 */
.L_x_1128:
        /* <DEDUP_REMOVED lines=11> */
.L_x_1133:
[----:B------:R-:W2:Y:S02]  /*9390*/  LDG.E R2, [R2.64] ;  /* 0x0000002402027981 */ /* 0x000ea4000c1e1900 */
[----:B--2---:R-:W0:Y:S02]  /*93a0*/  I2F R0, R2 ;  /* 0x0000000200007306 */ /* 0x004e240000201400 */
[----:B0-----:R-:W-:-:S04]  /*93b0*/  F2FP.PACK_AB R0, RZ, R0 ;  /* 0x00000000ff00723e */ /* 0x001fc800000000ff */
[----:B------:R-:W-:Y:S01]  /*93c0*/  PRMT R19, R0, 0x7610, R19 ;  /* 0x0000761000137816 */ /* 0x000fe20000000013 */
[----:B------:R-:W-:Y:S05]  /*93d0*/  BRA `(.L_x_1131) ;  /* 0x00000dd000007947 */ /* 0x000fea0003800000 */
.L_x_1132:
[----:B------:R-:W2:Y:S02]  /*93e0*/  LDG.E.U16 R2, [R2.64] ;  /* 0x0000002402027981 */ /* 0x000ea4000c1e1500 */
[----:B--2---:R-:W0:Y:S02]  /*93f0*/  I2F.S16 R0, R2 ;  /* 0x0000000200007306 */ /* 0x004e240000101400 */
[----:B0-----:R-:W-:-:S04]  /*9400*/  F2FP.PACK_AB R0, RZ, R0 ;  /* 0x00000000ff00723e */ /* 0x001fc800000000ff */
[----:B------:R-:W-:Y:S01]  /*9410*/  PRMT R19, R0, 0x7610, R19 ;  /* 0x0000761000137816 */ /* 0x000fe20000000013 */
[----:B------:R-:W-:Y:S05]  /*9420*/  BRA `(.L_x_1131) ;  /* 0x00000d8000007947 */ /* 0x000fea0003800000 */
.L_x_1127:
        /* <DEDUP_REMOVED lines=9> */
.L_x_1135:
[----:B------:R0:W5:Y:S01]  /*94c0*/  LDG.E.U16 R19, [R2.64] ;  /* 0x0000002402137981 */ /* 0x000162000c1e1500 */
[----:B------:R-:W-:Y:S05]  /*94d0*/  BRA `(.L_x_1131) ;  /* 0x00000cd000007947 */ /* 0x000fea0003800000 */
.L_x_1134:
        /* <DEDUP_REMOVED lines=9> */
.L_x_1137:
[----:B------:R0:W5:Y:S01]  /*9570*/  LDG.E.U16 R19, [R2.64] ;  /* 0x0000002402137981 */ /* 0x000162000c1e1500 */
[----:B------:R-:W-:Y:S05]  /*9580*/  BRA `(.L_x_1131) ;  /* 0x00000c2000007947 */ /* 0x000fea0003800000 */
.L_x_1136:
[----:B------:R-:W2:Y:S02]  /*9590*/  LDG.E.64 R2, [R2.64] ;  /* 0x0000002402027981 */ /* 0x000ea4000c1e1b00 */
[----:B--2---:R-:W0:Y:S01]  /*95a0*/  F2F.F32.F64 R0, R2 ;  /* 0x0000000200007310 */ /* 0x004e220000301000 */
[----:B------:R-:W0:-:S14]  /*95b0*/  DSETP.GEU.AND P0, PT, |R2|, c[0x2][0x0], PT ;  /* 0x008000000200762a */ /* 0x000e1c0003f0e200 */
[----:B0-----:R-:W-:-:S05]  /*95c0*/  @!P0 FMUL R0, R0, 1.175494350822287508e-38 ;  /* 0x0080000000008820 */ /* 0x001fca0000400000 */
[----:B------:R-:W-:-:S04]  /*95d0*/  F2FP.PACK_AB R0, RZ, R0 ;  /* 0x00000000ff00723e */ /* 0x000fc800000000ff */
[----:B------:R-:W-:Y:S01]  /*95e0*/  PRMT R19, R0, 0x7610, R19 ;  /* 0x0000761000137816 */ /* 0x000fe20000000013 */
[----:B------:R-:W-:Y:S05]  /*95f0*/  BRA `(.L_x_1131) ;  /* 0x00000bb000007947 */ /* 0x000fea0003800000 */
.L_x_1126:
        /* <DEDUP_REMOVED lines=14> */
.L_x_1140:
[----:B------:R-:W2:Y:S02]  /*96e0*/  LDG.E.64 R2, [R2.64] ;  /* 0x0000002402027981 */ /* 0x000ea4000c1e1b00 */
[----:B--2---:R-:W0:Y:S01]  /*96f0*/  F2F.F32.F64 R0, R2 ;  /* 0x0000000200007310 */ /* 0x004e220000301000 */
[----:B------:R-:W0:-:S14]  /*9700*/  DSETP.GEU.AND P0, PT, |R2|, c[0x2][0x0], PT ;  /* 0x008000000200762a */ /* 0x000e1c0003f0e200 */
[----:B0-----:R-:W-:-:S05]  /*9710*/  @!P0 FMUL R0, R0, 1.175494350822287508e-38 ;  /* 0x0080000000008820 */ /* 0x001fca0000400000 */
[----:B------:R-:W-:-:S04]  /*9720*/  F2FP.PACK_AB R0, RZ, R0 ;  /* 0x00000000ff00723e */ /* 0x000fc800000000ff */
[----:B------:R-:W-:Y:S01]  /*9730*/  PRMT R19, R0, 0x7610, R19 ;  /* 0x0000761000137816 */ /* 0x000fe20000000013 */
[----:B------:R-:W-:Y:S05]  /*9740*/  BRA `(.L_x_1131) ;  /* 0x00000a6000007947 */ /* 0x000fea0003800000 */
.L_x_1139:
        /* <DEDUP_REMOVED lines=28> */
.L_x_1142:
        /* <DEDUP_REMOVED lines=15> */
.L_x_1141:
[----:B------:R-:W2:Y:S02]  /*9a00*/  LDG.E.U16 R0, [R2.64] ;  /* 0x0000002402007981 */ /* 0x000ea4000c1e1500 */
[----:B--2---:R-:W-:-:S04]  /*9a10*/  PRMT R0, RZ, 0x5410, R0 ;  /* 0x00005410ff007816 */ /* 0x004fc80000000000 */
[----:B------:R-:W-:-:S04]  /*9a20*/  F2FP.PACK_AB R0, RZ, R0 ;  /* 0x00000000ff00723e */ /* 0x000fc800000000ff */
[----:B------:R-:W-:Y:S01]  /*9a30*/  PRMT R19, R0, 0x7610, R19 ;  /* 0x0000761000137816 */ /* 0x000fe20000000013 */
[----:B------:R-:W-:Y:S05]  /*9a40*/  BRA `(.L_x_1131) ;  /* 0x0000076000007947 */ /* 0x000fea0003800000 */
.L_x_1138:
        /* <DEDUP_REMOVED lines=12> */
.L_x_1145:
        /* <DEDUP_REMOVED lines=21> */
.L_x_1149:
[----:B------:R-:W-:Y:S05]  /*9c60*/  BSYNC B1 ;  /* 0x0000000000017941 */ /* 0x000fea0003800000 */
.L_x_1148:
[----:B------:R-:W-:Y:S01]  /*9c70*/  LEA R3, R0, 0x3b800000, 0x17 ;  /* 0x3b80000000037811 */ /* 0x000fe200078eb8ff */
[----:B------:R-:W-:-:S05]  /*9c80*/  IMAD.SHL.U32 R0, R2, 0x100000, RZ ;  /* 0x0010000002007824 */ /* 0x000fca00078e00ff */
[----:B------:R-:W-:Y:S02]  /*9c90*/  LOP3.LUT R0, R3, R0, R4, 0xfe, !PT ;  /* 0x0000000003007212 */ /* 0x000fe400078efe04 */
.L_x_1147:
[----:B------:R-:W-:Y:S05]  /*9ca0*/  BSYNC B0 ;  /* 0x0000000000007941 */ /* 0x000fea0003800000 */
.L_x_1146:
[----:B------:R-:W-:-:S04]  /*9cb0*/  F2FP.PACK_AB R0, RZ, R0 ;  /* 0x00000000ff00723e */ /* 0x000fc800000000ff */
[----:B------:R-:W-:Y:S01]  /*9cc0*/  PRMT R19, R0, 0x7610, R19 ;  /* 0x0000761000137816 */ /* 0x000fe20000000013 */
[----:B------:R-:W-:Y:S05]  /*9cd0*/  BRA `(.L_x_1131) ;  /* 0x000004d000007947 */ /* 0x000fea0003800000 */
.L_x_1144:
        /* <DEDUP_REMOVED lines=21> */
.L_x_1153:
[----:B------:R-:W-:Y:S05]  /*9e30*/  BSYNC B1 ;  /* 0x0000000000017941 */ /* 0x000fea0003800000 */
.L_x_1152:
[----:B------:R-:W-:Y:S01]  /*9e40*/  LEA R3, R0, 0x37800000, 0x17 ;  /* 0x3780000000037811 */ /* 0x000fe200078eb8ff */
[----:B------:R-:W-:-:S05]  /*9e50*/  IMAD.SHL.U32 R0, R2, 0x200000, RZ ;  /* 0x0020000002007824 */ /* 0x000fca00078e00ff */
[----:B------:R-:W-:Y:S02]  /*9e60*/  LOP3.LUT R0, R3, R0, R4, 0xfe, !PT ;  /* 0x0000000003007212 */ /* 0x000fe400078efe04 */
.L_x_1151:
[----:B------:R-:W-:Y:S05]  /*9e70*/  BSYNC B0 ;  /* 0x0000000000007941 */ /* 0x000fea0003800000 */
.L_x_1150:
[----:B------:R-:W-:-:S04]  /*9e80*/  F2FP.PACK_AB R0, RZ, R0 ;  /* 0x00000000ff00723e */ /* 0x000fc800000000ff */
[----:B------:R-:W-:Y:S01]  /*9e90*/  PRMT R19, R0, 0x7610, R19 ;  /* 0x0000761000137816 */ /* 0x000fe20000000013 */
[----:B------:R-:W-:Y:S05]  /*9ea0*/  BRA `(.L_x_1131) ;  /* 0x0000030000007947 */ /* 0x000fea0003800000 */
.L_x_1143:
        /* <DEDUP_REMOVED lines=14> */
.L_x_1157:
[----:B------:R-:W-:Y:S05]  /*9f90*/  BSYNC B0 ;  /* 0x0000000000007941 */ /* 0x000fea0003800000 */
.L_x_1156:
[----:B------:R-:W-:-:S04]  /*9fa0*/  F2FP.PACK_AB R0, RZ, R0 ;  /* 0x00000000ff00723e */ /* 0x000fc800000000ff */
[----:B------:R-:W-:Y:S01]  /*9fb0*/  PRMT R19, R0, 0x7610, R19 ;  /* 0x0000761000137816 */ /* 0x000fe20000000013 */
[----:B------:R-:W-:Y:S05]  /*9fc0*/  BRA `(.L_x_1131) ;  /* 0x000001e000007947 */ /* 0x000fea0003800000 */
.L_x_1130:
        /* <DEDUP_REMOVED lines=21> */
.L_x_1155:
[----:B------:R-:W2:Y:S02]  /*a120*/  LDG.E.64 R2, [R2.64] ;  /* 0x0000002402027981 */ /* 0x000ea4000c1e1b00 */
[----:B--2---:R-:W0:Y:S02]  /*a130*/  I2F.U64 R0, R2 ;  /* 0x0000000200007312 */ /* 0x004e240000301000 */
[----:B0-----:R-:W-:-:S04]  /*a140*/  F2FP.PACK_AB R0, RZ, R0 ;  /* 0x00000000ff00723e */ /* 0x001fc800000000ff */
[----:B------:R-:W-:Y:S01]  /*a150*/  PRMT R19, R0, 0x7610, R19 ;  /* 0x0000761000137816 */ /* 0x000fe20000000013 */
[----:B------:R-:W-:Y:S05]  /*a160*/  BRA `(.L_x_1131) ;  /* 0x0000004000007947 */ /* 0x000fea0003800000 */
.L_x_1154:
[----:B------:R-:W2:Y:S02]  /*a170*/  LDG.E R2, [R2.64] ;  /* 0x0000002402027981 */ /* 0x000ea4000c1e1900 */
[----:B--2---:R-:W0:Y:S02]  /*a180*/  I2F.U32 R0, R2 ;  /* 0x0000000200007306 */ /* 0x004e240000201000 */
[----:B0-----:R-:W-:-:S04]  /*a190*/  F2FP.PACK_AB R0, RZ, R0 ;  /* 0x00000000ff00723e */ /* 0x001fc800000000ff */
[----:B------:R-:W-:Y:S02]  /*a1a0*/  PRMT R19, R0, 0x7610, R19 ;  /* 0x0000761000137816 */ /* 0x000fe40000000013 */
.L_x_1131:
        /* <DEDUP_REMOVED lines=18> */
.L_x_1161:
[----:B------:R-:W2:Y:S02]  /*a2d0*/  LDG.E.U8 R2, [R2.64] ;  /* 0x0000002402027981 */ /* 0x000ea4000c1e1100 */
[----:B--2---:R-:W0:Y:S02]  /*a2e0*/  I2F.U16 R0, R2 ;  /* 0x0000000200007306 */ /* 0x004e240000101000 */
[----:B0-----:R-:W-:Y:S01]  /*a2f0*/  F2FP.PACK_AB R0, RZ, R0 ;  /* 0x00000000ff00723e */ /* 0x001fe200000000ff */
[----:B------:R-:W-:Y:S05]  /*a300*/  BRA `(.L_x_1163) ;  /* 0x00000e1000007947 */ /* 0x000fea0003800000 */
.L_x_1160:
        /* <DEDUP_REMOVED lines=10> */
.L_x_1165:
[----:B------:R-:W2:Y:S02]  /*a3b0*/  LDG.E R2, [R2.64] ;  /* 0x0000002402027981 */ /* 0x000ea4000c1e1900 */
[----:B--2---:R-:W0:Y:S02]  /*a3c0*/  I2F R0, R2 ;  /* 0x0000000200007306 */ /* 0x004e240000201400 */
[----:B0-----:R-:W-:Y:S01]  /*a3d0*/  F2FP.PACK_AB R0, RZ, R0 ;  /* 0x00000000ff00723e */ /* 0x001fe200000000ff */
[----:B------:R-:W-:Y:S05]  /*a3e0*/  BRA `(.L_x_1163) ;  /* 0x00000d3000007947 */ /* 0x000fea0003800000 */
.L_x_1164:
[----:B------:R-:W2:Y:S02]  /*a3f0*/  LDG.E.U16 R2, [R2.64] ;  /* 0x0000002402027981 */ /* 0x000ea4000c1e1500 */
[----:B--2---:R-:W0:Y:S02]  /*a400*/  I2F.S16 R0, R2 ;  /* 0x0000000200007306 */ /* 0x004e240000101400 */
[----:B0-----:R-:W-:Y:S01]  /*a410*/  F2FP.PACK_AB R0, RZ, R0 ;  /* 0x00000000ff00723e */ /* 0x001fe200000000ff */
[----:B------:R-:W-:Y:S05]  /*a420*/  BRA `(.L_x_1163) ;  /* 0x00000cf000007947 */ /* 0x000fea0003800000 */
.L_x_1159:
        /* <DEDUP_REMOVED lines=9> */
.L_x_1167:
[----:B------:R0:W5:Y:S01]  /*a4c0*/  LDG.E.U16 R0, [R2.64] ;  /* 0x0000002402007981 */ /* 0x000162000c1e1500 */
[----:B------:R-:W-:Y:S05]  /*a4d0*/  BRA `(.L_x_1163) ;  /* 0x00000c4000007947 */ /* 0x000fea0003800000 */
.L_x_1166:
        /* <DEDUP_REMOVED lines=9> */
.L_x_1169:
[----:B------:R0:W5:Y:S01]  /*a570*/  LDG.E.U16 R0, [R2.64] ;  /* 0x0000002402007981 */ /* 0x000162000c1e1500 */
[----:B------:R-:W-:Y:S05]  /*a580*/  BRA `(.L_x_1163) ;  /* 0x00000b9000007947 */ /* 0x000fea0003800000 */
.L_x_1168:
[----:B------:R-:W2:Y:S02]  /*a590*/  LDG.E.64 R2, [R2.64] ;  /* 0x0000002402027981 */ /* 0x000ea4000c1e1b00 */
[----:B--2---:R-:W0:Y:S01]  /*a5a0*/  F2F.F32.F64 R0, R2 ;  /* 0x0000000200007310 */ /* 0x004e220000301000 */
[----:B------:R-:W0:-:S14]  /*a5b0*/  DSETP.GEU.AND P0, PT, |R2|, c[0x2][0x0], PT ;  /* 0x008000000200762a */ /* 0x000e1c0003f0e200 */
[----:B0-----:R-:W-:-:S05]  /*a5c0*/  @!P0 FMUL R0, R0, 1.175494350822287508e-38 ;  /* 0x0080000000008820 */ /* 0x001fca0000400000 */
[----:B------:R-:W-:Y:S01]  /*a5d0*/  F2FP.PACK_AB R0, RZ, R0 ;  /* 0x00000000ff00723e */ /* 0x000fe200000000ff */
[----:B------:R-:W-:Y:S05]  /*a5e0*/  BRA `(.L_x_1163) ;  /* 0x00000b3000007947 */ /* 0x000fea0003800000 */
.L_x_1158:
        /* <DEDUP_REMOVED lines=13> */
.L_x_1172:
[----:B------:R-:W2:Y:S02]  /*a6c0*/  LDG.E.64 R2, [R2.64] ;  /* 0x0000002402027981 */ /* 0x000ea4000c1e1b00 */
[----:B--2---:R-:W0:Y:S01]  /*a6d0*/  F2F.F32.F64 R0, R2 ;  /* 0x0000000200007310 */ /* 0x004e220000301000 */
[----:B------:R-:W0:-:S14]  /*a6e0*/  DSETP.GEU.AND P0, PT, |R2|, c[0x2][0x0], PT ;  /* 0x008000000200762a */ /* 0x000e1c0003f0e200 */
[----:B0-----:R-:W-:-:S05]  /*a6f0*/  @!P0 FMUL R0, R0, 1.175494350822287508e-38 ;  /* 0x0080000000008820 */ /* 0x001fca0000400000 */
[----:B------:R-:W-:Y:S01]  /*a700*/  F2FP.PACK_AB R0, RZ, R0 ;  /* 0x00000000ff00723e */ /* 0x000fe200000000ff */
[----:B------:R-:W-:Y:S05]  /*a710*/  BRA `(.L_x_1163) ;  /* 0x00000a0000007947 */ /* 0x000fea0003800000 */
.L_x_1171:
        /* <DEDUP_REMOVED lines=28> */
.L_x_1174:
        /* <DEDUP_REMOVED lines=15> */
.L_x_1173:
[----:B------:R-:W2:Y:S02]  /*a9d0*/  LDG.E.U16 R0, [R2.64] ;  /* 0x0000002402007981 */ /* 0x000ea4000c1e1500 */
[----:B--2---:R-:W-:-:S04]  /*a9e0*/  PRMT R0, RZ, 0x5410, R0 ;  /* 0x00005410ff007816 */ /* 0x004fc80000000000 */
[----:B------:R-:W-:Y:S01]  /*a9f0*/  F2FP.PACK_AB R0, RZ, R0 ;  /* 0x00000000ff00723e */ /* 0x000fe200000000ff */
[----:B------:R-:W-:Y:S05]  /*aa00*/  BRA `(.L_x_1163) ;  /* 0x0000071000007947 */ /* 0x000fea0003800000 */
.L_x_1170:
        /* <DEDUP_REMOVED lines=12> */
.L_x_1177:
        /* <DEDUP_REMOVED lines=21> */
.L_x_1181:
[----:B------:R-:W-:Y:S05]  /*ac20*/  BSYNC B1 ;  /* 0x0000000000017941 */ /* 0x000fea0003800000 */
.L_x_1180:
[----:B------:R-:W-:Y:S01]  /*ac30*/  LEA R3, R0, 0x3b800000, 0x17 ;  /* 0x3b80000000037811 */ /* 0x000fe200078eb8ff */
[----:B------:R-:W-:-:S05]  /*ac40*/  IMAD.SHL.U32 R0, R2, 0x100000, RZ ;  /* 0x0010000002007824 */ /* 0x000fca00078e00ff */
[----:B------:R-:W-:Y:S02]  /*ac50*/  LOP3.LUT R0, R3, R0, R4, 0xfe, !PT ;  /* 0x0000000003007212 */ /* 0x000fe400078efe04 */
.L_x_1179:
[----:B------:R-:W-:Y:S05]  /*ac60*/  BSYNC B0 ;  /* 0x0000000000007941 */ /* 0x000fea0003800000 */
.L_x_1178:
[----:B------:R-:W-:Y:S01]  /*ac70*/  F2FP.PACK_AB R0, RZ, R0 ;  /* 0x00000000ff00723e */ /* 0x000fe200000000ff */
[----:B------:R-:W-:Y:S05]  /*ac80*/  BRA `(.L_x_1163) ;  /* 0x0000049000007947 */ /* 0x000fea0003800000 */
.L_x_1176:
        /* <DEDUP_REMOVED lines=21> */
.L_x_1185:
[----:B------:R-:W-:Y:S05]  /*ade0*/  BSYNC B1 ;  /* 0x0000000000017941 */ /* 0x000fea0003800000 */
.L_x_1184:
[----:B------:R-:W-:Y:S01]  /*adf0*/  LEA R3, R0, 0x37800000, 0x17 ;  /* 0x3780000000037811 */ /* 0x000fe200078eb8ff */
[----:B------:R-:W-:-:S05]  /*ae00*/  IMAD.SHL.U32 R0, R2, 0x200000, RZ ;  /* 0x0020000002007824 */ /* 0x000fca00078e00ff */
[----:B------:R-:W-:Y:S02]  /*ae10*/  LOP3.LUT R0, R3, R0, R4, 0xfe, !PT ;  /* 0x0000000003007212 */ /* 0x000fe400078efe04 */
.L_x_1183:
[----:B------:R-:W-:Y:S05]  /*ae20*/  BSYNC B0 ;  /* 0x0000000000007941 */ /* 0x000fea0003800000 */
.L_x_1182:
[----:B------:R-:W-:Y:S01]  /*ae30*/  F2FP.PACK_AB R0, RZ, R0 ;  /* 0x00000000ff00723e */ /* 0x000fe200000000ff */
[----:B------:R-:W-:Y:S05]  /*ae40*/  BRA `(.L_x_1163) ;  /* 0x000002d000007947 */ /* 0x000fea0003800000 */
.L_x_1175:
        /* <DEDUP_REMOVED lines=14> */
.L_x_1189:
[----:B------:R-:W-:Y:S05]  /*af30*/  BSYNC B0 ;  /* 0x0000000000007941 */ /* 0x000fea0003800000 */
.L_x_1188:
[----:B------:R-:W-:Y:S01]  /*af40*/  F2FP.PACK_AB R0, RZ, R0 ;  /* 0x00000000ff00723e */ /* 0x000fe200000000ff */
[----:B------:R-:W-:Y:S05]  /*af50*/  BRA `(.L_x_1163) ;  /* 0x000001c000007947 */ /* 0x000fea0003800000 */
.L_x_1162:
        /* <DEDUP_REMOVED lines=21> */
.L_x_1187:
[----:B------:R-:W2:Y:S02]  /*b0b0*/  LDG.E.64 R2, [R2.64] ;  /* 0x0000002402027981 */ /* 0x000ea4000c1e1b00 */
[----:B--2---:R-:W0:Y:S02]  /*b0c0*/  I2F.U64 R0, R2 ;  /* 0x0000000200007312 */ /* 0x004e240000301000 */
[----:B0-----:R-:W-:Y:S01]  /*b0d0*/  F2FP.PACK_AB R0, RZ, R0 ;  /* 0x00000000ff00723e */ /* 0x001fe200000000ff */
[----:B------:R-:W-:Y:S05]  /*b0e0*/  BRA `(.L_x_1163) ;  /* 0x0000003000007947 */ /* 0x000fea0003800000 */
.L_x_1186:
[----:B------:R-:W2:Y:S02]  /*b0f0*/  LDG.E R2, [R2.64] ;  /* 0x0000002402027981 */ /* 0x000ea4000c1e1900 */
[----:B--2---:R-:W0:Y:S02]  /*b100*/  I2F.U32 R0, R2 ;  /* 0x0000000200007306 */ /* 0x004e240000201000 */
[----:B0-----:R-:W-:-:S06]  /*b110*/  F2FP.PACK_AB R0, RZ, R0 ;  /* 0x00000000ff00723e */ /* 0x001fcc00000000ff */
.L_x_1163:
        /* <DEDUP_REMOVED lines=15> */
.L_x_1191:
[----:B------:R-:W-:Y:S05]  /*b210*/  BSYNC B0 ;  /* 0x0000000000007941 */ /* 0x000fea0003800000 */
.L_x_1190:
        /* <DEDUP_REMOVED lines=13> */
.L_x_1195:
[----:B------:R-:W-:-:S06]  /*b2f0*/  HADD2.F32 R3, -RZ, R2.H0_H0 ;  /* 0x20000002ff037230 */ /* 0x000fcc0000004100 */
[----:B------:R-:W0:Y:S02]  /*b300*/  F2I.S64.TRUNC R2, R3 ;  /* 0x0000000300027311 */ /* 0x000e24000020d900 */
[----:B0-----:R0:W-:Y:S01]  /*b310*/  STG.E.U8 [R16.64], R2 ;  /* 0x0000000210007986 */ /* 0x0011e2000c101124 */
[----:B------:R-:W-:Y:S05]  /*b320*/  BRA `(.L_x_1197) ;  /* 0x00000e4000007947 */ /* 0x000fea0003800000 */
.L_x_1194:
        /* <DEDUP_REMOVED lines=10> */
.L_x_1199:
[----:B------:R-:W-:-:S04]  /*b3d0*/  HADD2.F32 R2, -RZ, R2.H0_H0 ;  /* 0x20000002ff027230 */ /* 0x000fc80000004100 */
[----:B------:R-:W0:Y:S02]  /*b3e0*/  F2I.FTZ.TRUNC.NTZ R3, R2 ;  /* 0x0000000200037305 */ /* 0x000e24000021f100 */
[----:B0-----:R0:W-:Y:S01]  /*b3f0*/  STG.E [R16.64], R3 ;  /* 0x0000000310007986 */ /* 0x0011e2000c101924 */
[----:B------:R-:W-:Y:S05]  /*b400*/  BRA `(.L_x_1197) ;  /* 0x00000d6000007947 */ /* 0x000fea0003800000 */
.L_x_1198:
[----:B------:R-:W-:-:S04]  /*b410*/  HADD2.F32 R2, -RZ, R2.H0_H0 ;  /* 0x20000002ff027230 */ /* 0x000fc80000004100 */
[----:B------:R-:W0:Y:S02]  /*b420*/  F2I.FTZ.TRUNC.NTZ R3, R2 ;  /* 0x0000000200037305 */ /* 0x000e24000021f100 */
[----:B0-----:R0:W-:Y:S01]  /*b430*/  STG.E.U16 [R16.64], R3 ;  /* 0x0000000310007986 */ /* 0x0011e2000c101524 */
[----:B------:R-:W-:Y:S05]  /*b440*/  BRA `(.L_x_1197) ;  /* 0x00000d2000007947 */ /* 0x000fea0003800000 */
.L_x_1193:
        /* <DEDUP_REMOVED lines=9> */
.L_x_1201:
[----:B------:R0:W-:Y:S01]  /*b4e0*/  STG.E.U16 [R16.64], R2 ;  /* 0x0000000210007986 */ /* 0x0001e2000c101524 */
[----:B------:R-:W-:Y:S05]  /*b4f0*/  BRA `(.L_x_1197) ;  /* 0x00000c7000007947 */ /* 0x000fea0003800000 */
.L_x_1200:
        /* <DEDUP_REMOVED lines=10> */
.L_x_1203:
[----:B------:R-:W-:-:S05]  /*b5a0*/  HADD2.F32 R0, -RZ, R2.H0_H0 ;  /* 0x20000002ff007230 */ /* 0x000fca0000004100 */
[----:B------:R-:W-:-:S04]  /*b5b0*/  F2FP.PACK_AB R0, RZ, R0 ;  /* 0x00000000ff00723e */ /* 0x000fc800000000ff */
[----:B------:R-:W-:-:S05]  /*b5c0*/  PRMT R0, R0, 0x5410, RZ ;  /* 0x0000541000007816 */ /* 0x000fca00000000ff */
[----:B------:R0:W-:Y:S01]  /*b5d0*/  STG.E [R16.64], R0 ;  /* 0x0000000010007986 */ /* 0x0001e2000c101924 */
[----:B------:R-:W-:Y:S05]  /*b5e0*/  BRA `(.L_x_1197) ;  /* 0x00000b8000007947 */ /* 0x000fea0003800000 */
.L_x_1202:
[----:B------:R-:W-:-:S05]  /*b5f0*/  HADD2.F32 R2, -RZ, R2.H0_H0 ;  /* 0x20000002ff027230 */ /* 0x000fca0000004100 */
[----:B------:R-:W-:-:S06]  /*b600*/  FMUL.FTZ R2, R2, 1 ;  /* 0x3f80000002027820 */ /* 0x000fcc0000410000 */
[----:B------:R-:W0:Y:S02]  /*b610*/  F2F.F64.F32 R2, R2 ;  /* 0x0000000200027310 */ /* 0x000e240000201800 */
[----:B0-----:R0:W-:Y:S01]  /*b620*/  STG.E.64 [R16.64], R2 ;  /* 0x0000000210007986 */ /* 0x0011e2000c101b24 */
[----:B------:R-:W-:Y:S05]  /*b630*/  BRA `(.L_x_1197) ;  /* 0x00000b3000007947 */ /* 0x000fea0003800000 */
.L_x_1192:
        /* <DEDUP_REMOVED lines=13> */
.L_x_1206:
[----:B------:R-:W-:Y:S01]  /*b710*/  HADD2.F32 R2, -RZ, R2.H0_H0 ;  /* 0x20000002ff027230 */ /* 0x000fe20000004100 */
[----:B------:R-:W-:-:S04]  /*b720*/  CS2R R6, SRZ ;  /* 0x0000000000067805 */ /* 0x000fc8000001ff00 */
[----:B------:R-:W-:-:S04]  /*b730*/  FMUL.FTZ R2, R2, 1 ;  /* 0x3f80000002027820 */ /* 0x000fc80000410000 */
[----:B------:R-:W0:Y:S02]  /*b740*/  F2F.F64.F32 R4, R2 ;  /* 0x0000000200047310 */ /* 0x000e240000201800 */
[----:B0-----:R0:W-:Y:S01]  /*b750*/  STG.E.128 [R16.64], R4 ;  /* 0x0000000410007986 */ /* 0x0011e2000c101d24 */
[----:B------:R-:W-:Y:S05]  /*b760*/  BRA `(.L_x_1197) ;  /* 0x00000a0000007947 */ /* 0x000fea0003800000 */
.L_x_1205:
        /* <DEDUP_REMOVED lines=21> */
.L_x_1210:
[----:B------:R-:W-:Y:S05]  /*b8c0*/  BSYNC B0 ;  /* 0x0000000000007941 */ /* 0x000fea0003800000 */
.L_x_1209:
[----:B------:R-:W-:-:S05]  /*b8d0*/  LOP3.LUT R3, R0, R3, RZ, 0xfc, !PT ;  /* 0x0000000300037212 */ /* 0x000fca00078efcff */
[----:B------:R0:W-:Y:S01]  /*b8e0*/  STG.E.U8 [R16.64], R3 ;  /* 0x0000000310007986 */ /* 0x0001e2000c101124 */
[----:B------:R-:W-:Y:S05]  /*b8f0*/  BRA `(.L_x_1197) ;  /* 0x0000087000007947 */ /* 0x000fea0003800000 */
.L_x_1208:
        /* <DEDUP_REMOVED lines=13> */
.L_x_1212:
[----:B------:R-:W-:Y:S01]  /*b9d0*/  IMAD.MOV.U32 R0, RZ, RZ, 0x7f ;  /* 0x0000007fff007424 */ /* 0x000fe200078e00ff */
[----:B------:R-:W-:-:S04]  /*b9e0*/  ISETP.GT.U32.AND P0, PT, R2, 0x7f800000, PT ;  /* 0x7f8000000200780c */ /* 0x000fc80003f04070 */
[----:B------:R-:W-:-:S04]  /*b9f0*/  SEL R0, R0, 0x7c, P0 ;  /* 0x0000007c00007807 */ /* 0x000fc80000000000 */
.L_x_1213:
[----:B------:R-:W-:Y:S05]  /*ba00*/  BSYNC B0 ;  /* 0x0000000000007941 */ /* 0x000fea0003800000 */
.L_x_1211:
[----:B------:R-:W-:-:S04]  /*ba10*/  LOP3.LUT R2, R3, 0x80000000, RZ, 0xc0, !PT ;  /* 0x8000000003027812 */ /* 0x000fc800078ec0ff */
[----:B------:R-:W-:-:S04]  /*ba20*/  SHF.R.U32.HI R3, RZ, 0x18, R2 ;  /* 0x00000018ff037819 */ /* 0x000fc80000011602 */
[----:B------:R-:W-:-:S05]  /*ba30*/  LOP3.LUT R3, R0, R3, RZ, 0xfc, !PT ;  /* 0x0000000300037212 */ /* 0x000fca00078efcff */
[----:B------:R0:W-:Y:S01]  /*ba40*/  STG.E.U8 [R16.64], R3 ;  /* 0x0000000310007986 */ /* 0x0001e2000c101124 */
[----:B------:R-:W-:Y:S05]  /*ba50*/  BRA `(.L_x_1197) ;  /* 0x0000071000007947 */ /* 0x000fea0003800000 */
.L_x_1207:
[----:B------:R-:W-:-:S05]  /*ba60*/  HADD2.F32 R0, -RZ, R2.H0_H0 ;  /* 0x20000002ff007230 */ /* 0x000fca0000004100 */
[----:B------:R-:W-:-:S05]  /*ba70*/  F2FP.BF16.PACK_AB R0, RZ, R0 ;  /* 0x00000000ff00723e */ /* 0x000fca00000010ff */
[----:B------:R0:W-:Y:S01]  /*ba80*/  STG.E.U16 [R16.64], R0 ;  /* 0x0000000010007986 */ /* 0x0001e2000c101524 */
[----:B------:R-:W-:Y:S05]  /*ba90*/  BRA `(.L_x_1197) ;  /* 0x000006d000007947 */ /* 0x000fea0003800000 */
.L_x_1204:
        /* <DEDUP_REMOVED lines=12> */
.L_x_1216:
        /* <DEDUP_REMOVED lines=17> */
.L_x_1219:
[----:B------:R-:W-:-:S04]  /*bc70*/  LOP3.LUT R2, R3, 0x80000000, RZ, 0xc0, !PT ;  /* 0x8000000003027812 */ /* 0x000fc800078ec0ff */
[----:B------:R-:W-:-:S04]  /*bc80*/  SHF.R.U32.HI R3, RZ, 0x18, R2 ;  /* 0x00000018ff037819 */ /* 0x000fc80000011602 */
[----:B------:R-:W-:-:S04]  /*bc90*/  LOP3.LUT R0, R0, R3, RZ, 0xfc, !PT ;  /* 0x0000000300007212 */ /* 0x000fc800078efcff */
[----:B------:R-:W-:Y:S02]  /*bca0*/  PRMT R8, R0, 0x7610, R8 ;  /* 0x0000761000087816 */ /* 0x000fe40000000008 */
.L_x_1218:
[----:B------:R-:W-:Y:S05]  /*bcb0*/  BSYNC B0 ;  /* 0x0000000000007941 */ /* 0x000fea0003800000 */
.L_x_1217:
[----:B------:R0:W-:Y:S01]  /*bcc0*/  STG.E.U8 [R16.64], R8 ;  /* 0x0000000810007986 */ /* 0x0001e2000c101124 */
[----:B------:R-:W-:Y:S05]  /*bcd0*/  BRA `(.L_x_1197) ;  /* 0x0000049000007947 */ /* 0x000fea0003800000 */
.L_x_1215:
        /* <DEDUP_REMOVED lines=17> */
.L_x_1222:
[----:B------:R-:W-:-:S04]  /*bdf0*/  LOP3.LUT R2, R3, 0x80000000, RZ, 0xc0, !PT ;  /* 0x8000000003027812 */ /* 0x000fc800078ec0ff */
[----:B------:R-:W-:-:S04]  /*be00*/  SHF.R.U32.HI R3, RZ, 0x18, R2 ;  /* 0x00000018ff037819 */ /* 0x000fc80000011602 */
[----:B------:R-:W-:-:S04]  /*be10*/  LOP3.LUT R0, R0, R3, RZ, 0xfc, !PT ;  /* 0x0000000300007212 */ /* 0x000fc800078efcff */
[----:B------:R-:W-:Y:S02]  /*be20*/  PRMT R8, R0, 0x7610, R8 ;  /* 0x0000761000087816 */ /* 0x000fe40000000008 */
.L_x_1221:
[----:B------:R-:W-:Y:S05]  /*be30*/  BSYNC B0 ;  /* 0x0000000000007941 */ /* 0x000fea0003800000 */
.L_x_1220:
[----:B------:R0:W-:Y:S01]  /*be40*/  STG.E.U8 [R16.64], R8 ;  /* 0x0000000810007986 */ /* 0x0001e2000c101124 */
[----:B------:R-:W-:Y:S05]  /*be50*/  BRA `(.L_x_1197) ;  /* 0x0000031000007947 */ /* 0x000fea0003800000 */
.L_x_1214:
        /* <DEDUP_REMOVED lines=22> */
.L_x_1196:
        /* <DEDUP_REMOVED lines=20> */
.L_x_1224:
[----:B------:R-:W-:-:S06]  /*c100*/  HADD2.F32 R2, -RZ, R2.H0_H0 ;  /* 0x20000002ff027230 */ /* 0x000fcc0000004100 */
[----:B------:R-:W0:Y:S02]  /*c110*/  F2I.U64.TRUNC R2, R2 ;  /* 0x0000000200027311 */ /* 0x000e24000020d800 */
[----:B0-----:R0:W-:Y:S01]  /*c120*/  STG.E.64 [R16.64], R2 ;  /* 0x0000000210007986 */ /* 0x0011e2000c101b24 */
[----:B------:R-:W-:Y:S05]  /*c130*/  BRA `(.L_x_1197) ;  /* 0x0000003000007947 */ /* 0x000fea0003800000 */
.L_x_1223:
[----:B------:R-:W-:-:S04]  /*c140*/  HADD2.F32 R2, -RZ, R2.H0_H0 ;  /* 0x20000002ff027230 */ /* 0x000fc80000004100 */
[----:B------:R-:W0:Y:S02]  /*c150*/  F2I.FTZ.U32.TRUNC.NTZ R3, R2 ;  /* 0x0000000200037305 */ /* 0x000e24000021f000 */
[----:B0-----:R0:W-:Y:S02]  /*c160*/  STG.E [R16.64], R3 ;  /* 0x0000000310007986 */ /* 0x0011e4000c101924 */
.L_x_1197:
[----:B------:R-:W-:Y:S02]  /*c170*/  IADD3 R23, R23, 0x80, RZ ;  /* 0x0000008017177810 */ /* 0x000fe40007ffe0ff */
.L_x_1024:
[----:B------:R-:W-:Y:S05]  /*c180*/  BSYNC B6 ;  /* 0x0000000000067941 */ /* 0x000fea0003800000 */
.L_x_1023:
        /* <DEDUP_REMOVED lines=257> */
.L_x_1225:
        /* <DEDUP_REMOVED lines=21> */
.L_x_1229:
[----:B------:R-:W2:Y:S02]  /*d2f0*/  LDG.E.U8 R2, [R2.64] ;  /* 0x0000002402027981 */ /* 0x000ea4000c1e1100 */
[----:B--2---:R-:W0:Y:S02]  /*d300*/  I2F.U16 R0, R2 ;  /* 0x0000000200007306 */ /* 0x004e240000101000 */
[----:B0-----:R-:W-:-:S04]  /*d310*/  F2FP.PACK_AB R0, RZ, R0 ;  /* 0x00000000ff00723e */ /* 0x001fc800000000ff */
[----:B------:R-:W-:Y:S01]  /*d320*/  PRMT R19, R0, 0x7610, R19 ;  /* 0x0000761000137816 */ /* 0x000fe20000000013 */
[----:B------:R-:W-:Y:S05]  /*d330*/  BRA `(.L_x_1231) ;  /* 0x00000ed000007947 */ /* 0x000fea0003800000 */
.L_x_1228:
        /* <DEDUP_REMOVED lines=11> */
.L_x_1233:
[----:B------:R-:W2:Y:S02]  /*d3f0*/  LDG.E R2, [R2.64] ;  /* 0x0000002402027981 */ /* 0x000ea4000c1e1900 */
[----:B--2---:R-:W0:Y:S02]  /*d400*/  I2F R0, R2 ;  /* 0x0000000200007306 */ /* 0x004e240000201400 */
[----:B0-----:R-:W-:-:S04]  /*d410*/  F2FP.PACK_AB R0, RZ, R0 ;  /* 0x00000000ff00723e */ /* 0x001fc800000000ff */
[----:B------:R-:W-:Y:S01]  /*d420*/  PRMT R19, R0, 0x7610, R19 ;  /* 0x0000761000137816 */ /* 0x000fe20000000013 */
[----:B------:R-:W-:Y:S05]  /*d430*/  BRA `(.L_x_1231) ;  /* 0x00000dd000007947 */ /* 0x000fea0003800000 */
.L_x_1232:
[----:B------:R-:W2:Y:S02]  /*d440*/  LDG.E.U16 R2, [R2.64] ;  /* 0x0000002402027981 */ /* 0x000ea4000c1e1500 */
[----:B--2---:R-:W0:Y:S02]  /*d450*/  I2F.S16 R0, R2 ;  /* 0x0000000200007306 */ /* 0x004e240000101400 */
[----:B0-----:R-:W-:-:S04]  /*d460*/  F2FP.PACK_AB R0, RZ, R0 ;  /* 0x00000000ff00723e */ /* 0x001fc800000000ff */
[----:B------:R-:W-:Y:S01]  /*d470*/  PRMT R19, R0, 0x7610, R19 ;  /* 0x0000761000137816 */ /* 0x000fe20000000013 */
[----:B------:R-:W-:Y:S05]  /*d480*/  BRA `(.L_x_1231) ;  /* 0x00000d8000007947 */ /* 0x000fea0003800000 */
.L_x_1227:
        /* <DEDUP_REMOVED lines=9> */
.L_x_1235:
[----:B------:R0:W5:Y:S01]  /*d520*/  LDG.E.U16 R19, [R2.64] ;  /* 0x0000002402137981 */ /* 0x000162000c1e1500 */
[----:B------:R-:W-:Y:S05]  /*d530*/  BRA `(.L_x_1231) ;  /* 0x00000cd000007947 */ /* 0x000fea0003800000 */
.L_x_1234:
        /* <DEDUP_REMOVED lines=9> */
.L_x_1237:
[----:B------:R0:W5:Y:S01]  /*d5d0*/  LDG.E.U16 R19, [R2.64] ;  /* 0x0000002402137981 */ /* 0x000162000c1e1500 */
[----:B------:R-:W-:Y:S05]  /*d5e0*/  BRA `(.L_x_1231) ;  /* 0x00000c2000007947 */ /* 0x000fea0003800000 */
.L_x_1236:
[----:B------:R-:W2:Y:S02]  /*d5f0*/  LDG.E.64 R2, [R2.64] ;  /* 0x0000002402027981 */ /* 0x000ea4000c1e1b00 */
[----:B--2---:R-:W0:Y:S01]  /*d600*/  F2F.F32.F64 R0, R2 ;  /* 0x0000000200007310 */ /* 0x004e220000301000 */
[----:B------:R-:W0:-:S14]  /*d610*/  DSETP.GEU.AND P0, PT, |R2|, c[0x2][0x0], PT ;  /* 0x008000000200762a */ /* 0x000e1c0003f0e200 */
[----:B0-----:R-:W-:-:S05]  /*d620*/  @!P0 FMUL R0, R0, 1.175494350822287508e-38 ;  /* 0x0080000000008820 */ /* 0x001fca0000400000 */
[----:B------:R-:W-:-:S04]  /*d630*/  F2FP.PACK_AB R0, RZ, R0 ;  /* 0x00000000ff00723e */ /* 0x000fc800000000ff */
[----:B------:R-:W-:Y:S01]  /*d640*/  PRMT R19, R0, 0x7610, R19 ;  /* 0x0000761000137816 */ /* 0x000fe20000000013 */
[----:B------:R-:W-:Y:S05]  /*d650*/  BRA `(.L_x_1231) ;  /* 0x00000bb000007947 */ /* 0x000fea0003800000 */
.L_x_1226:
        /* <DEDUP_REMOVED lines=14> */
.L_x_1240:
[----:B------:R-:W2:Y:S02]  /*d740*/  LDG.E.64 R2, [R2.64] ;  /* 0x0000002402027981 */ /* 0x000ea4000c1e1b00 */
[----:B--2---:R-:W0:Y:S01]  /*d750*/  F2F.F32.F64 R0, R2 ;  /* 0x0000000200007310 */ /* 0x004e220000301000 */
[----:B------:R-:W0:-:S14]  /*d760*/  DSETP.GEU.AND P0, PT, |R2|, c[0x2][0x0], PT ;  /* 0x008000000200762a */ /* 0x000e1c0003f0e200 */
[----:B0-----:R-:W-:-:S05]  /*d770*/  @!P0 FMUL R0, R0, 1.175494350822287508e-38 ;  /* 0x0080000000008820 */ /* 0x001fca0000400000 */
[----:B------:R-:W-:-:S04]  /*d780*/  F2FP.PACK_AB R0, RZ, R0 ;  /* 0x00000000ff00723e */ /* 0x000fc800000000ff */
[----:B------:R-:W-:Y:S01]  /*d790*/  PRMT R19, R0, 0x7610, R19 ;  /* 0x0000761000137816 */ /* 0x000fe20000000013 */
[----:B------:R-:W-:Y:S05]  /*d7a0*/  BRA `(.L_x_1231) ;  /* 0x00000a6000007947 */ /* 0x000fea0003800000 */
.L_x_1239:
        /* <DEDUP_REMOVED lines=28> */
.L_x_1242:
        /* <DEDUP_REMOVED lines=15> */
.L_x_1241:
[----:B------:R-:W2:Y:S02]  /*da60*/  LDG.E.U16 R0, [R2.64] ;  /* 0x0000002402007981 */ /* 0x000ea4000c1e1500 */
[----:B--2---:R-:W-:-:S04]  /*da70*/  PRMT R0, RZ, 0x5410, R0 ;  /* 0x00005410ff007816 */ /* 0x004fc80000000000 */
[----:B------:R-:W-:-:S04]  /*da80*/  F2FP.PACK_AB R0, RZ, R0 ;  /* 0x00000000ff00723e */ /* 0x000fc800000000ff */
[----:B------:R-:W-:Y:S01]  /*da90*/  PRMT R19, R0, 0x7610, R19 ;  /* 0x0000761000137816 */ /* 0x000fe20000000013 */
[----:B------:R-:W-:Y:S05]  /*daa0*/  BRA `(.L_x_1231) ;  /* 0x0000076000007947 */ /* 0x000fea0003800000 */
.L_x_1238:
        /* <DEDUP_REMOVED lines=12> */
.L_x_1245:
        /* <DEDUP_REMOVED lines=21> */
.L_x_1249:
[----:B------:R-:W-:Y:S05]  /*dcc0*/  BSYNC B1 ;  /* 0x0000000000017941 */ /* 0x000fea0003800000 */
.L_x_1248:
[----:B------:R-:W-:Y:S01]  /*dcd0*/  LEA R3, R0, 0x3b800000, 0x17 ;  /* 0x3b80000000037811 */ /* 0x000fe200078eb8ff */
[----:B------:R-:W-:-:S05]  /*dce0*/  IMAD.SHL.U32 R0, R2, 0x100000, RZ ;  /* 0x0010000002007824 */ /* 0x000fca00078e00ff */
[----:B------:R-:W-:Y:S02]  /*dcf0*/  LOP3.LUT R0, R3, R0, R4, 0xfe, !PT ;  /* 0x0000000003007212 */ /* 0x000fe400078efe04 */
.L_x_1247:
[----:B------:R-:W-:Y:S05]  /*dd00*/  BSYNC B0 ;  /* 0x0000000000007941 */ /* 0x000fea0003800000 */
.L_x_1246:
[----:B------:R-:W-:-:S04]  /*dd10*/  F2FP.PACK_AB R0, RZ, R0 ;  /* 0x00000000ff00723e */ /* 0x000fc800000000ff */
[----:B------:R-:W-:Y:S01]  /*dd20*/  PRMT R19, R0, 0x7610, R19 ;  /* 0x0000761000137816 */ /* 0x000fe20000000013 */
[----:B------:R-:W-:Y:S05]  /*dd30*/  BRA `(.L_x_1231) ;  /* 0x000004d000007947 */ /* 0x000fea0003800000 */
.L_x_1244:
        /* <DEDUP_REMOVED lines=21> */
.L_x_1253:
[----:B------:R-:W-:Y:S05]  /*de90*/  BSYNC B1 ;  /* 0x0000000000017941 */ /* 0x000fea0003800000 */
.L_x_1252:
[----:B------:R-:W-:Y:S01]  /*dea0*/  LEA R3, R0, 0x37800000, 0x17 ;  /* 0x3780000000037811 */ /* 0x000fe200078eb8ff */
[----:B------:R-:W-:-:S05]  /*deb0*/  IMAD.SHL.U32 R0, R2, 0x200000, RZ ;  /* 0x0020000002007824 */ /* 0x000fca00078e00ff */
[----:B------:R-:W-:Y:S02]  /*dec0*/  LOP3.LUT R0, R3, R0, R4, 0xfe, !PT ;  /* 0x0000000003007212 */ /* 0x000fe400078efe04 */
.L_x_1251:
[----:B------:R-:W-:Y:S05]  /*ded0*/  BSYNC B0 ;  /* 0x0000000000007941 */ /* 0x000fea0003800000 */
.L_x_1250:
[----:B------:R-:W-:-:S04]  /*dee0*/  F2FP.PACK_AB R0, RZ, R0 ;  /* 0x00000000ff00723e */ /* 0x000fc800000000ff */
[----:B------:R-:W-:Y:S01]  /*def0*/  PRMT R19, R0, 0x7610, R19 ;  /* 0x0000761000137816 */ /* 0x000fe20000000013 */
[----:B------:R-:W-:Y:S05]  /*df00*/  BRA `(.L_x_1231) ;  /* 0x0000030000007947 */ /* 0x000fea0003800000 */
.L_x_1243:
        /* <DEDUP_REMOVED lines=14> */
.L_x_1257:
[----:B------:R-:W-:Y:S05]  /*dff0*/  BSYNC B0 ;  /* 0x0000000000007941 */ /* 0x000fea0003800000 */
.L_x_1256:
[----:B------:R-:W-:-:S04]  /*e000*/  F2FP.PACK_AB R0, RZ, R0 ;  /* 0x00000000ff00723e */ /* 0x000fc800000000ff */
[----:B------:R-:W-:Y:S01]  /*e010*/  PRMT R19, R0, 0x7610, R19 ;  /* 0x0000761000137816 */ /* 0x000fe20000000013 */
[----:B------:R-:W-:Y:S05]  /*e020*/  BRA `(.L_x_1231) ;  /* 0x000001e000007947 */ /* 0x000fea0003800000 */
.L_x_1230:
        /* <DEDUP_REMOVED lines=21> */
.L_x_1255:
[----:B------:R-:W2:Y:S02]  /*e180*/  LDG.E.64 R2, [R2.64] ;  /* 0x0000002402027981 */ /* 0x000ea4000c1e1b00 */
[----:B--2---:R-:W0:Y:S02]  /*e190*/  I2F.U64 R0, R2 ;  /* 0x0000000200007312 */ /* 0x004e240000301000 */
[----:B0-----:R-:W-:-:S04]  /*e1a0*/  F2FP.PACK_AB R0, RZ, R0 ;  /* 0x00000000ff00723e */ /* 0x001fc800000000ff */
[----:B------:R-:W-:Y:S01]  /*e1b0*/  PRMT R19, R0, 0x7610, R19 ;  /* 0x0000761000137816 */ /* 0x000fe20000000013 */
[----:B------:R-:W-:Y:S05]  /*e1c0*/  BRA `(.L_x_1231) ;  /* 0x0000004000007947 */ /* 0x000fea0003800000 */
.L_x_1254:
[----:B------:R-:W2:Y:S02]  /*e1d0*/  LDG.E R2, [R2.64] ;  /* 0x0000002402027981 */ /* 0x000ea4000c1e1900 */
[----:B--2---:R-:W0:Y:S02]  /*e1e0*/  I2F.U32 R0, R2 ;  /* 0x0000000200007306 */ /* 0x004e240000201000 */
[----:B0-----:R-:W-:-:S04]  /*e1f0*/  F2FP.PACK_AB R0, RZ, R0 ;  /* 0x00000000ff00723e */ /* 0x001fc800000000ff */
[----:B------:R-:W-:Y:S02]  /*e200*/  PRMT R19, R0, 0x7610, R19 ;  /* 0x0000761000137816 */ /* 0x000fe40000000013 */
.L_x_1231:
        /* <DEDUP_REMOVED lines=18> */
.L_x_1261:
[----:B------:R-:W2:Y:S02]  /*e330*/  LDG.E.U8 R2, [R2.64] ;  /* 0x0000002402027981 */ /* 0x000ea4000c1e1100 */
[----:B--2---:R-:W0:Y:S02]  /*e340*/  I2F.U16 R0, R2 ;  /* 0x0000000200007306 */ /* 0x004e240000101000 */
[----:B0-----:R-:W-:Y:S01]  /*e350*/  F2FP.PACK_AB R0, RZ, R0 ;  /* 0x00000000ff00723e */ /* 0x001fe200000000ff */
[----:B------:R-:W-:Y:S05]  /*e360*/  BRA `(.L_x_1263) ;  /* 0x00000e1000007947 */ /* 0x000fea0003800000 */
.L_x_1260:
        /* <DEDUP_REMOVED lines=10> */
.L_x_1265:
[----:B------:R-:W2:Y:S02]  /*e410*/  LDG.E R2, [R2.64] ;  /* 0x0000002402027981 */ /* 0x000ea4000c1e1900 */
[----:B--2---:R-:W0:Y:S02]  /*e420*/  I2F R0, R2 ;  /* 0x0000000200007306 */ /* 0x004e240000201400 */
[----:B0-----:R-:W-:Y:S01]  /*e430*/  F2FP.PACK_AB R0, RZ, R0 ;  /* 0x00000000ff00723e */ /* 0x001fe200000000ff */
[----:B------:R-:W-:Y:S05]  /*e440*/  BRA `(.L_x_1263) ;  /* 0x00000d3000007947 */ /* 0x000fea0003800000 */
.L_x_1264:
[----:B------:R-:W2:Y:S02]  /*e450*/  LDG.E.U16 R2, [R2.64] ;  /* 0x0000002402027981 */ /* 0x000ea4000c1e1500 */
[----:B--2---:R-:W0:Y:S02]  /*e460*/  I2F.S16 R0, R2 ;  /* 0x0000000200007306 */ /* 0x004e240000101400 */
[----:B0-----:R-:W-:Y:S01]  /*e470*/  F2FP.PACK_AB R0, RZ, R0 ;  /* 0x00000000ff00723e */ /* 0x001fe200000000ff */
[----:B------:R-:W-:Y:S05]  /*e480*/  BRA `(.L_x_1263) ;  /* 0x00000cf000007947 */ /* 0x000fea0003800000 */
.L_x_1259:
        /* <DEDUP_REMOVED lines=9> */
.L_x_1267:
[----:B------:R0:W5:Y:S01]  /*e520*/  LDG.E.U16 R0, [R2.64] ;  /* 0x0000002402007981 */ /* 0x000162000c1e1500 */
[----:B------:R-:W-:Y:S05]  /*e530*/  BRA `(.L_x_1263) ;  /* 0x00000c4000007947 */ /* 0x000fea0003800000 */
.L_x_1266:
        /* <DEDUP_REMOVED lines=9> */
.L_x_1269:
[----:B------:R0:W5:Y:S01]  /*e5d0*/  LDG.E.U16 R0, [R2.64] ;  /* 0x0000002402007981 */ /* 0x000162000c1e1500 */
[----:B------:R-:W-:Y:S05]  /*e5e0*/  BRA `(.L_x_1263) ;  /* 0x00000b9000007947 */ /* 0x000fea0003800000 */
.L_x_1268:
[----:B------:R-:W2:Y:S02]  /*e5f0*/  LDG.E.64 R2, [R2.64] ;  /* 0x0000002402027981 */ /* 0x000ea4000c1e1b00 */
[----:B--2---:R-:W0:Y:S01]  /*e600*/  F2F.F32.F64 R0, R2 ;  /* 0x0000000200007310 */ /* 0x004e220000301000 */
[----:B------:R-:W0:-:S14]  /*e610*/  DSETP.GEU.AND P0, PT, |R2|, c[0x2][0x0], PT ;  /* 0x008000000200762a */ /* 0x000e1c0003f0e200 */
[----:B0-----:R-:W-:-:S05]  /*e620*/  @!P0 FMUL R0, R0, 1.175494350822287508e-38 ;  /* 0x0080000000008820 */ /* 0x001fca0000400000 */
[----:B------:R-:W-:Y:S01]  /*e630*/  F2FP.PACK_AB R0, RZ, R0 ;  /* 0x00000000ff00723e */ /* 0x000fe200000000ff */
[----:B------:R-:W-:Y:S05]  /*e640*/  BRA `(.L_x_1263) ;  /* 0x00000b3000007947 */ /* 0x000fea0003800000 */
.L_x_1258:
        /* <DEDUP_REMOVED lines=13> */
.L_x_1272:
[----:B------:R-:W2:Y:S02]  /*e720*/  LDG.E.64 R2, [R2.64] ;  /* 0x0000002402027981 */ /* 0x000ea4000c1e1b00 */
[----:B--2---:R-:W0:Y:S01]  /*e730*/  F2F.F32.F64 R0, R2 ;  /* 0x0000000200007310 */ /* 0x004e220000301000 */
[----:B------:R-:W0:-:S14]  /*e740*/  DSETP.GEU.AND P0, PT, |R2|, c[0x2][0x0], PT ;  /* 0x008000000200762a */ /* 0x000e1c0003f0e200 */
[----:B0-----:R-:W-:-:S05]  /*e750*/  @!P0 FMUL R0, R0, 1.175494350822287508e-38 ;  /* 0x0080000000008820 */ /* 0x001fca0000400000 */
[----:B------:R-:W-:Y:S01]  /*e760*/  F2FP.PACK_AB R0, RZ, R0 ;  /* 0x00000000ff00723e */ /* 0x000fe200000000ff */
[----:B------:R-:W-:Y:S05]  /*e770*/  BRA `(.L_x_1263) ;  /* 0x00000a0000007947 */ /* 0x000fea0003800000 */
.L_x_1271:
        /* <DEDUP_REMOVED lines=28> */
.L_x_1274:
        /* <DEDUP_REMOVED lines=15> */
.L_x_1273:
[----:B------:R-:W2:Y:S02]  /*ea30*/  LDG.E.U16 R0, [R2.64] ;  /* 0x0000002402007981 */ /* 0x000ea4000c1e1500 */
[----:B--2---:R-:W-:-:S04]  /*ea40*/  PRMT R0, RZ, 0x5410, R0 ;  /* 0x00005410ff007816 */ /* 0x004fc80000000000 */
[----:B------:R-:W-:Y:S01]  /*ea50*/  F2FP.PACK_AB R0, RZ, R0 ;  /* 0x00000000ff00723e */ /* 0x000fe200000000ff */
[----:B------:R-:W-:Y:S05]  /*ea60*/  BRA `(.L_x_1263) ;  /* 0x0000071000007947 */ /* 0x000fea0003800000 */
.L_x_1270:
        /* <DEDUP_REMOVED lines=12> */
.L_x_1277:
        /* <DEDUP_REMOVED lines=21> */
.L_x_1281:
[----:B------:R-:W-:Y:S05]  /*ec80*/  BSYNC B1 ;  /* 0x0000000000017941 */ /* 0x000fea0003800000 */
.L_x_1280:
[----:B------:R-:W-:Y:S01]  /*ec90*/  LEA R3, R0, 0x3b800000, 0x17 ;  /* 0x3b80000000037811 */ /* 0x000fe200078eb8ff */
[----:B------:R-:W-:-:S05]  /*eca0*/  IMAD.SHL.U32 R0, R2, 0x100000, RZ ;  /* 0x0010000002007824 */ /* 0x000fca00078e00ff */
[----:B------:R-:W-:Y:S02]  /*ecb0*/  LOP3.LUT R0, R3, R0, R4, 0xfe, !PT ;  /* 0x0000000003007212 */ /* 0x000fe400078efe04 */
.L_x_1279:
[----:B------:R-:W-:Y:S05]  /*ecc0*/  BSYNC B0 ;  /* 0x0000000000007941 */ /* 0x000fea0003800000 */
.L_x_1278:
[----:B------:R-:W-:Y:S01]  /*ecd0*/  F2FP.PACK_AB R0, RZ, R0 ;  /* 0x00000000ff00723e */ /* 0x000fe200000000ff */
[----:B------:R-:W-:Y:S05]  /*ece0*/  BRA `(.L_x_1263) ;  /* 0x0000049000007947 */ /* 0x000fea0003800000 */
.L_x_1276:
        /* <DEDUP_REMOVED lines=21> */
.L_x_1285:
[----:B------:R-:W-:Y:S05]  /*ee40*/  BSYNC B1 ;  /* 0x0000000000017941 */ /* 0x000fea0003800000 */
.L_x_1284:
[----:B------:R-:W-:Y:S01]  /*ee50*/  LEA R3, R0, 0x37800000, 0x17 ;  /* 0x3780000000037811 */ /* 0x000fe200078eb8ff */
[----:B------:R-:W-:-:S05]  /*ee60*/  IMAD.SHL.U32 R0, R2, 0x200000, RZ ;  /* 0x0020000002007824 */ /* 0x000fca00078e00ff */
[----:B------:R-:W-:Y:S02]  /*ee70*/  LOP3.LUT R0, R3, R0, R4, 0xfe, !PT ;  /* 0x0000000003007212 */ /* 0x000fe400078efe04 */
.L_x_1283:
[----:B------:R-:W-:Y:S05]  /*ee80*/  BSYNC B0 ;  /* 0x0000000000007941 */ /* 0x000fea0003800000 */
.L_x_1282:
[----:B------:R-:W-:Y:S01]  /*ee90*/  F2FP.PACK_AB R0, RZ, R0 ;  /* 0x00000000ff00723e */ /* 0x000fe200000000ff */
[----:B------:R-:W-:Y:S05]  /*eea0*/  BRA `(.L_x_1263) ;  /* 0x000002d000007947 */ /* 0x000fea0003800000 */
.L_x_1275:
        /* <DEDUP_REMOVED lines=14> */
.L_x_1289:
[----:B------:R-:W-:Y:S05]  /*ef90*/  BSYNC B0 ;  /* 0x0000000000007941 */ /* 0x000fea0003800000 */
.L_x_1288:
[----:B------:R-:W-:Y:S01]  /*efa0*/  F2FP.PACK_AB R0, RZ, R0 ;  /* 0x00000000ff00723e */ /* 0x000fe200000000ff */
[----:B------:R-:W-:Y:S05]  /*efb0*/  BRA `(.L_x_1263) ;  /* 0x000001c000007947 */ /* 0x000fea0003800000 */
.L_x_1262:
        /* <DEDUP_REMOVED lines=21> */
.L_x_1287:
[----:B------:R-:W2:Y:S02]  /*f110*/  LDG.E.64 R2, [R2.64] ;  /* 0x0000002402027981 */ /* 0x000ea4000c1e1b00 */
[----:B--2---:R-:W0:Y:S02]  /*f120*/  I2F.U64 R0, R2 ;  /* 0x0000000200007312 */ /* 0x004e240000301000 */
[----:B0-----:R-:W-:Y:S01]  /*f130*/  F2FP.PACK_AB R0, RZ, R0 ;  /* 0x00000000ff00723e */ /* 0x001fe200000000ff */
[----:B------:R-:W-:Y:S05]  /*f140*/  BRA `(.L_x_1263) ;  /* 0x0000003000007947 */ /* 0x000fea0003800000 */
.L_x_1286:
[----:B------:R-:W2:Y:S02]  /*f150*/  LDG.E R2, [R2.64] ;  /* 0x0000002402027981 */ /* 0x000ea4000c1e1900 */
[----:B--2---:R-:W0:Y:S02]  /*f160*/  I2F.U32 R0, R2 ;  /* 0x0000000200007306 */ /* 0x004e240000201000 */
[----:B0-----:R-:W-:-:S06]  /*f170*/  F2FP.PACK_AB R0, RZ, R0 ;  /* 0x00000000ff00723e */ /* 0x001fcc00000000ff */
.L_x_1263:
        /* <DEDUP_REMOVED lines=15> */
.L_x_1291:
[----:B------:R-:W-:Y:S05]  /*f270*/  BSYNC B0 ;  /* 0x0000000000007941 */ /* 0x000fea0003800000 */
.L_x_1290:
        /* <DEDUP_REMOVED lines=11> */
[----:B0-----:R-:W-:Y:S01]  /*f330*/  STG.E.U8 [R16.64], R3 ;  /* 0x0000000310007986 */ /* 0x001fe2000c101124 */
[----:B------:R-:W-:Y:S05]  /*f340*/  EXIT ;  /* 0x000000000000794d */ /* 0x000fea0003800000 */
.L_x_1295:
[----:B------:R-:W-:-:S06]  /*f350*/  HADD2.F32 R3, -RZ, R2.H0_H0 ;  /* 0x20000002ff037230 */ /* 0x000fcc0000004100 */
[----:B------:R-:W0:Y:S02]  /*f360*/  F2I.S64.TRUNC R2, R3 ;  /* 0x0000000300027311 */ /* 0x000e24000020d900 */
[----:B0-----:R-:W-:Y:S01]  /*f370*/  STG.E.U8 [R16.64], R2 ;  /* 0x0000000210007986 */ /* 0x001fe2000c101124 */
[----:B------:R-:W-:Y:S05]  /*f380*/  EXIT ;  /* 0x000000000000794d */ /* 0x000fea0003800000 */
.L_x_1294:
        /* <DEDUP_REMOVED lines=8> */
[----:B0-----:R-:W-:Y:S01]  /*f410*/  STG.E.64 [R16.64], R2 ;  /* 0x0000000210007986 */ /* 0x001fe2000c101b24 */
[----:B------:R-:W-:Y:S05]  /*f420*/  EXIT ;  /* 0x000000000000794d */ /* 0x000fea0003800000 */
.L_x_1298:
[----:B------:R-:W-:-:S04]  /*f430*/  HADD2.F32 R2, -RZ, R2.H0_H0 ;  /* 0x20000002ff027230 */ /* 0x000fc80000004100 */
[----:B------:R-:W0:Y:S02]  /*f440*/  F2I.FTZ.TRUNC.NTZ R3, R2 ;  /* 0x0000000200037305 */ /* 0x000e24000021f100 */
[----:B0-----:R-:W-:Y:S01]  /*f450*/  STG.E [R16.64], R3 ;  /* 0x0000000310007986 */ /* 0x001fe2000c101924 */
[----:B------:R-:W-:Y:S05]  /*f460*/  EXIT ;  /* 0x000000000000794d */ /* 0x000fea0003800000 */
.L_x_1297:
[----:B------:R-:W-:-:S04]  /*f470*/  HADD2.F32 R2, -RZ, R2.H0_H0 ;  /* 0x20000002ff027230 */ /* 0x000fc80000004100 */
[----:B------:R-:W0:Y:S02]  /*f480*/  F2I.FTZ.TRUNC.NTZ R3, R2 ;  /* 0x0000000200037305 */ /* 0x000e24000021f100 */
[----:B0-----:R-:W-:Y:S01]  /*f490*/  STG.E.U16 [R16.64], R3 ;  /* 0x0000000310007986 */ /* 0x001fe2000c101524 */
[----:B------:R-:W-:Y:S05]  /*f4a0*/  EXIT ;  /* 0x000000000000794d */ /* 0x000fea0003800000 */
.L_x_1293:
[----:B------:R-:W-:-:S13]  /*f4b0*/  ISETP.GT.AND P0, PT, R4, 0x6, PT ;  /* 0x000000060400780c */ /* 0x000fda0003f04270 */
[----:B------:R-:W-:Y:S05]  /*f4c0*/  @P0 BRA `(.L_x_1299) ;  /* 0x0000009000000947 */ /* 0x000fea0003800000 */
[----:B------:R-:W-:-:S13]  /*f4d0*/  ISETP.NE.AND P0, PT, R4, 0x5, PT ;  /* 0x000000050400780c */ /* 0x000fda0003f05270 */
[----:B------:R-:W-:Y:S05]  /*f4e0*/  @!P0 BRA `(.L_x_1300) ;  /* 0x0000005000008947 */ /* 0x000fea0003800000 */
[----:B------:R-:W-:-:S13]  /*f4f0*/  ISETP.NE.AND P0, PT, R4, 0x6, PT ;  /* 0x000000060400780c */ /* 0x000fda0003f05270 */
[----:B------:R-:W-:Y:S05]  /*f500*/  @P0 BRA `(.L_x_1296) ;  /* 0x00000b1000000947 */ /* 0x000fea0003800000 */
[----:B------:R-:W-:-:S05]  /*f510*/  HADD2.F32 R3, -RZ, R2.H0_H0 ;  /* 0x20000002ff037230 */ /* 0x000fca0000004100 */
[----:B------:R-:W-:Y:S01]  /*f520*/  STG.E [R16.64], R3 ;  /* 0x0000000310007986 */ /* 0x000fe2000c101924 */
[----:B------:R-:W-:Y:S05]  /*f530*/  EXIT ;  /* 0x000000000000794d */ /* 0x000fea0003800000 */
.L_x_1300:
[----:B------:R-:W-:Y:S01]  /*f540*/  STG.E.U16 [R16.64], R2 ;  /* 0x0000000210007986 */ /* 0x000fe2000c101524 */
[----:B------:R-:W-:Y:S05]  /*f550*/  EXIT ;  /* 0x000000000000794d */ /* 0x000fea0003800000 */
.L_x_1299:
        /* <DEDUP_REMOVED lines=8> */
[----:B------:R-:W-:Y:S01]  /*f5e0*/  STG.E.64 [R16.64], R2 ;  /* 0x0000000210007986 */ /* 0x000fe2000c101b24 */
[----:B------:R-:W-:Y:S05]  /*f5f0*/  EXIT ;  /* 0x000000000000794d */ /* 0x000fea0003800000 */
.L_x_1302:
[----:B------:R-:W-:-:S05]  /*f600*/  HADD2.F32 R0, -RZ, R2.H0_H0 ;  /* 0x20000002ff007230 */ /* 0x000fca0000004100 */
[----:B------:R-:W-:-:S04]  /*f610*/  F2FP.PACK_AB R0, RZ, R0 ;  /* 0x00000000ff00723e */ /* 0x000fc800000000ff */
[----:B------:R-:W-:-:S05]  /*f620*/  PRMT R0, R0, 0x5410, RZ ;  /* 0x0000541000007816 */ /* 0x000fca00000000ff */
[----:B------:R-:W-:Y:S01]  /*f630*/  STG.E [R16.64], R0 ;  /* 0x0000000010007986 */ /* 0x000fe2000c101924 */
[----:B------:R-:W-:Y:S05]  /*f640*/  EXIT ;  /* 0x000000000000794d */ /* 0x000fea0003800000 */
.L_x_1301:
[----:B------:R-:W-:-:S05]  /*f650*/  HADD2.F32 R2, -RZ, R2.H0_H0 ;  /* 0x20000002ff027230 */ /* 0x000fca0000004100 */
[----:B------:R-:W-:-:S06]  /*f660*/  FMUL.FTZ R2, R2, 1 ;  /* 0x3f80000002027820 */ /* 0x000fcc0000410000 */
[----:B------:R-:W0:Y:S02]  /*f670*/  F2F.F64.F32 R2, R2 ;  /* 0x0000000200027310 */ /* 0x000e240000201800 */
[----:B0-----:R-:W-:Y:S01]  /*f680*/  STG.E.64 [R16.64], R2 ;  /* 0x0000000210007986 */ /* 0x001fe2000c101b24 */
[----:B------:R-:W-:Y:S05]  /*f690*/  EXIT ;  /* 0x000000000000794d */ /* 0x000fea0003800000 */
.L_x_1292:
        /* <DEDUP_REMOVED lines=11> */
[----:B------:R-:W-:Y:S01]  /*f750*/  STG.E.U8 [R16.64], R3 ;  /* 0x0000000310007986 */ /* 0x000fe2000c101124 */
[----:B------:R-:W-:Y:S05]  /*f760*/  EXIT ;  /* 0x000000000000794d */ /* 0x000fea0003800000 */
.L_x_1305:
[----:B------:R-:W-:Y:S01]  /*f770*/  HADD2.F32 R2, -RZ, R2.H0_H0 ;  /* 0x20000002ff027230 */ /* 0x000fe20000004100 */
[----:B------:R-:W-:-:S04]  /*f780*/  CS2R R6, SRZ ;  /* 0x0000000000067805 */ /* 0x000fc8000001ff00 */
[----:B------:R-:W-:-:S04]  /*f790*/  FMUL.FTZ R2, R2, 1 ;  /* 0x3f80000002027820 */ /* 0x000fc80000410000 */
[----:B------:R-:W0:Y:S02]  /*f7a0*/  F2F.F64.F32 R4, R2 ;  /* 0x0000000200047310 */ /* 0x000e240000201800 */
[----:B0-----:R-:W-:Y:S01]  /*f7b0*/  STG.E.128 [R16.64], R4 ;  /* 0x0000000410007986 */ /* 0x001fe2000c101d24 */
[----:B------:R-:W-:Y:S05]  /*f7c0*/  EXIT ;  /* 0x000000000000794d */ /* 0x000fea0003800000 */
.L_x_1304:
        /* <DEDUP_REMOVED lines=21> */
.L_x_1309:
[----:B------:R-:W-:Y:S05]  /*f920*/  BSYNC B0 ;  /* 0x0000000000007941 */ /* 0x000fea0003800000 */
.L_x_1308:
[----:B------:R-:W-:-:S05]  /*f930*/  LOP3.LUT R3, R0, R3, RZ, 0xfc, !PT ;  /* 0x0000000300037212 */ /* 0x000fca00078efcff */
[----:B------:R-:W-:Y:S01]  /*f940*/  STG.E.U8 [R16.64], R3 ;  /* 0x0000000310007986 */ /* 0x000fe2000c101124 */
[----:B------:R-:W-:Y:S05]  /*f950*/  EXIT ;  /* 0x000000000000794d */ /* 0x000fea0003800000 */
.L_x_1307:
        /* <DEDUP_REMOVED lines=13> */
.L_x_1311:
[----:B------:R-:W-:Y:S01]  /*fa30*/  IMAD.MOV.U32 R0, RZ, RZ, 0x7f ;  /* 0x0000007fff007424 */ /* 0x000fe200078e00ff */
[----:B------:R-:W-:-:S04]  /*fa40*/  ISETP.GT.U32.AND P0, PT, R2, 0x7f800000, PT ;  /* 0x7f8000000200780c */ /* 0x000fc80003f04070 */
[----:B------:R-:W-:-:S04]  /*fa50*/  SEL R0, R0, 0x7c, P0 ;  /* 0x0000007c00007807 */ /* 0x000fc80000000000 */
.L_x_1312:
[----:B------:R-:W-:Y:S05]  /*fa60*/  BSYNC B0 ;  /* 0x0000000000007941 */ /* 0x000fea0003800000 */
.L_x_1310:
[----:B------:R-:W-:-:S04]  /*fa70*/  LOP3.LUT R2, R3, 0x80000000, RZ, 0xc0, !PT ;  /* 0x8000000003027812 */ /* 0x000fc800078ec0ff */
[----:B------:R-:W-:-:S04]  /*fa80*/  SHF.R.U32.HI R3, RZ, 0x18, R2 ;  /* 0x00000018ff037819 */ /* 0x000fc80000011602 */
[----:B------:R-:W-:-:S05]  /*fa90*/  LOP3.LUT R3, R0, R3, RZ, 0xfc, !PT ;  /* 0x0000000300037212 */ /* 0x000fca00078efcff */
[----:B------:R-:W-:Y:S01]  /*faa0*/  STG.E.U8 [R16.64], R3 ;  /* 0x0000000310007986 */ /* 0x000fe2000c101124 */
[----:B------:R-:W-:Y:S05]  /*fab0*/  EXIT ;  /* 0x000000000000794d */ /* 0x000fea0003800000 */
.L_x_1306:
[----:B------:R-:W-:-:S05]  /*fac0*/  HADD2.F32 R0, -RZ, R2.H0_H0 ;  /* 0x20000002ff007230 */ /* 0x000fca0000004100 */
[----:B------:R-:W-:-:S05]  /*fad0*/  F2FP.BF16.PACK_AB R0, RZ, R0 ;  /* 0x00000000ff00723e */ /* 0x000fca00000010ff */
[----:B------:R-:W-:Y:S01]  /*fae0*/  STG.E.U16 [R16.64], R0 ;  /* 0x0000000010007986 */ /* 0x000fe2000c101524 */
[----:B------:R-:W-:Y:S05]  /*faf0*/  EXIT ;  /* 0x000000000000794d */ /* 0x000fea0003800000 */
.L_x_1303:
        /* <DEDUP_REMOVED lines=10> */
[----:B0-----:R-:W-:Y:S01]  /*fba0*/  STG.E.U16 [R16.64], R3 ;  /* 0x0000000310007986 */ /* 0x001fe2000c101524 */
[----:B------:R-:W-:Y:S05]  /*fbb0*/  EXIT ;  /* 0x000000000000794d */ /* 0x000fea0003800000 */
.L_x_1315:
        /* <DEDUP_REMOVED lines=17> */
.L_x_1318:
[----:B------:R-:W-:-:S04]  /*fcd0*/  LOP3.LUT R2, R3, 0x80000000, RZ, 0xc0, !PT ;  /* 0x8000000003027812 */ /* 0x000fc800078ec0ff */
[----:B------:R-:W-:-:S04]  /*fce0*/  SHF.R.U32.HI R3, RZ, 0x18, R2 ;  /* 0x00000018ff037819 */ /* 0x000fc80000011602 */
[----:B------:R-:W-:-:S04]  /*fcf0*/  LOP3.LUT R0, R0, R3, RZ, 0xfc, !PT ;  /* 0x0000000300007212 */ /* 0x000fc800078efcff */
[----:B------:R-:W-:Y:S02]  /*fd00*/  PRMT R8, R0, 0x7610, R8 ;  /* 0x0000761000087816 */ /* 0x000fe40000000008 */
.L_x_1317:
[----:B------:R-:W-:Y:S05]  /*fd10*/  BSYNC B0 ;  /* 0x0000000000007941 */ /* 0x000fea0003800000 */
.L_x_1316:
[----:B------:R-:W-:Y:S01]  /*fd20*/  STG.E.U8 [R16.64], R8 ;  /* 0x0000000810007986 */ /* 0x000fe2000c101124 */
[----:B------:R-:W-:Y:S05]  /*fd30*/  EXIT ;  /* 0x000000000000794d */ /* 0x000fea0003800000 */
.L_x_1314:
        /* <DEDUP_REMOVED lines=17> */
.L_x_1321:
[----:B------:R-:W-:-:S04]  /*fe50*/  LOP3.LUT R2, R3, 0x80000000, RZ, 0xc0, !PT ;  /* 0x8000000003027812 */ /* 0x000fc800078ec0ff */
[----:B------:R-:W-:-:S04]  /*fe60*/  SHF.R.U32.HI R3, RZ, 0x18, R2 ;  /* 0x00000018ff037819 */ /* 0x000fc80000011602 */
[----:B------:R-:W-:-:S04]  /*fe70*/  LOP3.LUT R0, R0, R3, RZ, 0xfc, !PT ;  /* 0x0000000300007212 */ /* 0x000fc800078efcff */
[----:B------:R-:W-:Y:S02]  /*fe80*/  PRMT R8, R0, 0x7610, R8 ;  /* 0x0000761000087816 */ /* 0x000fe40000000008 */
.L_x_1320:
[----:B------:R-:W-:Y:S05]  /*fe90*/  BSYNC B0 ;  /* 0x0000000000007941 */ /* 0x000fea0003800000 */
.L_x_1319:
[----:B------:R-:W-:Y:S01]  /*fea0*/  STG.E.U8 [R16.64], R8 ;  /* 0x0000000810007986 */ /* 0x000fe2000c101124 */
[----:B------:R-:W-:Y:S05]  /*feb0*/  EXIT ;  /* 0x000000000000794d */ /* 0x000fea0003800000 */
.L_x_1313:
        /* <DEDUP_REMOVED lines=22> */
.L_x_1296:
        /* <DEDUP_REMOVED lines=20> */
.L_x_1323:
[----:B------:R-:W-:-:S06]  /*10160*/  HADD2.F32 R2, -RZ, R2.H0_H0 ;  /* 0x20000002ff027230 */ /* 0x000fcc0000004100 */
[----:B------:R-:W0:Y:S02]  /*10170*/  F2I.U64.TRUNC R2, R2 ;  /* 0x0000000200027311 */ /* 0x000e24000020d800 */
[----:B0-----:R-:W-:Y:S01]  /*10180*/  STG.E.64 [R16.64], R2 ;  /* 0x0000000210007986 */ /* 0x001fe2000c101b24 */
[----:B------:R-:W-:Y:S05]  /*10190*/  EXIT ;  /* 0x000000000000794d */ /* 0x000fea0003800000 */
.L_x_1322:
[----:B------:R-:W-:-:S04]  /*101a0*/  HADD2.F32 R2, -RZ, R2.H0_H0 ;  /* 0x20000002ff027230 */ /* 0x000fc80000004100 */
[----:B------:R-:W0:Y:S02]  /*101b0*/  F2I.FTZ.U32.TRUNC.NTZ R3, R2 ;  /* 0x0000000200037305 */ /* 0x000e24000021f000 */
[----:B0-----:R-:W-:Y:S01]  /*101c0*/  STG.E [R16.64], R3 ;  /* 0x0000000310007986 */ /* 0x001fe2000c101924 */
[----:B------:R-:W-:Y:S05]  /*101d0*/  EXIT ;  /* 0x000000000000794d */ /* 0x000fea0003800000 */
.L_x_1324:
        /* <DEDUP_REMOVED lines=10> */
.L_x_6093:


//--------------------- .text._ZN2at6native27unrolled_elementwise_kernelIZZZNS0_66_GLOBAL__N__a0cfb035_28_ActivationHardswishKernel_cu_1520ed90_310025hardswish_backward_kernelERNS_14TensorIteratorEENKUlvE_clEvENKUlvE1_clEvEUlN3c104HalfES8_E_St5arrayIPcLm3EELi4E23TrivialOffsetCalculatorILi2EjESD_ILi1EjENS0_6memory12LoadWithCastILi2EEENSG_13StoreWithCastILi1EEEEEviT_T0_T2_T3_T4_T5_ --------------------------
	.section	.text._ZN2at6native27unrolled_elementwise_kernelIZZZNS0_66_GLOBAL__N__a0cfb035_28_ActivationHardswishKernel_cu_1520ed90_310025hardswish_backward_kernelERNS_14TensorIteratorEENKUlvE_clEvENKUlvE1_clEvEUlN3c104HalfES8_E_St5arrayIPcLm3EELi4E23TrivialOffsetCalculatorILi2EjESD_ILi1EjENS0_6memory12LoadWithCastILi2EEENSG_13StoreWithCastILi1EEEEEviT_T0_T2_T3_T4_T5_,"ax",@progbits
	.sectioninfo	@"SHI_REGISTERS=32"
	.align	128
        .global         _ZN2at6native27unrolled_elementwise_kernelIZZZNS0_66_GLOBAL__N__a0cfb035_28_ActivationHardswishKernel_cu_1520ed90_310025hardswish_backward_kernelERNS_14TensorIteratorEENKUlvE_clEvENKUlvE1_clEvEUlN3c104HalfES8_E_St5arrayIPcLm3EELi4E23TrivialOffsetCalculatorILi2EjESD_ILi1EjENS0_6memory12LoadWithCastILi2EEENSG_13StoreWithCastILi1EEEEEviT_T0_T2_T3_T4_T5_
        .type           _ZN2at6native27unrolled_elementwise_kernelIZZZNS0_66_GLOBAL__N__a0cfb035_28_ActivationHardswishKernel_cu_1520ed90_310025hardswish_backward_kernelERNS_14TensorIteratorEENKUlvE_clEvENKUlvE1_clEvEUlN3c104HalfES8_E_St5arrayIPcLm3EELi4E23TrivialOffsetCalculatorILi2EjESD_ILi1EjENS0_6memory12LoadWithCastILi2EEENSG_13StoreWithCastILi1EEEEEviT_T0_T2_T3_T4_T5_,@function
        .size           _ZN2at6native27unrolled_elementwise_kernelIZZZNS0_66_GLOBAL__N__a0cfb035_28_ActivationHardswishKernel_cu_1520ed90_310025hardswish_backward_kernelERNS_14TensorIteratorEENKUlvE_clEvENKUlvE1_clEvEUlN3c104HalfES8_E_St5arrayIPcLm3EELi4E23TrivialOffsetCalculatorILi2EjESD_ILi1EjENS0_6memory12LoadWithCastILi2EEENSG_13StoreWithCastILi1EEEEEviT_T0_T2_T3_T4_T5_,(.L_x_6094 - _ZN2at6native27unrolled_elementwise_kernelIZZZNS0_66_GLOBAL__N__a0cfb035_28_ActivationHardswishKernel_cu_1520ed90_310025hardswish_backward_kernelERNS_14TensorIteratorEENKUlvE_clEvENKUlvE1_clEvEUlN3c104HalfES8_E_St5arrayIPcLm3EELi4E23TrivialOffsetCalculatorILi2EjESD_ILi1EjENS0_6memory12LoadWithCastILi2EEENSG_13StoreWithCastILi1EEEEEviT_T0_T2_T3_T4_T5_)
        .other          _ZN2at6native27unrolled_elementwise_kernelIZZZNS0_66_GLOBAL__N__a0cfb035_28_ActivationHardswishKernel_cu_1520ed90_310025hardswish_backward_kernelERNS_14TensorIteratorEENKUlvE_clEvENKUlvE1_clEvEUlN3c104HalfES8_E_St5arrayIPcLm3EELi4E23TrivialOffsetCalculatorILi2EjESD_ILi1EjENS0_6memory12LoadWithCastILi2EEENSG_13StoreWithCastILi1EEEEEviT_T0_T2_T3_T4_T5_,@"STO_CUDA_ENTRY STV_DEFAULT"
_ZN2at6native27unrolled_elementwise_kernelIZZZNS0_66_GLOBAL__N__a0cfb035_28_ActivationHardswishKernel_cu_1520ed90_310025hardswish_backward_kernelERNS_14TensorIteratorEENKUlvE_clEvENKUlvE1_clEvEUlN3c104HalfES8_E_St5arrayIPcLm3EELi4E23TrivialOffsetCalculatorILi2EjESD_ILi1EjENS0_6memory12LoadWithCastILi2EEENSG_13StoreWithCastILi1EEEEEviT_T0_T2_T3_T4_T5_:
.text._ZN2at6native27unrolled_elementwise_kernelIZZZNS0_66_GLOBAL__N__a0cfb035_28_ActivationHardswishKernel_cu_1520ed90_310025hardswish_backward_kernelERNS_14TensorIteratorEENKUlvE_clEvENKUlvE1_clEvEUlN3c104HalfES8_E_St5arrayIPcLm3EELi4E23TrivialOffsetCalculatorILi2EjESD_ILi1EjENS0_6memory12LoadWithCastILi2EEENSG_13StoreWithCastILi1EEEEEviT_T0_T2_T3_T4_T5_:
        /* <DEDUP_REMOVED lines=34> */
.L_x_1330:
[----:B------:R-:W2:Y:S02]  /*0220*/  LDG.E.U8 R2, [R2.64] ;  /* 0x0000002402027981 */ /* 0x000ea4000c1e1100 */
[----:B--2---:R-:W0:Y:S02]  /*0230*/  I2F.U16 R0, R2 ;  /* 0x0000000200007306 */ /* 0x004e240000101000 */
[----:B0-----:R-:W-:-:S04]  /*0240*/  F2FP.PACK_AB R0, RZ, R0 ;  /* 0x00000000ff00723e */ /* 0x001fc800000000ff */
[----:B------:R-:W-:Y:S01]  /*0250*/  PRMT R24, R0, 0x7610, R24 ;  /* 0x0000761000187816 */ /* 0x000fe20000000018 */
[----:B------:R-:W-:Y:S05]  /*0260*/  BRA `(.L_x_1332) ;  /* 0x00000ed000007947 */ /* 0x000fea0003800000 */
.L_x_1329:
        /* <DEDUP_REMOVED lines=11> */
.L_x_1334:
[----:B------:R-:W2:Y:S02]  /*0320*/  LDG.E R2, [R2.64] ;  /* 0x0000002402027981 */ /* 0x000ea4000c1e1900 */
[----:B--2---:R-:W0:Y:S02]  /*0330*/  I2F R0, R2 ;  /* 0x0000000200007306 */ /* 0x004e240000201400 */
[----:B0-----:R-:W-:-:S04]  /*0340*/  F2FP.PACK_AB R0, RZ, R0 ;  /* 0x00000000ff00723e */ /* 0x001fc800000000ff */
[----:B------:R-:W-:Y:S01]  /*0350*/  PRMT R24, R0, 0x7610, R24 ;  /* 0x0000761000187816 */ /* 0x000fe20000000018 */
[----:B------:R-:W-:Y:S05]  /*0360*/  BRA `(.L_x_1332) ;  /* 0x00000dd000007947 */ /* 0x000fea0003800000 */
.L_x_1333:
[----:B------:R-:W2:Y:S02]  /*0370*/  LDG.E.U16 R2, [R2.64] ;  /* 0x0000002402027981 */ /* 0x000ea4000c1e1500 */
[----:B--2---:R-:W0:Y:S02]  /*0380*/  I2F.S16 R0, R2 ;  /* 0x0000000200007306 */ /* 0x004e240000101400 */
[----:B0-----:R-:W-:-:S04]  /*0390*/  F2FP.PACK_AB R0, RZ, R0 ;  /* 0x00000000ff00723e */ /* 0x001fc800000000ff */
[----:B------:R-:W-:Y:S01]  /*03a0*/  PRMT R24, R0, 0x7610, R24 ;  /* 0x0000761000187816 */ /* 0x000fe20000000018 */
[----:B------:R-:W-:Y:S05]  /*03b0*/  BRA `(.L_x_1332) ;  /* 0x00000d8000007947 */ /* 0x000fea0003800000 */
.L_x_1328:
        /* <DEDUP_REMOVED lines=9> */
.L_x_1336:
[----:B------:R0:W5:Y:S01]  /*0450*/  LDG.E.U16 R24, [R2.64] ;  /* 0x0000002402187981 */ /* 0x000162000c1e1500 */
[----:B------:R-:W-:Y:S05]  /*0460*/  BRA `(.L_x_1332) ;  /* 0x00000cd000007947 */ /* 0x000fea0003800000 */
.L_x_1335:
        /* <DEDUP_REMOVED lines=9> */
.L_x_1338:
[----:B------:R0:W5:Y:S01]  /*0500*/  LDG.E.U16 R24, [R2.64] ;  /* 0x0000002402187981 */ /* 0x000162000c1e1500 */
[----:B------:R-:W-:Y:S05]  /*0510*/  BRA `(.L_x_1332) ;  /* 0x00000c2000007947 */ /* 0x000fea0003800000 */
.L_x_1337:
[----:B------:R-:W2:Y:S02]  /*0520*/  LDG.E.64 R2, [R2.64] ;  /* 0x0000002402027981 */ /* 0x000ea4000c1e1b00 */
[----:B--2---:R-:W0:Y:S01]  /*0530*/  F2F.F32.F64 R0, R2 ;  /* 0x0000000200007310 */ /* 0x004e220000301000 */
[----:B------:R-:W0:-:S14]  /*0540*/  DSETP.GEU.AND P0, PT, |R2|, c[0x2][0x0], PT ;  /* 0x008000000200762a */ /* 0x000e1c0003f0e200 */
[----:B0-----:R-:W-:-:S05]  /*0550*/  @!P0 FMUL R0, R0, 1.175494350822287508e-38 ;  /* 0x0080000000008820 */ /* 0x001fca0000400000 */
[----:B------:R-:W-:-:S04]  /*0560*/  F2FP.PACK_AB R0, RZ, R0 ;  /* 0x00000000ff00723e */ /* 0x000fc800000000ff */
[----:B------:R-:W-:Y:S01]  /*0570*/  PRMT R24, R0, 0x7610, R24 ;  /* 0x0000761000187816 */ /* 0x000fe20000000018 */
[----:B------:R-:W-:Y:S05]  /*0580*/  BRA `(.L_x_1332) ;  /* 0x00000bb000007947 */ /* 0x000fea0003800000 */
.L_x_1327:
        /* <DEDUP_REMOVED lines=14> */
.L_x_1341:
[----:B------:R-:W2:Y:S02]  /*0670*/  LDG.E.64 R2, [R2.64] ;  /* 0x0000002402027981 */ /* 0x000ea4000c1e1b00 */
[----:B--2---:R-:W0:Y:S01]  /*0680*/  F2F.F32.F64 R0, R2 ;  /* 0x0000000200007310 */ /* 0x004e220000301000 */
[----:B------:R-:W0:-:S14]  /*0690*/  DSETP.GEU.AND P0, PT, |R2|, c[0x2][0x0], PT ;  /* 0x008000000200762a */ /* 0x000e1c0003f0e200 */
[----:B0-----:R-:W-:-:S05]  /*06a0*/  @!P0 FMUL R0, R0, 1.175494350822287508e-38 ;  /* 0x0080000000008820 */ /* 0x001fca0000400000 */
[----:B------:R-:W-:-:S04]  /*06b0*/  F2FP.PACK_AB R0, RZ, R0 ;  /* 0x00000000ff00723e */ /* 0x000fc800000000ff */
[----:B------:R-:W-:Y:S01]  /*06c0*/  PRMT R24, R0, 0x7610, R24 ;  /* 0x0000761000187816 */ /* 0x000fe20000000018 */
[----:B------:R-:W-:Y:S05]  /*06d0*/  BRA `(.L_x_1332) ;  /* 0x00000a6000007947 */ /* 0x000fea0003800000 */
.L_x_1340:
        /* <DEDUP_REMOVED lines=28> */
.L_x_1343:
        /* <DEDUP_REMOVED lines=15> */
.L_x_1342:
[----:B------:R-:W2:Y:S02]  /*0990*/  LDG.E.U16 R0, [R2.64] ;  /* 0x0000002402007981 */ /* 0x000ea4000c1e1500 */
[----:B--2---:R-:W-:-:S04]  /*09a0*/  PRMT R0, RZ, 0x5410, R0 ;  /* 0x00005410ff007816 */ /* 0x004fc80000000000 */
[----:B------:R-:W-:-:S04]  /*09b0*/  F2FP.PACK_AB R0, RZ, R0 ;  /* 0x00000000ff00723e */ /* 0x000fc800000000ff */
[----:B------:R-:W-:Y:S01]  /*09c0*/  PRMT R24, R0, 0x7610, R24 ;  /* 0x0000761000187816 */ /* 0x000fe20000000018 */
[----:B------:R-:W-:Y:S05]  /*09d0*/  BRA `(.L_x_1332) ;  /* 0x0000076000007947 */ /* 0x000fea0003800000 */
.L_x_1339:
        /* <DEDUP_REMOVED lines=12> */
.L_x_1346:
        /* <DEDUP_REMOVED lines=21> */
.L_x_1350:
[----:B------:R-:W-:Y:S05]  /*0bf0*/  BSYNC B1 ;  /* 0x0000000000017941 */ /* 0x000fea0003800000 */
.L_x_1349:
[----:B------:R-:W-:Y:S01]  /*0c00*/  LEA R3, R0, 0x3b800000, 0x17 ;  /* 0x3b80000000037811 */ /* 0x000fe200078eb8ff */
[----:B------:R-:W-:-:S05]  /*0c10*/  IMAD.SHL.U32 R0, R2, 0x100000, RZ ;  /* 0x0010000002007824 */ /* 0x000fca00078e00ff */
[----:B------:R-:W-:Y:S02]  /*0c20*/  LOP3.LUT R0, R3, R0, R4, 0xfe, !PT ;  /* 0x0000000003007212 */ /* 0x000fe400078efe04 */
.L_x_1348:
[----:B------:R-:W-:Y:S05]  /*0c30*/  BSYNC B0 ;  /* 0x0000000000007941 */ /* 0x000fea0003800000 */
.L_x_1347:
[----:B------:R-:W-:-:S04]  /*0c40*/  F2FP.PACK_AB R0, RZ, R0 ;  /* 0x00000000ff00723e */ /* 0x000fc800000000ff */
[----:B------:R-:W-:Y:S01]  /*0c50*/  PRMT R24, R0, 0x7610, R24 ;  /* 0x0000761000187816 */ /* 0x000fe20000000018 */
[----:B------:R-:W-:Y:S05]  /*0c60*/  BRA `(.L_x_1332) ;  /* 0x000004d000007947 */ /* 0x000fea0003800000 */
.L_x_1345:
        /* <DEDUP_REMOVED lines=21> */
.L_x_1354:
[----:B------:R-:W-:Y:S05]  /*0dc0*/  BSYNC B1 ;  /* 0x0000000000017941 */ /* 0x000fea0003800000 */
.L_x_1353:
[----:B------:R-:W-:Y:S01]  /*0dd0*/  LEA R3, R0, 0x37800000, 0x17 ;  /* 0x3780000000037811 */ /* 0x000fe200078eb8ff */
[----:B------:R-:W-:-:S05]  /*0de0*/  IMAD.SHL.U32 R0, R2, 0x200000, RZ ;  /* 0x0020000002007824 */ /* 0x000fca00078e00ff */
[----:B------:R-:W-:Y:S02]  /*0df0*/  LOP3.LUT R0, R3, R0, R4, 0xfe, !PT ;  /* 0x0000000003007212 */ /* 0x000fe400078efe04 */
.L_x_1352:
[----:B------:R-:W-:Y:S05]  /*0e00*/  BSYNC B0 ;  /* 0x0000000000007941 */ /* 0x000fea0003800000 */
.L_x_1351:
[----:B------:R-:W-:-:S04]  /*0e10*/  F2FP.PACK_AB R0, RZ, R0 ;  /* 0x00000000ff00723e */ /* 0x000fc800000000ff */
[----:B------:R-:W-:Y:S01]  /*0e20*/  PRMT R24, R0, 0x7610, R24 ;  /* 0x0000761000187816 */ /* 0x000fe20000000018 */
[----:B------:R-:W-:Y:S05]  /*0e30*/  BRA `(.L_x_1332) ;  /* 0x0000030000007947 */ /* 0x000fea0003800000 */
.L_x_1344:
        /* <DEDUP_REMOVED lines=14> */
.L_x_1358:
[----:B------:R-:W-:Y:S05]  /*0f20*/  BSYNC B0 ;  /* 0x0000000000007941 */ /* 0x000fea0003800000 */
.L_x_1357:
[----:B------:R-:W-:-:S04]  /*0f30*/  F2FP.PACK_AB R0, RZ, R0 ;  /* 0x00000000ff00723e */ /* 0x000fc800000000ff */
[----:B------:R-:W-:Y:S01]  /*0f40*/  PRMT R24, R0, 0x7610, R24 ;  /* 0x0000761000187816 */ /* 0x000fe20000000018 */
[----:B------:R-:W-:Y:S05]  /*0f50*/  BRA `(.L_x_1332) ;  /* 0x000001e000007947 */ /* 0x000fea0003800000 */
.L_x_1331:
        /* <DEDUP_REMOVED lines=21> */
.L_x_1356:
[----:B------:R-:W2:Y:S02]  /*10b0*/  LDG.E.64 R2, [R2.64] ;  /* 0x0000002402027981 */ /* 0x000ea4000c1e1b00 */
[----:B--2---:R-:W0:Y:S02]  /*10c0*/  I2F.U64 R0, R2 ;  /* 0x0000000200007312 */ /* 0x004e240000301000 */
[----:B0-----:R-:W-:-:S04]  /*10d0*/  F2FP.PACK_AB R0, RZ, R0 ;  /* 0x00000000ff00723e */ /* 0x001fc800000000ff */
[----:B------:R-:W-:Y:S01]  /*10e0*/  PRMT R24, R0, 0x7610, R24 ;  /* 0x0000761000187816 */ /* 0x000fe20000000018 */
[----:B------:R-:W-:Y:S05]  /*10f0*/  BRA `(.L_x_1332) ;  /* 0x0000004000007947 */ /* 0x000fea0003800000 */
.L_x_1355:
[----:B------:R-:W2:Y:S02]  /*1100*/  LDG.E R2, [R2.64] ;  /* 0x0000002402027981 */ /* 0x000ea4000c1e1900 */
[----:B--2---:R-:W0:Y:S02]  /*1110*/  I2F.U32 R0, R2 ;  /* 0x0000000200007306 */ /* 0x004e240000201000 */
[----:B0-----:R-:W-:-:S04]  /*1120*/  F2FP.PACK_AB R0, RZ, R0 ;  /* 0x00000000ff00723e */ /* 0x001fc800000000ff */
[----:B------:R-:W-:Y:S02]  /*1130*/  PRMT R24, R0, 0x7610, R24 ;  /* 0x0000761000187816 */ /* 0x000fe40000000018 */
.L_x_1332:
        /* <DEDUP_REMOVED lines=19> */
.L_x_1362:
[----:B------:R-:W2:Y:S02]  /*1270*/  LDG.E.U8 R2, [R2.64] ;  /* 0x0000002402027981 */ /* 0x000ea4000c1e1100 */
[----:B--2---:R-:W0:Y:S02]  /*1280*/  I2F.U16 R0, R2 ;  /* 0x0000000200007306 */ /* 0x004e240000101000 */
[----:B0-----:R-:W-:-:S04]  /*1290*/  F2FP.PACK_AB R0, RZ, R0 ;  /* 0x00000000ff00723e */ /* 0x001fc800000000ff */
[----:B------:R-:W-:Y:S01]  /*12a0*/  PRMT R25, R0, 0x7610, R25 ;  /* 0x0000761000197816 */ /* 0x000fe20000000019 */
[----:B------:R-:W-:Y:S05]  /*12b0*/  BRA `(.L_x_1364) ;  /* 0x00000ed000007947 */ /* 0x000fea0003800000 */
.L_x_1361:
        /* <DEDUP_REMOVED lines=11> */
.L_x_1366:
[----:B------:R-:W2:Y:S02]  /*1370*/  LDG.E R2, [R2.64] ;  /* 0x0000002402027981 */ /* 0x000ea4000c1e1900 */
[----:B--2---:R-:W0:Y:S02]  /*1380*/  I2F R0, R2 ;  /* 0x0000000200007306 */ /* 0x004e240000201400 */
[----:B0-----:R-:W-:-:S04]  /*1390*/  F2FP.PACK_AB R0, RZ, R0 ;  /* 0x00000000ff00723e */ /* 0x001fc800000000ff */
[----:B------:R-:W-:Y:S01]  /*13a0*/  PRMT R25, R0, 0x7610, R25 ;  /* 0x0000761000197816 */ /* 0x000fe20000000019 */
[----:B------:R-:W-:Y:S05]  /*13b0*/  BRA `(.L_x_1364) ;  /* 0x00000dd000007947 */ /* 0x000fea0003800000 */
.L_x_1365:
[----:B------:R-:W2:Y:S02]  /*13c0*/  LDG.E.U16 R2, [R2.64] ;  /* 0x0000002402027981 */ /* 0x000ea4000c1e1500 */
[----:B--2---:R-:W0:Y:S02]  /*13d0*/  I2F.S16 R0, R2 ;  /* 0x0000000200007306 */ /* 0x004e240000101400 */
[----:B0-----:R-:W-:-:S04]  /*13e0*/  F2FP.PACK_AB R0, RZ, R0 ;  /* 0x00000000ff00723e */ /* 0x001fc800000000ff */
[----:B------:R-:W-:Y:S01]  /*13f0*/  PRMT R25, R0, 0x7610, R25 ;  /* 0x0000761000197816 */ /* 0x000fe20000000019 */
[----:B------:R-:W-:Y:S05]  /*1400*/  BRA `(.L_x_1364) ;  /* 0x00000d8000007947 */ /* 0x000fea0003800000 */
.L_x_1360:
        /* <DEDUP_REMOVED lines=9> */
.L_x_1368:
[----:B------:R0:W5:Y:S01]  /*14a0*/  LDG.E.U16 R25, [R2.64] ;  /* 0x0000002402197981 */ /* 0x000162000c1e1500 */
[----:B------:R-:W-:Y:S05]  /*14b0*/  BRA `(.L_x_1364) ;  /* 0x00000cd000007947 */ /* 0x000fea0003800000 */
.L_x_1367:
        /* <DEDUP_REMOVED lines=9> */
.L_x_1370:
[----:B------:R0:W5:Y:S01]  /*1550*/  LDG.E.U16 R25, [R2.64] ;  /* 0x0000002402197981 */ /* 0x000162000c1e1500 */
[----:B------:R-:W-:Y:S05]  /*1560*/  BRA `(.L_x_1364) ;  /* 0x00000c2000007947 */ /* 0x000fea0003800000 */
.L_x_1369:
[----:B------:R-:W2:Y:S02]  /*1570*/  LDG.E.64 R2, [R2.64] ;  /* 0x0000002402027981 */ /* 0x000ea4000c1e1b00 */
[----:B--2---:R-:W0:Y:S01]  /*1580*/  F2F.F32.F64 R0, R2 ;  /* 0x0000000200007310 */ /* 0x004e220000301000 */
[----:B------:R-:W0:-:S14]  /*1590*/  DSETP.GEU.AND P0, PT, |R2|, c[0x2][0x0], PT ;  /* 0x008000000200762a */ /* 0x000e1c0003f0e200 */
[----:B0-----:R-:W-:-:S05]  /*15a0*/  @!P0 FMUL R0, R0, 1.175494350822287508e-38 ;  /* 0x0080000000008820 */ /* 0x001fca0000400000 */
[----:B------:R-:W-:-:S04]  /*15b0*/  F2FP.PACK_AB R0, RZ, R0 ;  /* 0x00000000ff00723e */ /* 0x000fc800000000ff */
[----:B------:R-:W-:Y:S01]  /*15c0*/  PRMT R25, R0, 0x7610, R25 ;  /* 0x0000761000197816 */ /* 0x000fe20000000019 */
[----:B------:R-:W-:Y:S05]  /*15d0*/  BRA `(.L_x_1364) ;  /* 0x00000bb000007947 */ /* 0x000fea0003800000 */
.L_x_1359:
        /* <DEDUP_REMOVED lines=14> */
.L_x_1373:
[----:B------:R-:W2:Y:S02]  /*16c0*/  LDG.E.64 R2, [R2.64] ;  /* 0x0000002402027981 */ /* 0x000ea4000c1e1b00 */
[----:B--2---:R-:W0:Y:S01]  /*16d0*/  F2F.F32.F64 R0, R2 ;  /* 0x0000000200007310 */ /* 0x004e220000301000 */
[----:B------:R-:W0:-:S14]  /*16e0*/  DSETP.GEU.AND P0, PT, |R2|, c[0x2][0x0], PT ;  /* 0x008000000200762a */ /* 0x000e1c0003f0e200 */
[----:B0-----:R-:W-:-:S05]  /*16f0*/  @!P0 FMUL R0, R0, 1.175494350822287508e-38 ;  /* 0x0080000000008820 */ /* 0x001fca0000400000 */
[----:B------:R-:W-:-:S04]  /*1700*/  F2FP.PACK_AB R0, RZ, R0 ;  /* 0x00000000ff00723e */ /* 0x000fc800000000ff */
[----:B------:R-:W-:Y:S01]  /*1710*/  PRMT R25, R0, 0x7610, R25 ;  /* 0x0000761000197816 */ /* 0x000fe20000000019 */
[----:B------:R-:W-:Y:S05]  /*1720*/  BRA `(.L_x_1364) ;  /* 0x00000a6000007947 */ /* 0x000fea0003800000 */
.L_x_1372:
        /* <DEDUP_REMOVED lines=28> */
.L_x_1375:
        /* <DEDUP_REMOVED lines=15> */
.L_x_1374:
[----:B------:R-:W2:Y:S02]  /*19e0*/  LDG.E.U16 R0, [R2.64] ;  /* 0x0000002402007981 */ /* 0x000ea4000c1e1500 */
[----:B--2---:R-:W-:-:S04]  /*19f0*/  PRMT R0, RZ, 0x5410, R0 ;  /* 0x00005410ff007816 */ /* 0x004fc80000000000 */
[----:B------:R-:W-:-:S04]  /*1a00*/  F2FP.PACK_AB R0, RZ, R0 ;  /* 0x00000000ff00723e */ /* 0x000fc800000000ff */
[----:B------:R-:W-:Y:S01]  /*1a10*/  PRMT R25, R0, 0x7610, R25 ;  /* 0x0000761000197816 */ /* 0x000fe20000000019 */
[----:B------:R-:W-:Y:S05]  /*1a20*/  BRA `(.L_x_1364) ;  /* 0x0000076000007947 */ /* 0x000fea0003800000 */
.L_x_1371:
        /* <DEDUP_REMOVED lines=12> */
.L_x_1378:
        /* <DEDUP_REMOVED lines=21> */
.L_x_1382:
[----:B------:R-:W-:Y:S05]  /*1c40*/  BSYNC B1 ;  /* 0x0000000000017941 */ /* 0x000fea0003800000 */
.L_x_1381:
[----:B------:R-:W-:Y:S01]  /*1c50*/  LEA R3, R0, 0x3b800000, 0x17 ;  /* 0x3b80000000037811 */ /* 0x000fe200078eb8ff */
[----:B------:R-:W-:-:S05]  /*1c60*/  IMAD.SHL.U32 R0, R2, 0x100000, RZ ;  /* 0x0010000002007824 */ /* 0x000fca00078e00ff */
[----:B------:R-:W-:Y:S02]  /*1c70*/  LOP3.LUT R0, R3, R0, R4, 0xfe, !PT ;  /* 0x0000000003007212 */ /* 0x000fe400078efe04 */
.L_x_1380:
[----:B------:R-:W-:Y:S05]  /*1c80*/  BSYNC B0 ;  /* 0x0000000000007941 */ /* 0x000fea0003800000 */
.L_x_1379:
[----:B------:R-:W-:-:S04]  /*1c90*/  F2FP.PACK_AB R0, RZ, R0 ;  /* 0x00000000ff00723e */ /* 0x000fc800000000ff */
[----:B------:R-:W-:Y:S01]  /*1ca0*/  PRMT R25, R0, 0x7610, R25 ;  /* 0x0000761000197816 */ /* 0x000fe20000000019 */
[----:B------:R-:W-:Y:S05]  /*1cb0*/  BRA `(.L_x_1364) ;  /* 0x000004d000007947 */ /* 0x000fea0003800000 */
.L_x_1377:
        /* <DEDUP_REMOVED lines=21> */
.L_x_1386:
[----:B------:R-:W-:Y:S05]  /*1e10*/  BSYNC B1 ;  /* 0x0000000000017941 */ /* 0x000fea0003800000 */
.L_x_1385:
[----:B------:R-:W-:Y:S01]  /*1e20*/  LEA R3, R0, 0x37800000, 0x17 ;  /* 0x3780000000037811 */ /* 0x000fe200078eb8ff */
[----:B------:R-:W-:-:S05]  /*1e30*/  IMAD.SHL.U32 R0, R2, 0x200000, RZ ;  /* 0x0020000002007824 */ /* 0x000fca00078e00ff */
[----:B------:R-:W-:Y:S02]  /*1e40*/  LOP3.LUT R0, R3, R0, R4, 0xfe, !PT ;  /* 0x0000000003007212 */ /* 0x000fe400078efe04 */
.L_x_1384:
[----:B------:R-:W-:Y:S05]  /*1e50*/  BSYNC B0 ;  /* 0x0000000000007941 */ /* 0x000fea0003800000 */
.L_x_1383:
[----:B------:R-:W-:-:S04]  /*1e60*/  F2FP.PACK_AB R0, RZ, R0 ;  /* 0x00000000ff00723e */ /* 0x000fc800000000ff */
[----:B------:R-:W-:Y:S01]  /*1e70*/  PRMT R25, R0, 0x7610, R25 ;  /* 0x0000761000197816 */ /* 0x000fe20000000019 */
[----:B------:R-:W-:Y:S05]  /*1e80*/  BRA `(.L_x_1364) ;  /* 0x0000030000007947 */ /* 0x000fea0003800000 */
.L_x_1376:
        /* <DEDUP_REMOVED lines=14> */
.L_x_1390:
[----:B------:R-:W-:Y:S05]  /*1f70*/  BSYNC B0 ;  /* 0x0000000000007941 */ /* 0x000fea0003800000 */
.L_x_1389:
[----:B------:R-:W-:-:S04]  /*1f80*/  F2FP.PACK_AB R0, RZ, R0 ;  /* 0x00000000ff00723e */ /* 0x000fc800000000ff */
[----:B------:R-:W-:Y:S01]  /*1f90*/  PRMT R25, R0, 0x7610, R25 ;  /* 0x0000761000197816 */ /* 0x000fe20000000019 */
[----:B------:R-:W-:Y:S05]  /*1fa0*/  BRA `(.L_x_1364) ;  /* 0x000001e000007947 */ /* 0x000fea0003800000 */
.L_x_1363:
        /* <DEDUP_REMOVED lines=21> */
.L_x_1388:
[----:B------:R-:W2:Y:S02]  /*2100*/  LDG.E.64 R2, [R2.64] ;  /* 0x0000002402027981 */ /* 0x000ea4000c1e1b00 */
[----:B--2---:R-:W0:Y:S02]  /*2110*/  I2F.U64 R0, R2 ;  /* 0x0000000200007312 */ /* 0x004e240000301000 */
[----:B0-----:R-:W-:-:S04]  /*2120*/  F2FP.PACK_AB R0, RZ, R0 ;  /* 0x00000000ff00723e */ /* 0x001fc800000000ff */
[----:B------:R-:W-:Y:S01]  /*2130*/  PRMT R25, R0, 0x7610, R25 ;  /* 0x0000761000197816 */ /* 0x000fe20000000019 */
[----:B------:R-:W-:Y:S05]  /*2140*/  BRA `(.L_x_1364) ;  /* 0x0000004000007947 */ /* 0x000fea0003800000 */
.L_x_1387:
[----:B------:R-:W2:Y:S02]  /*2150*/  LDG.E R2, [R2.64] ;  /* 0x0000002402027981 */ /* 0x000ea4000c1e1900 */
[----:B--2---:R-:W0:Y:S02]  /*2160*/  I2F.U32 R0, R2 ;  /* 0x0000000200007306 */ /* 0x004e240000201000 */
[----:B0-----:R-:W-:-:S04]  /*2170*/  F2FP.PACK_AB R0, RZ, R0 ;  /* 0x00000000ff00723e */ /* 0x001fc800000000ff */
[----:B------:R-:W-:Y:S02]  /*2180*/  PRMT R25, R0, 0x7610, R25 ;  /* 0x0000761000197816 */ /* 0x000fe40000000019 */
.L_x_1364:
[----:B------:R-:W-:-:S05]  /*2190*/  IADD3 R17, R17, 0x80, RZ ;  /* 0x0000008011117810 */ /* 0x000fca0007ffe0ff */
.L_x_1326:
[----:B-1-3--:R-:W-:Y:S05]  /*21a0*/  BSYNC B6 ;  /* 0x0000000000067941 */ /* 0x00afea0003800000 */
.L_x_1325:
        /* <DEDUP_REMOVED lines=24> */
.L_x_1396:
[----:B------:R-:W2:Y:S02]  /*2330*/  LDG.E.U8 R2, [R2.64] ;  /* 0x0000002402027981 */ /* 0x000ea4000c1e1100 */
[----:B--2---:R-:W0:Y:S02]  /*2340*/  I2F.U16 R0, R2 ;  /* 0x0000000200007306 */ /* 0x004e240000101000 */
[----:B0-----:R-:W-:-:S04]  /*2350*/  F2FP.PACK_AB R0, RZ, R0 ;  /* 0x00000000ff00723e */ /* 0x001fc800000000ff */
[----:B------:R-:W-:Y:S01]  /*2360*/  PRMT R23, R0, 0x7610, R23 ;  /* 0x0000761000177816 */ /* 0x000fe20000000017 */
[----:B------:R-:W-:Y:S05]  /*2370*/  BRA `(.L_x_1398) ;  /* 0x00000ee000007947 */ /* 0x000fea0003800000 */
.L_x_1395:
        /* <DEDUP_REMOVED lines=11> */
.L_x_1400:
[----:B------:R-:W2:Y:S02]  /*2430*/  LDG.E R2, [R2.64] ;  /* 0x0000002402027981 */ /* 0x000ea4000c1e1900 */
[----:B--2---:R-:W0:Y:S02]  /*2440*/  I2F R0, R2 ;  /* 0x0000000200007306 */ /* 0x004e240000201400 */
[----:B0-----:R-:W-:-:S04]  /*2450*/  F2FP.PACK_AB R0, RZ, R0 ;  /* 0x00000000ff00723e */ /* 0x001fc800000000ff */
[----:B------:R-:W-:Y:S01]  /*2460*/  PRMT R23, R0, 0x7610, R23 ;  /* 0x0000761000177816 */ /* 0x000fe20000000017 */
[----:B------:R-:W-:Y:S05]  /*2470*/  BRA `(.L_x_1398) ;  /* 0x00000de000007947 */ /* 0x000fea0003800000 */
.L_x_1399:
[----:B------:R-:W2:Y:S02]  /*2480*/  LDG.E.U16 R2, [R2.64] ;  /* 0x0000002402027981 */ /* 0x000ea4000c1e1500 */
[----:B--2---:R-:W0:Y:S02]  /*2490*/  I2F.S16 R0, R2 ;  /* 0x0000000200007306 */ /* 0x004e240000101400 */
[----:B0-----:R-:W-:-:S04]  /*24a0*/  F2FP.PACK_AB R0, RZ, R0 ;  /* 0x00000000ff00723e */ /* 0x001fc800000000ff */
[----:B------:R-:W-:Y:S01]  /*24b0*/  PRMT R23, R0, 0x7610, R23 ;  /* 0x0000761000177816 */ /* 0x000fe20000000017 */
[----:B------:R-:W-:Y:S05]  /*24c0*/  BRA `(.L_x_1398) ;  /* 0x00000d9000007947 */ /* 0x000fea0003800000 */
.L_x_1394:
        /* <DEDUP_REMOVED lines=9> */
.L_x_1402:
[----:B------:R0:W5:Y:S01]  /*2560*/  LDG.E.U16 R23, [R2.64] ;  /* 0x0000002402177981 */ /* 0x000162000c1e1500 */
[----:B------:R-:W-:Y:S05]  /*2570*/  BRA `(.L_x_1398) ;  /* 0x00000ce000007947 */ /* 0x000fea0003800000 */
.L_x_1401:
        /* <DEDUP_REMOVED lines=9> */
.L_x_1404:
[----:B------:R0:W5:Y:S01]  /*2610*/  LDG.E.U16 R23, [R2.64] ;  /* 0x0000002402177981 */ /* 0x000162000c1e1500 */
[----:B------:R-:W-:Y:S05]  /*2620*/  BRA `(.L_x_1398) ;  /* 0x00000c3000007947 */ /* 0x000fea0003800000 */
.L_x_1403:
[----:B------:R-:W2:Y:S02]  /*2630*/  LDG.E.64 R2, [R2.64] ;  /* 0x0000002402027981 */ /* 0x000ea4000c1e1b00 */
[----:B--2---:R-:W0:Y:S01]  /*2640*/  F2F.F32.F64 R0, R2 ;  /* 0x0000000200007310 */ /* 0x004e220000301000 */
[----:B------:R-:W0:-:S14]  /*2650*/  DSETP.GEU.AND P0, PT, |R2|, c[0x2][0x0], PT ;  /* 0x008000000200762a */ /* 0x000e1c0003f0e200 */
[----:B0-----:R-:W-:-:S05]  /*2660*/  @!P0 FMUL R0, R0, 1.175494350822287508e-38 ;  /* 0x0080000000008820 */ /* 0x001fca0000400000 */
[----:B------:R-:W-:-:S04]  /*2670*/  F2FP.PACK_AB R0, RZ, R0 ;  /* 0x00000000ff00723e */ /* 0x000fc800000000ff */
[----:B------:R-:W-:Y:S01]  /*2680*/  PRMT R23, R0, 0x7610, R23 ;  /* 0x0000761000177816 */ /* 0x000fe20000000017 */
[----:B------:R-:W-:Y:S05]  /*2690*/  BRA `(.L_x_1398) ;  /* 0x00000bc000007947 */ /* 0x000fea0003800000 */
.L_x_1393:
        /* <DEDUP_REMOVED lines=14> */
.L_x_1407:
[----:B------:R-:W2:Y:S02]  /*2780*/  LDG.E.64 R2, [R2.64] ;  /* 0x0000002402027981 */ /* 0x000ea4000c1e1b00 */
[----:B--2---:R-:W0:Y:S01]  /*2790*/  F2F.F32.F64 R0, R2 ;  /* 0x0000000200007310 */ /* 0x004e220000301000 */
[----:B------:R-:W0:-:S14]  /*27a0*/  DSETP.GEU.AND P0, PT, |R2|, c[0x2][0x0], PT ;  /* 0x008000000200762a */ /* 0x000e1c0003f0e200 */
[----:B0-----:R-:W-:-:S05]  /*27b0*/  @!P0 FMUL R0, R0, 1.175494350822287508e-38 ;  /* 0x0080000000008820 */ /* 0x001fca0000400000 */
[----:B------:R-:W-:-:S04]  /*27c0*/  F2FP.PACK_AB R0, RZ, R0 ;  /* 0x00000000ff00723e */ /* 0x000fc800000000ff */
[----:B------:R-:W-:Y:S01]  /*27d0*/  PRMT R23, R0, 0x7610, R23 ;  /* 0x0000761000177816 */ /* 0x000fe20000000017 */
[----:B------:R-:W-:Y:S05]  /*27e0*/  BRA `(.L_x_1398) ;  /* 0x00000a7000007947 */ /* 0x000fea0003800000 */
.L_x_1406:
        /* <DEDUP_REMOVED lines=28> */
.L_x_1409:
        /* <DEDUP_REMOVED lines=16> */
.L_x_1408:
[----:B------:R-:W2:Y:S02]  /*2ab0*/  LDG.E.U16 R0, [R2.64] ;  /* 0x0000002402007981 */ /* 0x000ea4000c1e1500 */
[----:B--2---:R-:W-:-:S04]  /*2ac0*/  PRMT R0, RZ, 0x5410, R0 ;  /* 0x00005410ff007816 */ /* 0x004fc80000000000 */
[----:B------:R-:W-:-:S04]  /*2ad0*/  F2FP.PACK_AB R0, RZ, R0 ;  /* 0x00000000ff00723e */ /* 0x000fc800000000ff */
[----:B------:R-:W-:Y:S01]  /*2ae0*/  PRMT R23, R0, 0x7610, R23 ;  /* 0x0000761000177816 */ /* 0x000fe20000000017 */
[----:B------:R-:W-:Y:S05]  /*2af0*/  BRA `(.L_x_1398) ;  /* 0x0000076000007947 */ /* 0x000fea0003800000 */
.L_x_1405:
        /* <DEDUP_REMOVED lines=12> */
.L_x_1412:
        /* <DEDUP_REMOVED lines=21> */
.L_x_1416:
[----:B------:R-:W-:Y:S05]  /*2d10*/  BSYNC B1 ;  /* 0x0000000000017941 */ /* 0x000fea0003800000 */
.L_x_1415:
[----:B------:R-:W-:Y:S01]  /*2d20*/  LEA R3, R0, 0x3b800000, 0x17 ;  /* 0x3b80000000037811 */ /* 0x000fe200078eb8ff */
[----:B------:R-:W-:-:S05]  /*2d30*/  IMAD.SHL.U32 R0, R2, 0x100000, RZ ;  /* 0x0010000002007824 */ /* 0x000fca00078e00ff */
[----:B------:R-:W-:Y:S02]  /*2d40*/  LOP3.LUT R0, R3, R0, R4, 0xfe, !PT ;  /* 0x0000000003007212 */ /* 0x000fe400078efe04 */
.L_x_1414:
[----:B------:R-:W-:Y:S05]  /*2d50*/  BSYNC B0 ;  /* 0x0000000000007941 */ /* 0x000fea0003800000 */
.L_x_1413:
[----:B------:R-:W-:-:S04]  /*2d60*/  F2FP.PACK_AB R0, RZ, R0 ;  /* 0x00000000ff00723e */ /* 0x000fc800000000ff */
[----:B------:R-:W-:Y:S01]  /*2d70*/  PRMT R23, R0, 0x7610, R23 ;  /* 0x0000761000177816 */ /* 0x000fe20000000017 */
[----:B------:R-:W-:Y:S05]  /*2d80*/  BRA `(.L_x_1398) ;  /* 0x000004d000007947 */ /* 0x000fea0003800000 */
.L_x_1411:
        /* <DEDUP_REMOVED lines=21> */
.L_x_1420:
[----:B------:R-:W-:Y:S05]  /*2ee0*/  BSYNC B1 ;  /* 0x0000000000017941 */ /* 0x000fea0003800000 */
.L_x_1419:
[----:B------:R-:W-:Y:S01]  /*2ef0*/  LEA R3, R0, 0x37800000, 0x17 ;  /* 0x3780000000037811 */ /* 0x000fe200078eb8ff */
[----:B------:R-:W-:-:S05]  /*2f00*/  IMAD.SHL.U32 R0, R2, 0x200000, RZ ;  /* 0x0020000002007824 */ /* 0x000fca00078e00ff */
[----:B------:R-:W-:Y:S02]  /*2f10*/  LOP3.LUT R0, R3, R0, R4, 0xfe, !PT ;  /* 0x0000000003007212 */ /* 0x000fe400078efe04 */
.L_x_1418:
[----:B------:R-:W-:Y:S05]  /*2f20*/  BSYNC B0 ;  /* 0x0000000000007941 */ /* 0x000fea0003800000 */
.L_x_1417:
[----:B------:R-:W-:-:S04]  /*2f30*/  F2FP.PACK_AB R0, RZ, R0 ;  /* 0x00000000ff00723e */ /* 0x000fc800000000ff */
[----:B------:R-:W-:Y:S01]  /*2f40*/  PRMT R23, R0, 0x7610, R23 ;  /* 0x0000761000177816 */ /* 0x000fe20000000017 */
[----:B------:R-:W-:Y:S05]  /*2f50*/  BRA `(.L_x_1398) ;  /* 0x0000030000007947 */ /* 0x000fea0003800000 */
.L_x_1410:
        /* <DEDUP_REMOVED lines=14> */
.L_x_1424:
[----:B------:R-:W-:Y:S05]  /*3040*/  BSYNC B0 ;  /* 0x0000000000007941 */ /* 0x000fea0003800000 */
.L_x_1423:
[----:B------:R-:W-:-:S04]  /*3050*/  F2FP.PACK_AB R0, RZ, R0 ;  /* 0x00000000ff00723e */ /* 0x000fc800000000ff */
[----:B------:R-:W-:Y:S01]  /*3060*/  PRMT R23, R0, 0x7610, R23 ;  /* 0x0000761000177816 */ /* 0x000fe20000000017 */
[----:B------:R-:W-:Y:S05]  /*3070*/  BRA `(.L_x_1398) ;  /* 0x000001e000007947 */ /* 0x000fea0003800000 */
.L_x_1397:
        /* <DEDUP_REMOVED lines=21> */
.L_x_1422:
[----:B------:R-:W2:Y:S02]  /*31d0*/  LDG.E.64 R2, [R2.64] ;  /* 0x0000002402027981 */ /* 0x000ea4000c1e1b00 */
[----:B--2---:R-:W0:Y:S02]  /*31e0*/  I2F.U64 R0, R2 ;  /* 0x0000000200007312 */ /* 0x004e240000301000 */
[----:B0-----:R-:W-:-:S04]  /*31f0*/  F2FP.PACK_AB R0, RZ, R0 ;  /* 0x00000000ff00723e */ /* 0x001fc800000000ff */
[----:B------:R-:W-:Y:S01]  /*3200*/  PRMT R23, R0, 0x7610, R23 ;  /* 0x0000761000177816 */ /* 0x000fe20000000017 */
[----:B------:R-:W-:Y:S05]  /*3210*/  BRA `(.L_x_1398) ;  /* 0x0000004000007947 */ /* 0x000fea0003800000 */
.L_x_1421:
[----:B------:R-:W2:Y:S02]  /*3220*/  LDG.E R2, [R2.64] ;  /* 0x0000002402027981 */ /* 0x000ea4000c1e1900 */
[----:B--2---:R-:W0:Y:S02]  /*3230*/  I2F.U32 R0, R2 ;  /* 0x0000000200007306 */ /* 0x004e240000201000 */
[----:B0-----:R-:W-:-:S04]  /*3240*/  F2FP.PACK_AB R0, RZ, R0 ;  /* 0x00000000ff00723e */ /* 0x001fc800000000ff */
[----:B------:R-:W-:Y:S02]  /*3250*/  PRMT R23, R0, 0x7610, R23 ;  /* 0x0000761000177816 */ /* 0x000fe40000000017 */
.L_x_1398:
        /* <DEDUP_REMOVED lines=19> */
.L_x_1428:
[----:B------:R-:W2:Y:S02]  /*3390*/  LDG.E.U8 R2, [R2.64] ;  /* 0x0000002402027981 */ /* 0x000ea4000c1e1100 */
[----:B--2---:R-:W0:Y:S02]  /*33a0*/  I2F.U16 R0, R2 ;  /* 0x0000000200007306 */ /* 0x004e240000101000 */
[----:B0-----:R-:W-:-:S04]  /*33b0*/  F2FP.PACK_AB R0, RZ, R0 ;  /* 0x00000000ff00723e */ /* 0x001fc800000000ff */
[----:B------:R-:W-:Y:S01]  /*33c0*/  PRMT R26, R0, 0x7610, R26 ;  /* 0x00007610001a7816 */ /* 0x000fe2000000001a */
[----:B------:R-:W-:Y:S05]  /*33d0*/  BRA `(.L_x_1430) ;  /* 0x00000ed000007947 */ /* 0x000fea0003800000 */
.L_x_1427:
        /* <DEDUP_REMOVED lines=11> */
.L_x_1432:
[----:B------:R-:W2:Y:S02]  /*3490*/  LDG.E R2, [R2.64] ;  /* 0x0000002402027981 */ /* 0x000ea4000c1e1900 */
[----:B--2---:R-:W0:Y:S02]  /*34a0*/  I2F R0, R2 ;  /* 0x0000000200007306 */ /* 0x004e240000201400 */
[----:B0-----:R-:W-:-:S04]  /*34b0*/  F2FP.PACK_AB R0, RZ, R0 ;  /* 0x00000000ff00723e */ /* 0x001fc800000000ff */
[----:B------:R-:W-:Y:S01]  /*34c0*/  PRMT R26, R0, 0x7610, R26 ;  /* 0x00007610001a7816 */ /* 0x000fe2000000001a */
[----:B------:R-:W-:Y:S05]  /*34d0*/  BRA `(.L_x_1430) ;  /* 0x00000dd000007947 */ /* 0x000fea0003800000 */
.L_x_1431:
[----:B------:R-:W2:Y:S02]  /*34e0*/  LDG.E.U16 R2, [R2.64] ;  /* 0x0000002402027981 */ /* 0x000ea4000c1e1500 */
[----:B--2---:R-:W0:Y:S02]  /*34f0*/  I2F.S16 R0, R2 ;  /* 0x0000000200007306 */ /* 0x004e240000101400 */
[----:B0-----:R-:W-:-:S04]  /*3500*/  F2FP.PACK_AB R0, RZ, R0 ;  /* 0x00000000ff00723e */ /* 0x001fc800000000ff */
[----:B------:R-:W-:Y:S01]  /*3510*/  PRMT R26, R0, 0x7610, R26 ;  /* 0x00007610001a7816 */ /* 0x000fe2000000001a */
[----:B------:R-:W-:Y:S05]  /*3520*/  BRA `(.L_x_1430) ;  /* 0x00000d8000007947 */ /* 0x000fea0003800000 */
.L_x_1426:
        /* <DEDUP_REMOVED lines=9> */
.L_x_1434:
[----:B------:R0:W5:Y:S01]  /*35c0*/  LDG.E.U16 R26, [R2.64] ;  /* 0x00000024021a7981 */ /* 0x000162000c1e1500 */
[----:B------:R-:W-:Y:S05]  /*35d0*/  BRA `(.L_x_1430) ;  /* 0x00000cd000007947 */ /* 0x000fea0003800000 */
.L_x_1433:
        /* <DEDUP_REMOVED lines=9> */
.L_x_1436:
[----:B------:R0:W5:Y:S01]  /*3670*/  LDG.E.U16 R26, [R2.64] ;  /* 0x00000024021a7981 */ /* 0x000162000c1e1500 */
[----:B------:R-:W-:Y:S05]  /*3680*/  BRA `(.L_x_1430) ;  /* 0x00000c2000007947 */ /* 0x000fea0003800000 */
.L_x_1435:
[----:B------:R-:W2:Y:S02]  /*3690*/  LDG.E.64 R2, [R2.64] ;  /* 0x0000002402027981 */ /* 0x000ea4000c1e1b00 */
[----:B--2---:R-:W0:Y:S01]  /*36a0*/  F2F.F32.F64 R0, R2 ;  /* 0x0000000200007310 */ /* 0x004e220000301000 */
[----:B------:R-:W0:-:S14]  /*36b0*/  DSETP.GEU.AND P0, PT, |R2|, c[0x2][0x0], PT ;  /* 0x008000000200762a */ /* 0x000e1c0003f0e200 */
[----:B0-----:R-:W-:-:S05]  /*36c0*/  @!P0 FMUL R0, R0, 1.175494350822287508e-38 ;  /* 0x0080000000008820 */ /* 0x001fca0000400000 */
[----:B------:R-:W-:-:S04]  /*36d0*/  F2FP.PACK_AB R0, RZ, R0 ;  /* 0x00000000ff00723e */ /* 0x000fc800000000ff */
[----:B------:R-:W-:Y:S01]  /*36e0*/  PRMT R26, R0, 0x7610, R26 ;  /* 0x00007610001a7816 */ /* 0x000fe2000000001a */
[----:B------:R-:W-:Y:S05]  /*36f0*/  BRA `(.L_x_1430) ;  /* 0x00000bb000007947 */ /* 0x000fea0003800000 */
.L_x_1425:
        /* <DEDUP_REMOVED lines=14> */
.L_x_1439:
[----:B------:R-:W2:Y:S02]  /*37e0*/  LDG.E.64 R2, [R2.64] ;  /* 0x0000002402027981 */ /* 0x000ea4000c1e1b00 */
[----:B--2---:R-:W0:Y:S01]  /*37f0*/  F2F.F32.F64 R0, R2 ;  /* 0x0000000200007310 */ /* 0x004e220000301000 */
[----:B------:R-:W0:-:S14]  /*3800*/  DSETP.GEU.AND P0, PT, |R2|, c[0x2][0x0], PT ;  /* 0x008000000200762a */ /* 0x000e1c0003f0e200 */
[----:B0-----:R-:W-:-:S05]  /*3810*/  @!P0 FMUL R0, R0, 1.175494350822287508e-38 ;  /* 0x0080000000008820 */ /* 0x001fca0000400000 */
[----:B------:R-:W-:-:S04]  /*3820*/  F2FP.PACK_AB R0, RZ, R0 ;  /* 0x00000000ff00723e */ /* 0x000fc800000000ff */
[----:B------:R-:W-:Y:S01]  /*3830*/  PRMT R26, R0, 0x7610, R26 ;  /* 0x00007610001a7816 */ /* 0x000fe2000000001a */
[----:B------:R-:W-:Y:S05]  /*3840*/  BRA `(.L_x_1430) ;  /* 0x00000a6000007947 */ /* 0x000fea0003800000 */
.L_x_1438:
        /* <DEDUP_REMOVED lines=28> */
.L_x_1441:
        /* <DEDUP_REMOVED lines=15> */
.L_x_1440:
[----:B------:R-:W2:Y:S02]  /*3b00*/  LDG.E.U16 R0, [R2.64] ;  /* 0x0000002402007981 */ /* 0x000ea4000c1e1500 */
[----:B--2---:R-:W-:-:S04]  /*3b10*/  PRMT R0, RZ, 0x5410, R0 ;  /* 0x00005410ff007816 */ /* 0x004fc80000000000 */
[----:B------:R-:W-:-:S04]  /*3b20*/  F2FP.PACK_AB R0, RZ, R0 ;  /* 0x00000000ff00723e */ /* 0x000fc800000000ff */
[----:B------:R-:W-:Y:S01]  /*3b30*/  PRMT R26, R0, 0x7610, R26 ;  /* 0x00007610001a7816 */ /* 0x000fe2000000001a */
[----:B------:R-:W-:Y:S05]  /*3b40*/  BRA `(.L_x_1430) ;  /* 0x0000076000007947 */ /* 0x000fea0003800000 */
.L_x_1437:
        /* <DEDUP_REMOVED lines=12> */
.L_x_1444:
        /* <DEDUP_REMOVED lines=21> */
.L_x_1448:
[----:B------:R-:W-:Y:S05]  /*3d60*/  BSYNC B1 ;  /* 0x0000000000017941 */ /* 0x000fea0003800000 */
.L_x_1447:
[----:B------:R-:W-:Y:S01]  /*3d70*/  LEA R3, R0, 0x3b800000, 0x17 ;  /* 0x3b80000000037811 */ /* 0x000fe200078eb8ff */
[----:B------:R-:W-:-:S05]  /*3d80*/  IMAD.SHL.U32 R0, R2, 0x100000, RZ ;  /* 0x0010000002007824 */ /* 0x000fca00078e00ff */
[----:B------:R-:W-:Y:S02]  /*3d90*/  LOP3.LUT R0, R3, R0, R4, 0xfe, !PT ;  /* 0x0000000003007212 */ /* 0x000fe400078efe04 */
.L_x_1446:
[----:B------:R-:W-:Y:S05]  /*3da0*/  BSYNC B0 ;  /* 0x0000000000007941 */ /* 0x000fea0003800000 */
.L_x_1445:
[----:B------:R-:W-:-:S04]  /*3db0*/  F2FP.PACK_AB R0, RZ, R0 ;  /* 0x00000000ff00723e */ /* 0x000fc800000000ff */
[----:B------:R-:W-:Y:S01]  /*3dc0*/  PRMT R26, R0, 0x7610, R26 ;  /* 0x00007610001a7816 */ /* 0x000fe2000000001a */
[----:B------:R-:W-:Y:S05]  /*3dd0*/  BRA `(.L_x_1430) ;  /* 0x000004d000007947 */ /* 0x000fea0003800000 */
.L_x_1443:
        /* <DEDUP_REMOVED lines=21> */
.L_x_1452:
[----:B------:R-:W-:Y:S05]  /*3f30*/  BSYNC B1 ;  /* 0x0000000000017941 */ /* 0x000fea0003800000 */
.L_x_1451:
[----:B------:R-:W-:Y:S01]  /*3f40*/  LEA R3, R0, 0x37800000, 0x17 ;  /* 0x3780000000037811 */ /* 0x000fe200078eb8ff */
[----:B------:R-:W-:-:S05]  /*3f50*/  IMAD.SHL.U32 R0, R2, 0x200000, RZ ;  /* 0x0020000002007824 */ /* 0x000fca00078e00ff */
[----:B------:R-:W-:Y:S02]  /*3f60*/  LOP3.LUT R0, R3, R0, R4, 0xfe, !PT ;  /* 0x0000000003007212 */ /* 0x000fe400078efe04 */
.L_x_1450:
[----:B------:R-:W-:Y:S05]  /*3f70*/  BSYNC B0 ;  /* 0x0000000000007941 */ /* 0x000fea0003800000 */
.L_x_1449:
[----:B------:R-:W-:-:S04]  /*3f80*/  F2FP.PACK_AB R0, RZ, R0 ;  /* 0x00000000ff00723e */ /* 0x000fc800000000ff */
[----:B------:R-:W-:Y:S01]  /*3f90*/  PRMT R26, R0, 0x7610, R26 ;  /* 0x00007610001a7816 */ /* 0x000fe2000000001a */
[----:B------:R-:W-:Y:S05]  /*3fa0*/  BRA `(.L_x_1430) ;  /* 0x0000030000007947 */ /* 0x000fea0003800000 */
.L_x_1442:
        /* <DEDUP_REMOVED lines=14> */
.L_x_1456:
[----:B------:R-:W-:Y:S05]  /*4090*/  BSYNC B0 ;  /* 0x0000000000007941 */ /* 0x000fea0003800000 */
.L_x_1455:
[----:B------:R-:W-:-:S04]  /*40a0*/  F2FP.PACK_AB R0, RZ, R0 ;  /* 0x00000000ff00723e */ /* 0x000fc800000000ff */
[----:B------:R-:W-:Y:S01]  /*40b0*/  PRMT R26, R0, 0x7610, R26 ;  /* 0x00007610001a7816 */ /* 0x000fe2000000001a */
[----:B------:R-:W-:Y:S05]  /*40c0*/  BRA `(.L_x_1430) ;  /* 0x000001e000007947 */ /* 0x000fea0003800000 */
.L_x_1429:
        /* <DEDUP_REMOVED lines=21> */
.L_x_1454:
[----:B------:R-:W2:Y:S02]  /*4220*/  LDG.E.64 R2, [R2.64] ;  /* 0x0000002402027981 */ /* 0x000ea4000c1e1b00 */
[----:B--2---:R-:W0:Y:S02]  /*4230*/  I2F.U64 R0, R2 ;  /* 0x0000000200007312 */ /* 0x004e240000301000 */
[----:B0-----:R-:W-:-:S04]  /*4240*/  F2FP.PACK_AB R0, RZ, R0 ;  /* 0x00000000ff00723e */ /* 0x001fc800000000ff */
[----:B------:R-:W-:Y:S01]  /*4250*/  PRMT R26, R0, 0x7610, R26 ;  /* 0x00007610001a7816 */ /* 0x000fe2000000001a */
[----:B------:R-:W-:Y:S05]  /*4260*/  BRA `(.L_x_1430) ;  /* 0x0000004000007947 */ /* 0x000fea0003800000 */
.L_x_1453:
[----:B------:R-:W2:Y:S02]  /*4270*/  LDG.E R2, [R2.64] ;  /* 0x0000002402027981 */ /* 0x000ea4000c1e1900 */
[----:B--2---:R-:W0:Y:S02]  /*4280*/  I2F.U32 R0, R2 ;  /* 0x0000000200007306 */ /* 0x004e240000201000 */
[----:B0-----:R-:W-:-:S04]  /*4290*/  F2FP.PACK_AB R0, RZ, R0 ;  /* 0x00000000ff00723e */ /* 0x001fc800000000ff */
[----:B------:R-:W-:Y:S02]  /*42a0*/  PRMT R26, R0, 0x7610, R26 ;  /* 0x00007610001a7816 */ /* 0x000fe4000000001a */
.L_x_1430:
[----:B------:R-:W-:-:S05]  /*42b0*/  IADD3 R17, R17, 0x80, RZ ;  /* 0x0000008011117810 */ /* 0x000fca0007ffe0ff */
.L_x_1392:
[----:B------:R-:W-:Y:S05]  /*42c0*/  BSYNC B6 ;  /* 0x0000000000067941 */ /* 0x000fea0003800000 */
.L_x_1391:
        /* <DEDUP_REMOVED lines=26> */
.L_x_1462:
[----:B------:R-:W2:Y:S02]  /*4470*/  LDG.E.U8 R4, [R4.64] ;  /* 0x0000002404047981 */ /* 0x000ea4000c1e1100 */
[----:B--2---:R-:W0:Y:S02]  /*4480*/  I2F.U16 R0, R4 ;  /* 0x0000000400007306 */ /* 0x004e240000101000 */
[----:B0-----:R-:W-:-:S04]  /*4490*/  F2FP.PACK_AB R0, RZ, R0 ;  /* 0x00000000ff00723e */ /* 0x001fc800000000ff */
[----:B------:R-:W-:Y:S01]  /*44a0*/  PRMT R28, R0, 0x7610, R28 ;  /* 0x00007610001c7816 */ /* 0x000fe2000000001c */
[----:B------:R-:W-:Y:S05]  /*44b0*/  BRA `(.L_x_1464) ;  /* 0x00000ed000007947 */ /* 0x000fea0003800000 */
.L_x_1461:
        /* <DEDUP_REMOVED lines=11> */
.L_x_1466:
[----:B------:R-:W2:Y:S02]  /*4570*/  LDG.E R4, [R4.64] ;  /* 0x0000002404047981 */ /* 0x000ea4000c1e1900 */
[----:B--2---:R-:W0:Y:S02]  /*4580*/  I2F R0, R4 ;  /* 0x0000000400007306 */ /* 0x004e240000201400 */
[----:B0-----:R-:W-:-:S04]  /*4590*/  F2FP.PACK_AB R0, RZ, R0 ;  /* 0x00000000ff00723e */ /* 0x001fc800000000ff */
[----:B------:R-:W-:Y:S01]  /*45a0*/  PRMT R28, R0, 0x7610, R28 ;  /* 0x00007610001c7816 */ /* 0x000fe2000000001c */
[----:B------:R-:W-:Y:S05]  /*45b0*/  BRA `(.L_x_1464) ;  /* 0x00000dd000007947 */ /* 0x000fea0003800000 */
.L_x_1465:
[----:B------:R-:W2:Y:S02]  /*45c0*/  LDG.E.U16 R4, [R4.64] ;  /* 0x0000002404047981 */ /* 0x000ea4000c1e1500 */
[----:B--2---:R-:W0:Y:S02]  /*45d0*/  I2F.S16 R0, R4 ;  /* 0x0000000400007306 */ /* 0x004e240000101400 */
[----:B0-----:R-:W-:-:S04]  /*45e0*/  F2FP.PACK_AB R0, RZ, R0 ;  /* 0x00000000ff00723e */ /* 0x001fc800000000ff */
[----:B------:R-:W-:Y:S01]  /*45f0*/  PRMT R28, R0, 0x7610, R28 ;  /* 0x00007610001c7816 */ /* 0x000fe2000000001c */
[----:B------:R-:W-:Y:S05]  /*4600*/  BRA `(.L_x_1464) ;  /* 0x00000d8000007947 */ /* 0x000fea0003800000 */
.L_x_1460:
        /* <DEDUP_REMOVED lines=9> */
.L_x_1468:
[----:B------:R0:W5:Y:S01]  /*46a0*/  LDG.E.U16 R28, [R4.64] ;  /* 0x00000024041c7981 */ /* 0x000162000c1e1500 */
[----:B------:R-:W-:Y:S05]  /*46b0*/  BRA `(.L_x_1464) ;  /* 0x00000cd000007947 */ /* 0x000fea0003800000 */
.L_x_1467:
        /* <DEDUP_REMOVED lines=9> */
.L_x_1470:
[----:B------:R0:W5:Y:S01]  /*4750*/  LDG.E.U16 R28, [R4.64] ;  /* 0x00000024041c7981 */ /* 0x000162000c1e1500 */
[----:B------:R-:W-:Y:S05]  /*4760*/  BRA `(.L_x_1464) ;  /* 0x00000c2000007947 */ /* 0x000fea0003800000 */
.L_x_1469:
[----:B------:R-:W2:Y:S02]  /*4770*/  LDG.E.64 R4, [R4.64] ;  /* 0x0000002404047981 */ /* 0x000ea4000c1e1b00 */
[----:B--2---:R-:W0:Y:S01]  /*4780*/  F2F.F32.F64 R0, R4 ;  /* 0x0000000400007310 */ /* 0x004e220000301000 */
[----:B------:R-:W0:-:S14]  /*4790*/  DSETP.GEU.AND P0, PT, |R4|, c[0x2][0x0], PT ;  /* 0x008000000400762a */ /* 0x000e1c0003f0e200 */
[----:B0-----:R-:W-:-:S05]  /*47a0*/  @!P0 FMUL R0, R0, 1.175494350822287508e-38 ;  /* 0x0080000000008820 */ /* 0x001fca0000400000 */
[----:B------:R-:W-:-:S04]  /*47b0*/  F2FP.PACK_AB R0, RZ, R0 ;  /* 0x00000000ff00723e */ /* 0x000fc800000000ff */
[----:B------:R-:W-:Y:S01]  /*47c0*/  PRMT R28, R0, 0x7610, R28 ;  /* 0x00007610001c7816 */ /* 0x000fe2000000001c */
[----:B------:R-:W-:Y:S05]  /*47d0*/  BRA `(.L_x_1464) ;  /* 0x00000bb000007947 */ /* 0x000fea0003800000 */
.L_x_1459:
        /* <DEDUP_REMOVED lines=14> */
.L_x_1473:
[----:B------:R-:W2:Y:S02]  /*48c0*/  LDG.E.64 R4, [R4.64] ;  /* 0x0000002404047981 */ /* 0x000ea4000c1e1b00 */
[----:B--2---:R-:W0:Y:S01]  /*48d0*/  F2F.F32.F64 R0, R4 ;  /* 0x0000000400007310 */ /* 0x004e220000301000 */
[----:B------:R-:W0:-:S14]  /*48e0*/  DSETP.GEU.AND P0, PT, |R4|, c[0x2][0x0], PT ;  /* 0x008000000400762a */ /* 0x000e1c0003f0e200 */
[----:B0-----:R-:W-:-:S05]  /*48f0*/  @!P0 FMUL R0, R0, 1.175494350822287508e-38 ;  /* 0x0080000000008820 */ /* 0x001fca0000400000 */
[----:B------:R-:W-:-:S04]  /*4900*/  F2FP.PACK_AB R0, RZ, R0 ;  /* 0x00000000ff00723e */ /* 0x000fc800000000ff */
[----:B------:R-:W-:Y:S01]  /*4910*/  PRMT R28, R0, 0x7610, R28 ;  /* 0x00007610001c7816 */ /* 0x000fe2000000001c */
[----:B------:R-:W-:Y:S05]  /*4920*/  BRA `(.L_x_1464) ;  /* 0x00000a6000007947 */ /* 0x000fea0003800000 */
.L_x_1472:
        /* <DEDUP_REMOVED lines=28> */
.L_x_1475:
        /* <DEDUP_REMOVED lines=12> */
[----:B------:R-:W-:-:S04]  /*4bb0*/  F2FP.PACK_AB R0, RZ, R0 ;  /* 0x00000000ff00723e */ /* 0x000fc800000000ff */
[----:B------:R-:W-:Y:S01]  /*4bc0*/  PRMT R28, R0, 0x7610, R28 ;  /* 0x00007610001c7816 */ /* 0x000fe2000000001c */
[----:B------:R-:W-:Y:S05]  /*4bd0*/  BRA `(.L_x_1464) ;  /* 0x000007b000007947 */ /* 0x000fea0003800000 */
.L_x_1474:
[----:B------:R-:W2:Y:S02]  /*4be0*/  LDG.E.U16 R0, [R4.64] ;  /* 0x0000002404007981 */ /* 0x000ea4000c1e1500 */
[----:B--2---:R-:W-:-:S04]  /*4bf0*/  PRMT R0, RZ, 0x5410, R0 ;  /* 0x00005410ff007816 */ /* 0x004fc80000000000 */
[----:B------:R-:W-:-:S04]  /*4c00*/  F2FP.PACK_AB R0, RZ, R0 ;  /* 0x00000000ff00723e */ /* 0x000fc800000000ff */
[----:B------:R-:W-:Y:S01]  /*4c10*/  PRMT R28, R0, 0x7610, R28 ;  /* 0x00007610001c7816 */ /* 0x000fe2000000001c */
[----:B------:R-:W-:Y:S05]  /*4c20*/  BRA `(.L_x_1464) ;  /* 0x0000076000007947 */ /* 0x000fea0003800000 */
.L_x_1471:
        /* <DEDUP_REMOVED lines=12> */
.L_x_1478:
        /* <DEDUP_REMOVED lines=21> */
.L_x_1482:
[----:B------:R-:W-:Y:S05]  /*4e40*/  BSYNC B1 ;  /* 0x0000000000017941 */ /* 0x000fea0003800000 */
.L_x_1481:
[----:B------:R-:W-:Y:S01]  /*4e50*/  LEA R5, R0, 0x3b800000, 0x17 ;  /* 0x3b80000000057811 */ /* 0x000fe200078eb8ff */
[----:B------:R-:W-:-:S05]  /*4e60*/  IMAD.SHL.U32 R0, R3, 0x100000, RZ ;  /* 0x0010000003007824 */ /* 0x000fca00078e00ff */
[----:B------:R-:W-:Y:S02]  /*4e70*/  LOP3.LUT R0, R5, R0, R6, 0xfe, !PT ;  /* 0x0000000005007212 */ /* 0x000fe400078efe06 */
.L_x_1480:
[----:B------:R-:W-:Y:S05]  /*4e80*/  BSYNC B0 ;  /* 0x0000000000007941 */ /* 0x000fea0003800000 */
.L_x_1479:
[----:B------:R-:W-:-:S04]  /*4e90*/  F2FP.PACK_AB R0, RZ, R0 ;  /* 0x00000000ff00723e */ /* 0x000fc800000000ff */
[----:B------:R-:W-:Y:S01]  /*4ea0*/  PRMT R28, R0, 0x7610, R28 ;  /* 0x00007610001c7816 */ /* 0x000fe2000000001c */
[----:B------:R-:W-:Y:S05]  /*4eb0*/  BRA `(.L_x_1464) ;  /* 0x000004d000007947 */ /* 0x000fea0003800000 */
.L_x_1477:
        /* <DEDUP_REMOVED lines=21> */
.L_x_1486:
[----:B------:R-:W-:Y:S05]  /*5010*/  BSYNC B1 ;  /* 0x0000000000017941 */ /* 0x000fea0003800000 */
.L_x_1485:
[----:B------:R-:W-:Y:S01]  /*5020*/  LEA R5, R0, 0x37800000, 0x17 ;  /* 0x3780000000057811 */ /* 0x000fe200078eb8ff */
[----:B------:R-:W-:-:S05]  /*5030*/  IMAD.SHL.U32 R0, R3, 0x200000, RZ ;  /* 0x0020000003007824 */ /* 0x000fca00078e00ff */
[----:B------:R-:W-:Y:S02]  /*5040*/  LOP3.LUT R0, R5, R0, R6, 0xfe, !PT ;  /* 0x0000000005007212 */ /* 0x000fe400078efe06 */
.L_x_1484:
[----:B------:R-:W-:Y:S05]  /*5050*/  BSYNC B0 ;  /* 0x0000000000007941 */ /* 0x000fea0003800000 */
.L_x_1483:
[----:B------:R-:W-:-:S04]  /*5060*/  F2FP.PACK_AB R0, RZ, R0 ;  /* 0x00000000ff00723e */ /* 0x000fc800000000ff */
[----:B------:R-:W-:Y:S01]  /*5070*/  PRMT R28, R0, 0x7610, R28 ;  /* 0x00007610001c7816 */ /* 0x000fe2000000001c */
[----:B------:R-:W-:Y:S05]  /*5080*/  BRA `(.L_x_1464) ;  /* 0x0000030000007947 */ /* 0x000fea0003800000 */
.L_x_1476:
        /* <DEDUP_REMOVED lines=14> */
.L_x_1490:
[----:B------:R-:W-:Y:S05]  /*5170*/  BSYNC B0 ;  /* 0x0000000000007941 */ /* 0x000fea0003800000 */
.L_x_1489:
[----:B------:R-:W-:-:S04]  /*5180*/  F2FP.PACK_AB R0, RZ, R0 ;  /* 0x00000000ff00723e */ /* 0x000fc800000000ff */
[----:B------:R-:W-:Y:S01]  /*5190*/  PRMT R28, R0, 0x7610, R28 ;  /* 0x00007610001c7816 */ /* 0x000fe2000000001c */
[----:B------:R-:W-:Y:S05]  /*51a0*/  BRA `(.L_x_1464) ;  /* 0x000001e000007947 */ /* 0x000fea0003800000 */
.L_x_1463:
        /* <DEDUP_REMOVED lines=21> */
.L_x_1488:
[----:B------:R-:W2:Y:S02]  /*5300*/  LDG.E.64 R4, [R4.64] ;  /* 0x0000002404047981 */ /* 0x000ea4000c1e1b00 */
[----:B--2---:R-:W0:Y:S02]  /*5310*/  I2F.U64 R0, R4 ;  /* 0x0000000400007312 */ /* 0x004e240000301000 */
[----:B0-----:R-:W-:-:S04]  /*5320*/  F2FP.PACK_AB R0, RZ, R0 ;  /* 0x00000000ff00723e */ /* 0x001fc800000000ff */
[----:B------:R-:W-:Y:S01]  /*5330*/  PRMT R28, R0, 0x7610, R28 ;  /* 0x00007610001c7816 */ /* 0x000fe2000000001c */
[----:B------:R-:W-:Y:S05]  /*5340*/  BRA `(.L_x_1464) ;  /* 0x0000004000007947 */ /* 0x000fea0003800000 */
.L_x_1487:
[----:B------:R-:W2:Y:S02]  /*5350*/  LDG.E R4, [R4.64] ;  /* 0x0000002404047981 */ /* 0x000ea4000c1e1900 */
[----:B--2---:R-:W0:Y:S02]  /*5360*/  I2F.U32 R0, R4 ;  /* 0x0000000400007306 */ /* 0x004e240000201000 */
[----:B0-----:R-:W-:-:S04]  /*5370*/  F2FP.PACK_AB R0, RZ, R0 ;  /* 0x00000000ff00723e */ /* 0x001fc800000000ff */
[----:B------:R-:W-:Y:S02]  /*5380*/  PRMT R28, R0, 0x7610, R28 ;  /* 0x00007610001c7816 */ /* 0x000fe4000000001c */
.L_x_1464:
        /* <DEDUP_REMOVED lines=19> */
.L_x_1494:
[----:B------:R-:W2:Y:S02]  /*54c0*/  LDG.E.U8 R4, [R4.64] ;  /* 0x0000002404047981 */ /* 0x000ea4000c1e1100 */
[----:B--2---:R-:W0:Y:S02]  /*54d0*/  I2F.U16 R0, R4 ;  /* 0x0000000400007306 */ /* 0x004e240000101000 */
[----:B0-----:R-:W-:-:S04]  /*54e0*/  F2FP.PACK_AB R0, RZ, R0 ;  /* 0x00000000ff00723e */ /* 0x001fc800000000ff */
[----:B------:R-:W-:Y:S01]  /*54f0*/  PRMT R2, R0, 0x7610, R2 ;  /* 0x0000761000027816 */ /* 0x000fe20000000002 */
[----:B------:R-:W-:Y:S05]  /*5500*/  BRA `(.L_x_1496) ;  /* 0x00000ec000007947 */ /* 0x000fea0003800000 */
.L_x_1493:
        /* <DEDUP_REMOVED lines=11> */
.L_x_1498:
[----:B------:R-:W2:Y:S02]  /*55c0*/  LDG.E R4, [R4.64] ;  /* 0x0000002404047981 */ /* 0x000ea4000c1e1900 */
[----:B--2---:R-:W0:Y:S02]  /*55d0*/  I2F R0, R4 ;  /* 0x0000000400007306 */ /* 0x004e240000201400 */
[----:B0-----:R-:W-:-:S04]  /*55e0*/  F2FP.PACK_AB R0, RZ, R0 ;  /* 0x00000000ff00723e */ /* 0x001fc800000000ff */
[----:B------:R-:W-:Y:S01]  /*55f0*/  PRMT R2, R0, 0x7610, R2 ;  /* 0x0000761000027816 */ /* 0x000fe20000000002 */
[----:B------:R-:W-:Y:S05]  /*5600*/  BRA `(.L_x_1496) ;  /* 0x00000dc000007947 */ /* 0x000fea0003800000 */
.L_x_1497:
[----:B------:R-:W2:Y:S02]  /*5610*/  LDG.E.U16 R4, [R4.64] ;  /* 0x0000002404047981 */ /* 0x000ea4000c1e1500 */
[----:B--2---:R-:W0:Y:S02]  /*5620*/  I2F.S16 R0, R4 ;  /* 0x0000000400007306 */ /* 0x004e240000101400 */
[----:B0-----:R-:W-:-:S04]  /*5630*/  F2FP.PACK_AB R0, RZ, R0 ;  /* 0x00000000ff00723e */ /* 0x001fc800000000ff */
[----:B------:R-:W-:Y:S01]  /*5640*/  PRMT R2, R0, 0x7610, R2 ;  /* 0x0000761000027816 */ /* 0x000fe20000000002 */
[----:B------:R-:W-:Y:S05]  /*5650*/  BRA `(.L_x_1496) ;  /* 0x00000d7000007947 */ /* 0x000fea0003800000 */
.L_x_1492:
        /* <DEDUP_REMOVED lines=9> */
.L_x_1500:
[----:B------:R0:W5:Y:S01]  /*56f0*/  LDG.E.U16 R2, [R4.64] ;  /* 0x0000002404027981 */ /* 0x000162000c1e1500 */
[----:B------:R-:W-:Y:S05]  /*5700*/  BRA `(.L_x_1496) ;  /* 0x00000cc000007947 */ /* 0x000fea0003800000 */
.L_x_1499:
        /* <DEDUP_REMOVED lines=9> */
.L_x_1502:
[----:B------:R0:W5:Y:S01]  /*57a0*/  LDG.E.U16 R2, [R4.64] ;  /* 0x0000002404027981 */ /* 0x000162000c1e1500 */
[----:B------:R-:W-:Y:S05]  /*57b0*/  BRA `(.L_x_1496) ;  /* 0x00000c1000007947 */ /* 0x000fea0003800000 */
.L_x_1501:
[----:B------:R-:W2:Y:S02]  /*57c0*/  LDG.E.64 R4, [R4.64] ;  /* 0x0000002404047981 */ /* 0x000ea4000c1e1b00 */
[----:B--2---:R-:W0:Y:S01]  /*57d0*/  F2F.F32.F64 R0, R4 ;  /* 0x0000000400007310 */ /* 0x004e220000301000 */
[----:B------:R-:W0:-:S14]  /*57e0*/  DSETP.GEU.AND P0, PT, |R4|, c[0x2][0x0], PT ;  /* 0x008000000400762a */ /* 0x000e1c0003f0e200 */
[----:B0-----:R-:W-:-:S05]  /*57f0*/  @!P0 FMUL R0, R0, 1.175494350822287508e-38 ;  /* 0x0080000000008820 */ /* 0x001fca0000400000 */
[----:B------:R-:W-:-:S04]  /*5800*/  F2FP.PACK_AB R0, RZ, R0 ;  /* 0x00000000ff00723e */ /* 0x000fc800000000ff */
[----:B------:R-:W-:Y:S01]  /*5810*/  PRMT R2, R0, 0x7610, R2 ;  /* 0x0000761000027816 */ /* 0x000fe20000000002 */
[----:B------:R-:W-:Y:S05]  /*5820*/  BRA `(.L_x_1496) ;  /* 0x00000ba000007947 */ /* 0x000fea0003800000 */
.L_x_1491:
        /* <DEDUP_REMOVED lines=14> */
.L_x_1505:
[----:B------:R-:W2:Y:S02]  /*5910*/  LDG.E.64 R4, [R4.64] ;  /* 0x0000002404047981 */ /* 0x000ea4000c1e1b00 */
[----:B--2---:R-:W0:Y:S01]  /*5920*/  F2F.F32.F64 R0, R4 ;  /* 0x0000000400007310 */ /* 0x004e220000301000 */
[----:B------:R-:W0:-:S14]  /*5930*/  DSETP.GEU.AND P0, PT, |R4|, c[0x2][0x0], PT ;  /* 0x008000000400762a */ /* 0x000e1c0003f0e200 */
[----:B0-----:R-:W-:-:S05]  /*5940*/  @!P0 FMUL R0, R0, 1.175494350822287508e-38 ;  /* 0x0080000000008820 */ /* 0x001fca0000400000 */
[----:B------:R-:W-:-:S04]  /*5950*/  F2FP.PACK_AB R0, RZ, R0 ;  /* 0x00000000ff00723e */ /* 0x000fc800000000ff */
[----:B------:R-:W-:Y:S01]  /*5960*/  PRMT R2, R0, 0x7610, R2 ;  /* 0x0000761000027816 */ /* 0x000fe20000000002 */
[----:B------:R-:W-:Y:S05]  /*5970*/  BRA `(.L_x_1496) ;  /* 0x00000a5000007947 */ /* 0x000fea0003800000 */
.L_x_1504:
        /* <DEDUP_REMOVED lines=25> */
[----:B------:R-:W-:-:S04]  /*5b10*/  F2FP.PACK_AB R3, RZ, R3 ;  /* 0x00000003ff03723e */ /* 0x000fc800000000ff */
[----:B------:R-:W-:Y:S01]  /*5b20*/  PRMT R2, R3, 0x7610, R2 ;  /* 0x0000761003027816 */ /* 0x000fe20000000002 */
[----:B------:R-:W-:Y:S05]  /*5b30*/  BRA `(.L_x_1496) ;  /* 0x0000089000007947 */ /* 0x000fea0003800000 */
.L_x_1507:
        /* <DEDUP_REMOVED lines=12> */
[----:B------:R-:W-:Y:S01]  /*5c00*/  F2FP.PACK_AB R2, RZ, R2 ;  /* 0x00000002ff02723e */ /* 0x000fe200000000ff */
[----:B------:R-:W-:Y:S05]  /*5c10*/  BRA `(.L_x_1496) ;  /* 0x000007b000007947 */ /* 0x000fea0003800000 */
.L_x_1506:
[----:B------:R-:W2:Y:S02]  /*5c20*/  LDG.E.U16 R0, [R4.64] ;  /* 0x0000002404007981 */ /* 0x000ea4000c1e1500 */
[----:B--2---:R-:W-:-:S04]  /*5c30*/  PRMT R0, RZ, 0x5410, R0 ;  /* 0x00005410ff007816 */ /* 0x004fc80000000000 */
[----:B------:R-:W-:-:S04]  /*5c40*/  F2FP.PACK_AB R0, RZ, R0 ;  /* 0x00000000ff00723e */ /* 0x000fc800000000ff */
[----:B------:R-:W-:Y:S01]  /*5c50*/  PRMT R2, R0, 0x7610, R2 ;  /* 0x0000761000027816 */ /* 0x000fe20000000002 */
[----:B------:R-:W-:Y:S05]  /*5c60*/  BRA `(.L_x_1496) ;  /* 0x0000076000007947 */ /* 0x000fea0003800000 */
.L_x_1503:
        /* <DEDUP_REMOVED lines=12> */
.L_x_1510:
        /* <DEDUP_REMOVED lines=21> */
.L_x_1514:
[----:B------:R-:W-:Y:S05]  /*5e80*/  BSYNC B1 ;  /* 0x0000000000017941 */ /* 0x000fea0003800000 */
.L_x_1513:
[----:B------:R-:W-:Y:S01]  /*5e90*/  LEA R3, R0, 0x3b800000, 0x17 ;  /* 0x3b80000000037811 */ /* 0x000fe200078eb8ff */
[----:B------:R-:W-:-:S05]  /*5ea0*/  IMAD.SHL.U32 R0, R2, 0x100000, RZ ;  /* 0x0010000002007824 */ /* 0x000fca00078e00ff */
[----:B------:R-:W-:Y:S02]  /*5eb0*/  LOP3.LUT R0, R3, R0, R4, 0xfe, !PT ;  /* 0x0000000003007212 */ /* 0x000fe400078efe04 */
.L_x_1512:
[----:B------:R-:W-:Y:S05]  /*5ec0*/  BSYNC B0 ;  /* 0x0000000000007941 */ /* 0x000fea0003800000 */
.L_x_1511:
[----:B------:R-:W-:-:S04]  /*5ed0*/  F2FP.PACK_AB R0, RZ, R0 ;  /* 0x00000000ff00723e */ /* 0x000fc800000000ff */
[----:B------:R-:W-:Y:S01]  /*5ee0*/  PRMT R2, R0, 0x7610, R2 ;  /* 0x0000761000027816 */ /* 0x000fe20000000002 */
[----:B------:R-:W-:Y:S05]  /*5ef0*/  BRA `(.L_x_1496) ;  /* 0x000004d000007947 */ /* 0x000fea0003800000 */
.L_x_1509:
        /* <DEDUP_REMOVED lines=21> */
.L_x_1518:
[----:B------:R-:W-:Y:S05]  /*6050*/  BSYNC B1 ;  /* 0x0000000000017941 */ /* 0x000fea0003800000 */
.L_x_1517:
[----:B------:R-:W-:Y:S01]  /*6060*/  LEA R3, R0, 0x37800000, 0x17 ;  /* 0x3780000000037811 */ /* 0x000fe200078eb8ff */
[----:B------:R-:W-:-:S05]  /*6070*/  IMAD.SHL.U32 R0, R2, 0x200000, RZ ;  /* 0x0020000002007824 */ /* 0x000fca00078e00ff */
[----:B------:R-:W-:Y:S02]  /*6080*/  LOP3.LUT R0, R3, R0, R4, 0xfe, !PT ;  /* 0x0000000003007212 */ /* 0x000fe400078efe04 */
.L_x_1516:
[----:B------:R-:W-:Y:S05]  /*6090*/  BSYNC B0 ;  /* 0x0000000000007941 */ /* 0x000fea0003800000 */
.L_x_1515:
[----:B------:R-:W-:-:S04]  /*60a0*/  F2FP.PACK_AB R0, RZ, R0 ;  /* 0x00000000ff00723e */ /* 0x000fc800000000ff */
[----:B------:R-:W-:Y:S01]  /*60b0*/  PRMT R2, R0, 0x7610, R2 ;  /* 0x0000761000027816 */ /* 0x000fe20000000002 */
[----:B------:R-:W-:Y:S05]  /*60c0*/  BRA `(.L_x_1496) ;  /* 0x0000030000007947 */ /* 0x000fea0003800000 */
.L_x_1508:
        /* <DEDUP_REMOVED lines=14> */
.L_x_1522:
[----:B------:R-:W-:Y:S05]  /*61b0*/  BSYNC B0 ;  /* 0x0000000000007941 */ /* 0x000fea0003800000 */
.L_x_1521:
[----:B------:R-:W-:-:S04]  /*61c0*/  F2FP.PACK_AB R0, RZ, R0 ;  /* 0x00000000ff00723e */ /* 0x000fc800000000ff */
[----:B------:R-:W-:Y:S01]  /*61d0*/  PRMT R2, R0, 0x7610, R2 ;  /* 0x0000761000027816 */ /* 0x000fe20000000002 */
[----:B------:R-:W-:Y:S05]  /*61e0*/  BRA `(.L_x_1496) ;  /* 0x000001e000007947 */ /* 0x000fea0003800000 */
.L_x_1495:
        /* <DEDUP_REMOVED lines=21> */
.L_x_1520:
[----:B------:R-:W2:Y:S02]  /*6340*/  LDG.E.64 R4, [R4.64] ;  /* 0x0000002404047981 */ /* 0x000ea4000c1e1b00 */
[----:B--2---:R-:W0:Y:S02]  /*6350*/  I2F.U64 R0, R4 ;  /* 0x0000000400007312 */ /* 0x004e240000301000 */
[----:B0-----:R-:W-:-:S04]  /*6360*/  F2FP.PACK_AB R0, RZ, R0 ;  /* 0x00000000ff00723e */ /* 0x001fc800000000ff */
[----:B------:R-:W-:Y:S01]  /*6370*/  PRMT R2, R0, 0x7610, R2 ;  /* 0x0000761000027816 */ /* 0x000fe20000000002 */
[----:B------:R-:W-:Y:S05]  /*6380*/  BRA `(.L_x_1496) ;  /* 0x0000004000007947 */ /* 0x000fea0003800000 */
.L_x_1519:
[----:B------:R-:W2:Y:S02]  /*6390*/  LDG.E R4, [R4.64] ;  /* 0x0000002404047981 */ /* 0x000ea4000c1e1900 */
[----:B--2---:R-:W0:Y:S02]  /*63a0*/  I2F.U32 R0, R4 ;  /* 0x0000000400007306 */ /* 0x004e240000201000 */
[----:B0-----:R-:W-:-:S04]  /*63b0*/  F2FP.PACK_AB R0, RZ, R0 ;  /* 0x00000000ff00723e */ /* 0x001fc800000000ff */
[----:B------:R-:W-:Y:S02]  /*63c0*/  PRMT R2, R0, 0x7610, R2 ;  /* 0x0000761000027816 */ /* 0x000fe40000000002 */
.L_x_1496:
[----:B------:R-:W-:-:S05]  /*63d0*/  IADD3 R17, R17, 0x80, RZ ;  /* 0x0000008011117810 */ /* 0x000fca0007ffe0ff */
.L_x_1458:
[----:B------:R-:W-:Y:S05]  /*63e0*/  BSYNC B6 ;  /* 0x0000000000067941 */ /* 0x000fea0003800000 */
.L_x_1457:
        /* <DEDUP_REMOVED lines=24> */
.L_x_1528:
[----:B------:R-:W2:Y:S02]  /*6570*/  LDG.E.U8 R4, [R4.64] ;  /* 0x0000002404047981 */ /* 0x000ea4000c1e1100 */
[----:B--2---:R-:W0:Y:S02]  /*6580*/  I2F.U16 R0, R4 ;  /* 0x0000000400007306 */ /* 0x004e240000101000 */
[----:B0-----:R-:W-:-:S04]  /*6590*/  F2FP.PACK_AB R0, RZ, R0 ;  /* 0x00000000ff00723e */ /* 0x001fc800000000ff */
[----:B------:R-:W-:Y:S01]  /*65a0*/  PRMT R27, R0, 0x7610, R27 ;  /* 0x00007610001b7816 */ /* 0x000fe2000000001b */
[----:B------:R-:W-:Y:S05]  /*65b0*/  BRA `(.L_x_1530) ;  /* 0x00000ed000007947 */ /* 0x000fea0003800000 */
.L_x_1527:
        /* <DEDUP_REMOVED lines=11> */
.L_x_1532:
[----:B------:R-:W2:Y:S02]  /*6670*/  LDG.E R4, [R4.64] ;  /* 0x0000002404047981 */ /* 0x000ea4000c1e1900 */
[----:B--2---:R-:W0:Y:S02]  /*6680*/  I2F R0, R4 ;  /* 0x0000000400007306 */ /* 0x004e240000201400 */
[----:B0-----:R-:W-:-:S04]  /*6690*/  F2FP.PACK_AB R0, RZ, R0 ;  /* 0x00000000ff00723e */ /* 0x001fc800000000ff */
[----:B------:R-:W-:Y:S01]  /*66a0*/  PRMT R27, R0, 0x7610, R27 ;  /* 0x00007610001b7816 */ /* 0x000fe2000000001b */
[----:B------:R-:W-:Y:S05]  /*66b0*/  BRA `(.L_x_1530) ;  /* 0x00000dd000007947 */ /* 0x000fea0003800000 */
.L_x_1531:
[----:B------:R-:W2:Y:S02]  /*66c0*/  LDG.E.U16 R4, [R4.64] ;  /* 0x0000002404047981 */ /* 0x000ea4000c1e1500 */
[----:B--2---:R-:W0:Y:S02]  /*66d0*/  I2F.S16 R0, R4 ;  /* 0x0000000400007306 */ /* 0x004e240000101400 */
[----:B0-----:R-:W-:-:S04]  /*66e0*/  F2FP.PACK_AB R0, RZ, R0 ;  /* 0x00000000ff00723e */ /* 0x001fc800000000ff */
[----:B------:R-:W-:Y:S01]  /*66f0*/  PRMT R27, R0, 0x7610, R27 ;  /* 0x00007610001b7816 */ /* 0x000fe2000000001b */
[----:B------:R-:W-:Y:S05]  /*6700*/  BRA `(.L_x_1530) ;  /* 0x00000d8000007947 */ /* 0x000fea0003800000 */
.L_x_1526:
        /* <DEDUP_REMOVED lines=9> */
.L_x_1534:
[----:B------:R0:W5:Y:S01]  /*67a0*/  LDG.E.U16 R27, [R4.64] ;  /* 0x00000024041b7981 */ /* 0x000162000c1e1500 */
[----:B------:R-:W-:Y:S05]  /*67b0*/  BRA `(.L_x_1530) ;  /* 0x00000cd000007947 */ /* 0x000fea0003800000 */
.L_x_1533:
        /* <DEDUP_REMOVED lines=9> */
.L_x_1536:
[----:B------:R0:W5:Y:S01]  /*6850*/  LDG.E.U16 R27, [R4.64] ;  /* 0x00000024041b7981 */ /* 0x000162000c1e1500 */
[----:B------:R-:W-:Y:S05]  /*6860*/  BRA `(.L_x_1530) ;  /* 0x00000c2000007947 */ /* 0x000fea0003800000 */
.L_x_1535:
[----:B------:R-:W2:Y:S02]  /*6870*/  LDG.E.64 R4, [R4.64] ;  /* 0x0000002404047981 */ /* 0x000ea4000c1e1b00 */
[----:B--2---:R-:W0:Y:S01]  /*6880*/  F2F.F32.F64 R0, R4 ;  /* 0x0000000400007310 */ /* 0x004e220000301000 */
[----:B------:R-:W0:-:S14]  /*6890*/  DSETP.GEU.AND P0, PT, |R4|, c[0x2][0x0], PT ;  /* 0x008000000400762a */ /* 0x000e1c0003f0e200 */
[----:B0-----:R-:W-:-:S05]  /*68a0*/  @!P0 FMUL R0, R0, 1.175494350822287508e-38 ;  /* 0x0080000000008820 */ /* 0x001fca0000400000 */
[----:B------:R-:W-:-:S04]  /*68b0*/  F2FP.PACK_AB R0, RZ, R0 ;  /* 0x00000000ff00723e */ /* 0x000fc800000000ff */
[----:B------:R-:W-:Y:S01]  /*68c0*/  PRMT R27, R0, 0x7610, R27 ;  /* 0x00007610001b7816 */ /* 0x000fe2000000001b */
[----:B------:R-:W-:Y:S05]  /*68d0*/  BRA `(.L_x_1530) ;  /* 0x00000bb000007947 */ /* 0x000fea0003800000 */
.L_x_1525:
        /* <DEDUP_REMOVED lines=14> */
.L_x_1539:
[----:B------:R-:W2:Y:S02]  /*69c0*/  LDG.E.64 R4, [R4.64] ;  /* 0x0000002404047981 */ /* 0x000ea4000c1e1b00 */
[----:B--2---:R-:W0:Y:S01]  /*69d0*/  F2F.F32.F64 R0, R4 ;  /* 0x0000000400007310 */ /* 0x004e220000301000 */
[----:B------:R-:W0:-:S14]  /*69e0*/  DSETP.GEU.AND P0, PT, |R4|, c[0x2][0x0], PT ;  /* 0x008000000400762a */ /* 0x000e1c0003f0e200 */
[----:B0-----:R-:W-:-:S05]  /*69f0*/  @!P0 FMUL R0, R0, 1.175494350822287508e-38 ;  /* 0x0080000000008820 */ /* 0x001fca0000400000 */
[----:B------:R-:W-:-:S04]  /*6a00*/  F2FP.PACK_AB R0, RZ, R0 ;  /* 0x00000000ff00723e */ /* 0x000fc800000000ff */
[----:B------:R-:W-:Y:S01]  /*6a10*/  PRMT R27, R0, 0x7610, R27 ;  /* 0x00007610001b7816 */ /* 0x000fe2000000001b */
[----:B------:R-:W-:Y:S05]  /*6a20*/  BRA `(.L_x_1530) ;  /* 0x00000a6000007947 */ /* 0x000fea0003800000 */
.L_x_1538:
        /* <DEDUP_REMOVED lines=28> */
.L_x_1541:
        /* <DEDUP_REMOVED lines=15> */
.L_x_1540:
[----:B------:R-:W2:Y:S02]  /*6ce0*/  LDG.E.U16 R0, [R4.64] ;  /* 0x0000002404007981 */ /* 0x000ea4000c1e1500 */
[----:B--2---:R-:W-:-:S04]  /*6cf0*/  PRMT R0, RZ, 0x5410, R0 ;  /* 0x00005410ff007816 */ /* 0x004fc80000000000 */
[----:B------:R-:W-:-:S04]  /*6d00*/  F2FP.PACK_AB R0, RZ, R0 ;  /* 0x00000000ff00723e */ /* 0x000fc800000000ff */
[----:B------:R-:W-:Y:S01]  /*6d10*/  PRMT R27, R0, 0x7610, R27 ;  /* 0x00007610001b7816 */ /* 0x000fe2000000001b */
[----:B------:R-:W-:Y:S05]  /*6d20*/  BRA `(.L_x_1530) ;  /* 0x0000076000007947 */ /* 0x000fea0003800000 */
.L_x_1537:
        /* <DEDUP_REMOVED lines=12> */
.L_x_1544:
        /* <DEDUP_REMOVED lines=21> */
.L_x_1548:
[----:B------:R-:W-:Y:S05]  /*6f40*/  BSYNC B1 ;  /* 0x0000000000017941 */ /* 0x000fea0003800000 */
.L_x_1547:
[----:B------:R-:W-:Y:S01]  /*6f50*/  LEA R5, R0, 0x3b800000, 0x17 ;  /* 0x3b80000000057811 */ /* 0x000fe200078eb8ff */
[----:B------:R-:W-:-:S05]  /*6f60*/  IMAD.SHL.U32 R0, R3, 0x100000, RZ ;  /* 0x0010000003007824 */ /* 0x000fca00078e00ff */
[----:B------:R-:W-:Y:S02]  /*6f70*/  LOP3.LUT R0, R5, R0, R6, 0xfe, !PT ;  /* 0x0000000005007212 */ /* 0x000fe400078efe06 */
.L_x_1546:
[----:B------:R-:W-:Y:S05]  /*6f80*/  BSYNC B0 ;  /* 0x0000000000007941 */ /* 0x000fea0003800000 */
.L_x_1545:
[----:B------:R-:W-:-:S04]  /*6f90*/  F2FP.PACK_AB R0, RZ, R0 ;  /* 0x00000000ff00723e */ /* 0x000fc800000000ff */
[----:B------:R-:W-:Y:S01]  /*6fa0*/  PRMT R27, R0, 0x7610, R27 ;  /* 0x00007610001b7816 */ /* 0x000fe2000000001b */
[----:B------:R-:W-:Y:S05]  /*6fb0*/  BRA `(.L_x_1530) ;  /* 0x000004d000007947 */ /* 0x000fea0003800000 */
.L_x_1543:
        /* <DEDUP_REMOVED lines=21> */
.L_x_1552:
[----:B------:R-:W-:Y:S05]  /*7110*/  BSYNC B1 ;  /* 0x0000000000017941 */ /* 0x000fea0003800000 */
.L_x_1551:
[----:B------:R-:W-:Y:S01]  /*7120*/  LEA R5, R0, 0x37800000, 0x17 ;  /* 0x3780000000057811 */ /* 0x000fe200078eb8ff */
[----:B------:R-:W-:-:S05]  /*7130*/  IMAD.SHL.U32 R0, R3, 0x200000, RZ ;  /* 0x0020000003007824 */ /* 0x000fca00078e00ff */
[----:B------:R-:W-:Y:S02]  /*7140*/  LOP3.LUT R0, R5, R0, R6, 0xfe, !PT ;  /* 0x0000000005007212 */ /* 0x000fe400078efe06 */
.L_x_1550:
[----:B------:R-:W-:Y:S05]  /*7150*/  BSYNC B0 ;  /* 0x0000000000007941 */ /* 0x000fea0003800000 */
.L_x_1549:
[----:B------:R-:W-:-:S04]  /*7160*/  F2FP.PACK_AB R0, RZ, R0 ;  /* 0x00000000ff00723e */ /* 0x000fc800000000ff */
[----:B------:R-:W-:Y:S01]  /*7170*/  PRMT R27, R0, 0x7610, R27 ;  /* 0x00007610001b7816 */ /* 0x000fe2000000001b */
[----:B------:R-:W-:Y:S05]  /*7180*/  BRA `(.L_x_1530) ;  /* 0x0000030000007947 */ /* 0x000fea0003800000 */
.L_x_1542:
        /* <DEDUP_REMOVED lines=14> */
.L_x_1556:
[----:B------:R-:W-:Y:S05]  /*7270*/  BSYNC B0 ;  /* 0x0000000000007941 */ /* 0x000fea0003800000 */
.L_x_1555:
[----:B------:R-:W-:-:S04]  /*7280*/  F2FP.PACK_AB R0, RZ, R0 ;  /* 0x00000000ff00723e */ /* 0x000fc800000000ff */
[----:B------:R-:W-:Y:S01]  /*7290*/  PRMT R27, R0, 0x7610, R27 ;  /* 0x00007610001b7816 */ /* 0x000fe2000000001b */
[----:B------:R-:W-:Y:S05]  /*72a0*/  BRA `(.L_x_1530) ;  /* 0x000001e000007947 */ /* 0x000fea0003800000 */
.L_x_1529:
        /* <DEDUP_REMOVED lines=21> */
.L_x_1554:
[----:B------:R-:W2:Y:S02]  /*7400*/  LDG.E.64 R4, [R4.64] ;  /* 0x0000002404047981 */ /* 0x000ea4000c1e1b00 */
[----:B--2---:R-:W0:Y:S02]  /*7410*/  I2F.U64 R0, R4 ;  /* 0x0000000400007312 */ /* 0x004e240000301000 */
[----:B0-----:R-:W-:-:S04]  /*7420*/  F2FP.PACK_AB R0, RZ, R0 ;  /* 0x00000000ff00723e */ /* 0x001fc800000000ff */
[----:B------:R-:W-:Y:S01]  /*7430*/  PRMT R27, R0, 0x7610, R27 ;  /* 0x00007610001b7816 */ /* 0x000fe2000000001b */
[----:B------:R-:W-:Y:S05]  /*7440*/  BRA `(.L_x_1530) ;  /* 0x0000004000007947 */ /* 0x000fea0003800000 */
.L_x_1553:
[----:B------:R-:W2:Y:S02]  /*7450*/  LDG.E R4, [R4.64] ;  /* 0x0000002404047981 */ /* 0x000ea4000c1e1900 */
[----:B--2---:R-:W0:Y:S02]  /*7460*/  I2F.U32 R0, R4 ;  /* 0x0000000400007306 */ /* 0x004e240000201000 */
[----:B0-----:R-:W-:-:S04]  /*7470*/  F2FP.PACK_AB R0, RZ, R0 ;  /* 0x00000000ff00723e */ /* 0x001fc800000000ff */
[----:B------:R-:W-:Y:S02]  /*7480*/  PRMT R27, R0, 0x7610, R27 ;  /* 0x00007610001b7816 */ /* 0x000fe4000000001b */
.L_x_1530:
        /* <DEDUP_REMOVED lines=18> */
.L_x_1560:
[----:B------:R-:W2:Y:S02]  /*75b0*/  LDG.E.U8 R4, [R4.64] ;  /* 0x0000002404047981 */ /* 0x000ea4000c1e1100 */
[----:B--2---:R-:W0:Y:S02]  /*75c0*/  I2F.U16 R0, R4 ;  /* 0x0000000400007306 */ /* 0x004e240000101000 */
[----:B0-----:R-:W-:Y:S01]  /*75d0*/  F2FP.PACK_AB R0, RZ, R0 ;  /* 0x00000000ff00723e */ /* 0x001fe200000000ff */
[----:B------:R-:W-:Y:S05]  /*75e0*/  BRA `(.L_x_1524) ;  /* 0x00000e0000007947 */ /* 0x000fea0003800000 */
.L_x_1559:
        /* <DEDUP_REMOVED lines=10> */
.L_x_1563:
[----:B------:R-:W2:Y:S02]  /*7690*/  LDG.E R4, [R4.64] ;  /* 0x0000002404047981 */ /* 0x000ea4000c1e1900 */
[----:B--2---:R-:W0:Y:S02]  /*76a0*/  I2F R0, R4 ;  /* 0x0000000400007306 */ /* 0x004e240000201400 */
[----:B0-----:R-:W-:Y:S01]  /*76b0*/  F2FP.PACK_AB R0, RZ, R0 ;  /* 0x00000000ff00723e */ /* 0x001fe200000000ff */
[----:B------:R-:W-:Y:S05]  /*76c0*/  BRA `(.L_x_1524) ;  /* 0x00000d2000007947 */ /* 0x000fea0003800000 */
.L_x_1562:
[----:B------:R-:W2:Y:S02]  /*76d0*/  LDG.E.U16 R4, [R4.64] ;  /* 0x0000002404047981 */ /* 0x000ea4000c1e1500 */
[----:B--2---:R-:W0:Y:S02]  /*76e0*/  I2F.S16 R0, R4 ;  /* 0x0000000400007306 */ /* 0x004e240000101400 */
[----:B0-----:R-:W-:Y:S01]  /*76f0*/  F2FP.PACK_AB R0, RZ, R0 ;  /* 0x00000000ff00723e */ /* 0x001fe200000000ff */
[----:B------:R-:W-:Y:S05]  /*7700*/  BRA `(.L_x_1524) ;  /* 0x00000ce000007947 */ /* 0x000fea0003800000 */
.L_x_1558:
        /* <DEDUP_REMOVED lines=9> */
.L_x_1565:
[----:B------:R0:W5:Y:S01]  /*77a0*/  LDG.E.U16 R0, [R4.64] ;  /* 0x0000002404007981 */ /* 0x000162000c1e1500 */
[----:B------:R-:W-:Y:S05]  /*77b0*/  BRA `(.L_x_1524) ;  /* 0x00000c3000007947 */ /* 0x000fea0003800000 */
.L_x_1564:
        /* <DEDUP_REMOVED lines=9> */
.L_x_1567:
[----:B------:R0:W5:Y:S01]  /*7850*/  LDG.E.U16 R0, [R4.64] ;  /* 0x0000002404007981 */ /* 0x000162000c1e1500 */
[----:B------:R-:W-:Y:S05]  /*7860*/  BRA `(.L_x_1524) ;  /* 0x00000b8000007947 */ /* 0x000fea0003800000 */
.L_x_1566:
[----:B------:R-:W2:Y:S02]  /*7870*/  LDG.E.64 R4, [R4.64] ;  /* 0x0000002404047981 */ /* 0x000ea4000c1e1b00 */
[----:B--2---:R-:W0:Y:S01]  /*7880*/  F2F.F32.F64 R0, R4 ;  /* 0x0000000400007310 */ /* 0x004e220000301000 */
[----:B------:R-:W0:-:S14]  /*7890*/  DSETP.GEU.AND P0, PT, |R4|, c[0x2][0x0], PT ;  /* 0x008000000400762a */ /* 0x000e1c0003f0e200 */
[----:B0-----:R-:W-:-:S05]  /*78a0*/  @!P0 FMUL R0, R0, 1.175494350822287508e-38 ;  /* 0x0080000000008820 */ /* 0x001fca0000400000 */
[----:B------:R-:W-:Y:S01]  /*78b0*/  F2FP.PACK_AB R0, RZ, R0 ;  /* 0x00000000ff00723e */ /* 0x000fe200000000ff */
[----:B------:R-:W-:Y:S05]  /*78c0*/  BRA `(.L_x_1524) ;  /* 0x00000b2000007947 */ /* 0x000fea0003800000 */
.L_x_1557:
        /* <DEDUP_REMOVED lines=13> */
.L_x_1570:
[----:B------:R-:W2:Y:S02]  /*79a0*/  LDG.E.64 R4, [R4.64] ;  /* 0x0000002404047981 */ /* 0x000ea4000c1e1b00 */
[----:B--2---:R-:W0:Y:S01]  /*79b0*/  F2F.F32.F64 R0, R4 ;  /* 0x0000000400007310 */ /* 0x004e220000301000 */
[----:B------:R-:W0:-:S14]  /*79c0*/  DSETP.GEU.AND P0, PT, |R4|, c[0x2][0x0], PT ;  /* 0x008000000400762a */ /* 0x000e1c0003f0e200 */
[----:B0-----:R-:W-:-:S05]  /*79d0*/  @!P0 FMUL R0, R0, 1.175494350822287508e-38 ;  /* 0x0080000000008820 */ /* 0x001fca0000400000 */
[----:B------:R-:W-:Y:S01]  /*79e0*/  F2FP.PACK_AB R0, RZ, R0 ;  /* 0x00000000ff00723e */ /* 0x000fe200000000ff */
[----:B------:R-:W-:Y:S05]  /*79f0*/  BRA `(.L_x_1524) ;  /* 0x000009f000007947 */ /* 0x000fea0003800000 */
.L_x_1569:
        /* <DEDUP_REMOVED lines=28> */
.L_x_1572:
        /* <DEDUP_REMOVED lines=12> */
[----:B------:R-:W-:Y:S01]  /*7c80*/  F2FP.PACK_AB R0, RZ, R0 ;  /* 0x00000000ff00723e */ /* 0x000fe200000000ff */
[----:B------:R-:W-:Y:S05]  /*7c90*/  BRA `(.L_x_1524) ;  /* 0x0000075000007947 */ /* 0x000fea0003800000 */
.L_x_1571:
[----:B------:R-:W2:Y:S02]  /*7ca0*/  LDG.E.U16 R0, [R4.64] ;  /* 0x0000002404007981 */ /* 0x000ea4000c1e1500 */
[----:B--2---:R-:W-:-:S04]  /*7cb0*/  PRMT R0, RZ, 0x5410, R0 ;  /* 0x00005410ff007816 */ /* 0x004fc80000000000 */
[----:B------:R-:W-:Y:S01]  /*7cc0*/  F2FP.PACK_AB R0, RZ, R0 ;  /* 0x00000000ff00723e */ /* 0x000fe200000000ff */
[----:B------:R-:W-:Y:S05]  /*7cd0*/  BRA `(.L_x_1524) ;  /* 0x0000071000007947 */ /* 0x000fea0003800000 */
.L_x_1568:
        /* <DEDUP_REMOVED lines=12> */
.L_x_1575:
        /* <DEDUP_REMOVED lines=21> */
.L_x_1579:
[----:B------:R-:W-:Y:S05]  /*7ef0*/  BSYNC B1 ;  /* 0x0000000000017941 */ /* 0x000fea0003800000 */
.L_x_1578:
[----:B------:R-:W-:Y:S01]  /*7f00*/  LEA R5, R0, 0x3b800000, 0x17 ;  /* 0x3b80000000057811 */ /* 0x000fe200078eb8ff */
[----:B------:R-:W-:-:S05]  /*7f10*/  IMAD.SHL.U32 R0, R3, 0x100000, RZ ;  /* 0x0010000003007824 */ /* 0x000fca00078e00ff */
[----:B------:R-:W-:Y:S02]  /*7f20*/  LOP3.LUT R0, R5, R0, R6, 0xfe, !PT ;  /* 0x0000000005007212 */ /* 0x000fe400078efe06 */
.L_x_1577:
[----:B------:R-:W-:Y:S05]  /*7f30*/  BSYNC B0 ;  /* 0x0000000000007941 */ /* 0x000fea0003800000 */
.L_x_1576:
[----:B------:R-:W-:Y:S01]  /*7f40*/  F2FP.PACK_AB R0, RZ, R0 ;  /* 0x00000000ff00723e */ /* 0x000fe200000000ff */
[----:B------:R-:W-:Y:S05]  /*7f50*/  BRA `(.L_x_1524) ;  /* 0x0000049000007947 */ /* 0x000fea0003800000 */
.L_x_1574:
        /* <DEDUP_REMOVED lines=21> */
.L_x_1583:
[----:B------:R-:W-:Y:S05]  /*80b0*/  BSYNC B1 ;  /* 0x0000000000017941 */ /* 0x000fea0003800000 */
.L_x_1582:
[----:B------:R-:W-:Y:S01]  /*80c0*/  LEA R5, R0, 0x37800000, 0x17 ;  /* 0x3780000000057811 */ /* 0x000fe200078eb8ff */
[----:B------:R-:W-:-:S05]  /*80d0*/  IMAD.SHL.U32 R0, R3, 0x200000, RZ ;  /* 0x0020000003007824 */ /* 0x000fca00078e00ff */
[----:B------:R-:W-:Y:S02]  /*80e0*/  LOP3.LUT R0, R5, R0, R6, 0xfe, !PT ;  /* 0x0000000005007212 */ /* 0x000fe400078efe06 */
.L_x_1581:
[----:B------:R-:W-:Y:S05]  /*80f0*/  BSYNC B0 ;  /* 0x0000000000007941 */ /* 0x000fea0003800000 */
.L_x_1580:
[----:B------:R-:W-:Y:S01]  /*8100*/  F2FP.PACK_AB R0, RZ, R0 ;  /* 0x00000000ff00723e */ /* 0x000fe200000000ff */
[----:B------:R-:W-:Y:S05]  /*8110*/  BRA `(.L_x_1524) ;  /* 0x000002d000007947 */ /* 0x000fea0003800000 */
.L_x_1573:
        /* <DEDUP_REMOVED lines=14> */
.L_x_1587:
[----:B------:R-:W-:Y:S05]  /*8200*/  BSYNC B0 ;  /* 0x0000000000007941 */ /* 0x000fea0003800000 */
.L_x_1586:
[----:B------:R-:W-:Y:S01]  /*8210*/  F2FP.PACK_AB R0, RZ, R0 ;  /* 0x00000000ff00723e */ /* 0x000fe200000000ff */
[----:B------:R-:W-:Y:S05]  /*8220*/  BRA `(.L_x_1524) ;  /* 0x000001c000007947 */ /* 0x000fea0003800000 */
.L_x_1561:
        /* <DEDUP_REMOVED lines=21> */
.L_x_1585:
[----:B------:R-:W2:Y:S02]  /*8380*/  LDG.E.64 R4, [R4.64] ;  /* 0x0000002404047981 */ /* 0x000ea4000c1e1b00 */
[----:B--2---:R-:W0:Y:S02]  /*8390*/  I2F.U64 R0, R4 ;  /* 0x0000000400007312 */ /* 0x004e240000301000 */
[----:B0-----:R-:W-:Y:S01]  /*83a0*/  F2FP.PACK_AB R0, RZ, R0 ;  /* 0x00000000ff00723e */ /* 0x001fe200000000ff */
[----:B------:R-:W-:Y:S05]  /*83b0*/  BRA `(.L_x_1524) ;  /* 0x0000003000007947 */ /* 0x000fea0003800000 */
.L_x_1584:
[----:B------:R-:W2:Y:S02]  /*83c0*/  LDG.E R4, [R4.64] ;  /* 0x0000002404047981 */ /* 0x000ea4000c1e1900 */
[----:B--2---:R-:W0:Y:S02]  /*83d0*/  I2F.U32 R0, R4 ;  /* 0x0000000400007306 */ /* 0x004e240000201000 */
[----:B0-----:R-:W-:-:S06]  /*83e0*/  F2FP.PACK_AB R0, RZ, R0 ;  /* 0x00000000ff00723e */ /* 0x001fcc00000000ff */
.L_x_1524:
[----:B------:R-:W-:Y:S05]  /*83f0*/  BSYNC B6 ;  /* 0x0000000000067941 */ /* 0x000fea0003800000 */
.L_x_1523:
        /* <DEDUP_REMOVED lines=11> */
[----:B--2--5:R-:W-:-:S05]  /*84b0*/  HADD2.F32 R6, -RZ, R25.H0_H0 ;  /* 0x20000019ff067230 */ /* 0x024fca0000004100 */
[----:B------:R-:W-:-:S13]  /*84c0*/  FSETP.GTU.FTZ.AND P4, PT, R6, -3, PT ;  /* 0xc04000000600780b */ /* 0x000fda0003f9c000 */
[----:B------:R-:W-:Y:S01]  /*84d0*/  @!P4 PRMT R4, RZ, 0x7610, R4 ;  /* 0x00007610ff04c816 */ /* 0x000fe20000000004 */
[----:B------:R-:W-:Y:S05]  /*84e0*/  @!P4 BRA `(.L_x_1589) ;  /* 0x000000700000c947 */ /* 0x000fea0003800000 */
[----:B------:R-:W-:Y:S01]  /*84f0*/  FSETP.GEU.FTZ.AND P4, PT, R6, 3, PT ;  /* 0x404000000600780b */ /* 0x000fe20003f9e000 */
[----:B------:R-:W-:-:S12]  /*8500*/  HADD2.F32 R4, -RZ, R24.H0_H0 ;  /* 0x20000018ff047230 */ /* 0x000fd80000004100 */
[----:B------:R-:W-:-:S04]  /*8510*/  @!P4 IMAD.MOV.U32 R3, RZ, RZ, 0x3eaaaaab ;  /* 0x3eaaaaabff03c424 */ /* 0x000fc800078e00ff */
[----:B------:R-:W-:-:S04]  /*8520*/  @!P4 FFMA.FTZ R3, R6, R3, 0.5 ;  /* 0x3f0000000603c423 */ /* 0x000fc80000010003 */
[----:B------:R-:W-:Y:S01]  /*8530*/  @!P4 FMUL.FTZ R3, R4, R3 ;  /* 0x000000030403c220 */ /* 0x000fe20000410000 */
[----:B------:R-:W-:-:S04]  /*8540*/  @P4 F2FP.PACK_AB R4, RZ, R4 ;  /* 0x00000004ff04423e */ /* 0x000fc800000000ff */
[----:B------:R-:W-:Y:S02]  /*8550*/  @!P4 F2FP.PACK_AB R4, RZ, R3 ;  /* 0x00000003ff04c23e */ /* 0x000fe400000000ff */
.L_x_1589:
[----:B--2---:R-:W-:Y:S05]  /*8560*/  BSYNC B0 ;  /* 0x0000000000007941 */ /* 0x004fea0003800000 */
.L_x_1588:
[----:B------:R-:W-:Y:S01]  /*8570*/  BSSY B0, `(.L_x_1590) ;  /* 0x000000d000007945 */ /* 0x000fe20003800000 */
[----:B------:R-:W-:Y:S05]  /*8580*/  @P3 BRA `(.L_x_1591) ;  /* 0x000000b000003947 */ /* 0x000fea0003800000 */
[----:B-----5:R-:W-:-:S05]  /*8590*/  HADD2.F32 R26, -RZ, R26.H0_H0 ;  /* 0x2000001aff1a7230 */ /* 0x020fca0000004100 */
        /* <DEDUP_REMOVED lines=10> */
.L_x_1591:
[----:B------:R-:W-:Y:S05]  /*8640*/  BSYNC B0 ;  /* 0x0000000000007941 */ /* 0x000fea0003800000 */
.L_x_1590:
        /* <DEDUP_REMOVED lines=8> */
[----:B------:R-:W-:Y:S01]  /*86d0*/  @!P0 IMAD.MOV.U32 R5, RZ, RZ, 0x3eaaaaab ;  /* 0x3eaaaaabff058424 */ /* 0x000fe200078e00ff */
[----:B------:R-:W-:-:S03]  /*86e0*/  @P0 F2FP.PACK_AB R18, RZ, R3 ;  /* 0x00000003ff12023e */ /* 0x000fc600000000ff */
[----:B------:R-:W-:-:S04]  /*86f0*/  @!P0 FFMA.FTZ R2, R2, R5, 0.5 ;  /* 0x3f00000002028423 */ /* 0x000fc80000010005 */
[----:B------:R-:W-:-:S05]  /*8700*/  @!P0 FMUL.FTZ R2, R3, R2 ;  /* 0x0000000203028220 */ /* 0x000fca0000410000 */
[----:B------:R-:W-:Y:S02]  /*8710*/  @!P0 F2FP.PACK_AB R18, RZ, R2 ;  /* 0x00000002ff12823e */ /* 0x000fe400000000ff */
.L_x_1593:
[----:B------:R-:W-:Y:S05]  /*8720*/  BSYNC B0 ;  /* 0x0000000000007941 */ /* 0x000fea0003800000 */
.L_x_1592:
        /* <DEDUP_REMOVED lines=13> */
.L_x_1595:
[----:B------:R-:W-:Y:S05]  /*8800*/  BSYNC B0 ;  /* 0x0000000000007941 */ /* 0x000fea0003800000 */
.L_x_1594:
        /* <DEDUP_REMOVED lines=17> */
[----:B------:R-:W-:Y:S01]  /*8920*/  HADD2.F32 R4, -RZ, R4.H0_H0 ;  /* 0x20000004ff047230 */ /* 0x000fe20000004100 */
[----:B------:R-:W-:-:S03]  /*8930*/  IMAD.MOV.U32 R29, RZ, RZ, R19 ;  /* 0x000000ffff1d7224 */ /* 0x000fc600078e0013 */
[----:B------:R-:W0:Y:S02]  /*8940*/  F2I.FTZ.TRUNC.NTZ R5, R4 ;  /* 0x0000000400057305 */ /* 0x000e24000021f100 */
[----:B0-----:R0:W-:Y:S01]  /*8950*/  STG.E.U8 [R2.64], R5 ;  /* 0x0000000502007986 */ /* 0x0011e2000c101124 */
[----:B------:R-:W-:Y:S05]  /*8960*/  BRA `(.L_x_1597) ;  /* 0x00000fd000007947 */ /* 0x000fea0003800000 */
.L_x_1601:
[----:B------:R-:W-:Y:S01]  /*8970*/  HADD2.F32 R5, -RZ, R4.H0_H0 ;  /* 0x20000004ff057230 */ /* 0x000fe20000004100 */
[----:B------:R-:W-:-:S05]  /*8980*/  IMAD.MOV.U32 R29, RZ, RZ, R19 ;  /* 0x000000ffff1d7224 */ /* 0x000fca00078e0013 */
[----:B------:R-:W0:Y:S02]  /*8990*/  F2I.S64.TRUNC R4, R5 ;  /* 0x0000000500047311 */ /* 0x000e24000020d900 */
[----:B0-----:R0:W-:Y:S01]  /*89a0*/  STG.E.U8 [R2.64], R4 ;  /* 0x0000000402007986 */ /* 0x0011e2000c101124 */
[----:B------:R-:W-:Y:S05]  /*89b0*/  BRA `(.L_x_1597) ;  /* 0x00000f8000007947 */ /* 0x000fea0003800000 */
.L_x_1600:
[----:B------:R-:W-:-:S13]  /*89c0*/  ISETP.NE.AND P0, PT, R0, 0x2, PT ;  /* 0x000000020000780c */ /* 0x000fda0003f05270 */
[----:B------:R-:W-:Y:S05]  /*89d0*/  @!P0 BRA `(.L_x_1603) ;  /* 0x000000e000008947 */ /* 0x000fea0003800000 */
[----:B------:R-:W-:-:S13]  /*89e0*/  ISETP.NE.AND P0, PT, R0, 0x3, PT ;  /* 0x000000030000780c */ /* 0x000fda0003f05270 */
[----:B------:R-:W-:Y:S05]  /*89f0*/  @!P0 BRA `(.L_x_1604) ;  /* 0x0000007000008947 */ /* 0x000fea0003800000 */
[----:B------:R-:W-:-:S13]  /*8a00*/  ISETP.NE.AND P0, PT, R0, 0x4, PT ;  /* 0x000000040000780c */ /* 0x000fda0003f05270 */
[----:B------:R-:W-:Y:S05]  /*8a10*/  @P0 BRA `(.L_x_1602) ;  /* 0x00000d4000000947 */ /* 0x000fea0003800000 */
[----:B------:R-:W-:Y:S01]  /*8a20*/  HADD2.F32 R4, -RZ, R4.H0_H0 ;  /* 0x20000004ff047230 */ /* 0x000fe20000004100 */
[----:B------:R-:W-:-:S05]  /*8a30*/  IMAD.MOV.U32 R29, RZ, RZ, R19 ;  /* 0x000000ffff1d7224 */ /* 0x000fca00078e0013 */
[----:B------:R-:W0:Y:S02]  /*8a40*/  F2I.S64.TRUNC R4, R4 ;  /* 0x0000000400047311 */ /* 0x000e24000020d900 */
[----:B0-----:R0:W-:Y:S01]  /*8a50*/  STG.E.64 [R2.64], R4 ;  /* 0x0000000402007986 */ /* 0x0011e2000c101b24 */
[----:B------:R-:W-:Y:S05]  /*8a60*/  BRA `(.L_x_1597) ;  /* 0x00000ed000007947 */ /* 0x000fea0003800000 */
.L_x_1604:
[----:B------:R-:W-:Y:S01]  /*8a70*/  HADD2.F32 R4, -RZ, R4.H0_H0 ;  /* 0x20000004ff047230 */ /* 0x000fe20000004100 */
[----:B------:R-:W-:-:S03]  /*8a80*/  IMAD.MOV.U32 R29, RZ, RZ, R19 ;  /* 0x000000ffff1d7224 */ /* 0x000fc600078e0013 */
[----:B------:R-:W0:Y:S02]  /*8a90*/  F2I.FTZ.TRUNC.NTZ R5, R4 ;  /* 0x0000000400057305 */ /* 0x000e24000021f100 */
[----:B0-----:R0:W-:Y:S01]  /*8aa0*/  STG.E [R2.64], R5 ;  /* 0x0000000502007986 */ /* 0x0011e2000c101924 */
[----:B------:R-:W-:Y:S05]  /*8ab0*/  BRA `(.L_x_1597) ;  /* 0x00000e8000007947 */ /* 0x000fea0003800000 */
.L_x_1603:
[----:B------:R-:W-:Y:S01]  /*8ac0*/  HADD2.F32 R4, -RZ, R4.H0_H0 ;  /* 0x20000004ff047230 */ /* 0x000fe20000004100 */
[----:B------:R-:W-:-:S03]  /*8ad0*/  IMAD.MOV.U32 R29, RZ, RZ, R19 ;  /* 0x000000ffff1d7224 */ /* 0x000fc600078e0013 */
[----:B------:R-:W0:Y:S02]  /*8ae0*/  F2I.FTZ.TRUNC.NTZ R5, R4 ;  /* 0x0000000400057305 */ /* 0x000e24000021f100 */
[----:B0-----:R0:W-:Y:S01]  /*8af0*/  STG.E.U16 [R2.64], R5 ;  /* 0x0000000502007986 */ /* 0x0011e2000c101524 */
[----:B------:R-:W-:Y:S05]  /*8b00*/  BRA `(.L_x_1597) ;  /* 0x00000e3000007947 */ /* 0x000fea0003800000 */
.L_x_1599:
[----:B------:R-:W-:-:S13]  /*8b10*/  ISETP.GT.AND P0, PT, R0, 0x6, PT ;  /* 0x000000060000780c */ /* 0x000fda0003f04270 */
[----:B------:R-:W-:Y:S05]  /*8b20*/  @P0 BRA `(.L_x_1605) ;  /* 0x000000b000000947 */ /* 0x000fea0003800000 */
[----:B------:R-:W-:-:S13]  /*8b30*/  ISETP.NE.AND P0, PT, R0, 0x5, PT ;  /* 0x000000050000780c */ /* 0x000fda0003f05270 */
[----:B------:R-:W-:Y:S05]  /*8b40*/  @!P0 BRA `(.L_x_1606) ;  /* 0x0000006000008947 */ /* 0x000fea0003800000 */
[----:B------:R-:W-:-:S13]  /*8b50*/  ISETP.NE.AND P0, PT, R0, 0x6, PT ;  /* 0x000000060000780c */ /* 0x000fda0003f05270 */
[----:B------:R-:W-:Y:S05]  /*8b60*/  @P0 BRA `(.L_x_1602) ;  /* 0x00000bf000000947 */ /* 0x000fea0003800000 */
[----:B------:R-:W-:Y:S01]  /*8b70*/  HADD2.F32 R5, -RZ, R4.H0_H0 ;  /* 0x20000004ff057230 */ /* 0x000fe20000004100 */
[----:B------:R-:W-:-:S04]  /*8b80*/  IMAD.MOV.U32 R29, RZ, RZ, R19 ;  /* 0x000000ffff1d7224 */ /* 0x000fc800078e0013 */
[----:B------:R0:W-:Y:S01]  /*8b90*/  STG.E [R2.64], R5 ;  /* 0x0000000502007986 */ /* 0x0001e2000c101924 */
[----:B------:R-:W-:Y:S05]  /*8ba0*/  BRA `(.L_x_1597) ;  /* 0x00000d9000007947 */ /* 0x000fea0003800000 */
.L_x_1606:
[----:B------:R0:W-:Y:S01]  /*8bb0*/  STG.E.U16 [R2.64], R4 ;  /* 0x0000000402007986 */ /* 0x0001e2000c101524 */
[----:B------:R-:W-:Y:S01]  /*8bc0*/  IMAD.MOV.U32 R29, RZ, RZ, R19 ;  /* 0x000000ffff1d7224 */ /* 0x000fe200078e0013 */
[----:B------:R-:W-:Y:S05]  /*8bd0*/  BRA `(.L_x_1597) ;  /* 0x00000d6000007947 */ /* 0x000fea0003800000 */
.L_x_1605:
[----:B------:R-:W-:-:S13]  /*8be0*/  ISETP.NE.AND P0, PT, R0, 0x7, PT ;  /* 0x000000070000780c */ /* 0x000fda0003f05270 */
[----:B------:R-:W-:Y:S05]  /*8bf0*/  @!P0 BRA `(.L_x_1607) ;  /* 0x000000f000008947 */ /* 0x000fea0003800000 */
[----:B------:R-:W-:-:S13]  /*8c00*/  ISETP.NE.AND P0, PT, R0, 0x8, PT ;  /* 0x000000080000780c */ /* 0x000fda0003f05270 */
[----:B------:R-:W-:Y:S05]  /*8c10*/  @!P0 BRA `(.L_x_1608) ;  /* 0x0000007000008947 */ /* 0x000fea0003800000 */
[----:B------:R-:W-:-:S13]  /*8c20*/  ISETP.NE.AND P0, PT, R0, 0x9, PT ;  /* 0x000000090000780c */ /* 0x000fda0003f05270 */
[----:B------:R-:W-:Y:S05]  /*8c30*/  @P0 BRA `(.L_x_1602) ;  /* 0x00000b2000000947 */ /* 0x000fea0003800000 */
[----:B------:R-:W-:Y:S01]  /*8c40*/  HADD2.F32 R4, -RZ, R4.H0_H0 ;  /* 0x20000004ff047230 */ /* 0x000fe20000004100 */
[----:B------:R-:W-:Y:S02]  /*8c50*/  IMAD.MOV.U32 R5, RZ, RZ, RZ ;  /* 0x000000ffff057224 */ /* 0x000fe400078e00ff */
[----:B------:R-:W-:-:S03]  /*8c60*/  IMAD.MOV.U32 R29, RZ, RZ, R19 ;  /* 0x000000ffff1d7224 */ /* 0x000fc600078e0013 */
[----:B------:R0:W-:Y:S01]  /*8c70*/  STG.E.64 [R2.64], R4 ;  /* 0x0000000402007986 */ /* 0x0001e2000c101b24 */
[----:B------:R-:W-:Y:S05]  /*8c80*/  BRA `(.L_x_1597) ;  /* 0x00000cb000007947 */ /* 0x000fea0003800000 */
.L_x_1608:
[----:B------:R-:W-:Y:S01]  /*8c90*/  HADD2.F32 R0, -RZ, R4.H0_H0 ;  /* 0x20000004ff007230 */ /* 0x000fe20000004100 */
[----:B------:R-:W-:-:S04]  /*8ca0*/  IMAD.MOV.U32 R29, RZ, RZ, R19 ;  /* 0x000000ffff1d7224 */ /* 0x000fc800078e0013 */
[----:B------:R-:W-:-:S04]  /*8cb0*/  F2FP.PACK_AB R0, RZ, R0 ;  /* 0x00000000ff00723e */ /* 0x000fc800000000ff */
[----:B------:R-:W-:-:S05]  /*8cc0*/  PRMT R0, R0, 0x5410, RZ ;  /* 0x0000541000007816 */ /* 0x000fca00000000ff */
[----:B------:R0:W-:Y:S01]  /*8cd0*/  STG.E [R2.64], R0 ;  /* 0x0000000002007986 */ /* 0x0001e2000c101924 */
[----:B------:R-:W-:Y:S05]  /*8ce0*/  BRA `(.L_x_1597) ;  /* 0x00000c5000007947 */ /* 0x000fea0003800000 */
.L_x_1607:
[----:B------:R-:W-:Y:S01]  /*8cf0*/  HADD2.F32 R4, -RZ, R4.H0_H0 ;  /* 0x20000004ff047230 */ /* 0x000fe20000004100 */
[----:B------:R-:W-:-:S04]  /*8d00*/  IMAD.MOV.U32 R29, RZ, RZ, R19 ;  /* 0x000000ffff1d7224 */ /* 0x000fc800078e0013 */
[----:B------:R-:W-:-:S06]  /*8d10*/  FMUL.FTZ R4, R4, 1 ;  /* 0x3f80000004047820 */ /* 0x000fcc0000410000 */
[----:B------:R-:W0:Y:S02]  /*8d20*/  F2F.F64.F32 R4, R4 ;  /* 0x0000000400047310 */ /* 0x000e240000201800 */
[----:B0-----:R0:W-:Y:S01]  /*8d30*/  STG.E.64 [R2.64], R4 ;  /* 0x0000000402007986 */ /* 0x0011e2000c101b24 */
[----:B------:R-:W-:Y:S05]  /*8d40*/  BRA `(.L_x_1597) ;  /* 0x00000bf000007947 */ /* 0x000fea0003800000 */
.L_x_1598:
        /* <DEDUP_REMOVED lines=10> */
[----:B------:R-:W-:-:S04]  /*8df0*/  FSETP.NEU.FTZ.AND P0, PT, R4, RZ, PT ;  /* 0x000000ff0400720b */ /* 0x000fc80003f1d000 */
[----:B------:R-:W-:-:S05]  /*8e00*/  SEL R5, RZ, 0x1, !P0 ;  /* 0x00000001ff057807 */ /* 0x000fca0004000000 */
[----:B------:R0:W-:Y:S01]  /*8e10*/  STG.E.U8 [R2.64], R5 ;  /* 0x0000000502007986 */ /* 0x0001e2000c101124 */
[----:B------:R-:W-:Y:S05]  /*8e20*/  BRA `(.L_x_1597) ;  /* 0x00000b1000007947 */ /* 0x000fea0003800000 */
.L_x_1611:
[----:B------:R-:W-:Y:S01]  /*8e30*/  HADD2.F32 R4, -RZ, R4.H0_H0 ;  /* 0x20000004ff047230 */ /* 0x000fe20000004100 */
[----:B------:R-:W-:Y:S01]  /*8e40*/  CS2R R6, SRZ ;  /* 0x0000000000067805 */ /* 0x000fe2000001ff00 */
[----:B------:R-:W-:-:S03]  /*8e50*/  IMAD.MOV.U32 R29, RZ, RZ, R19 ;  /* 0x000000ffff1d7224 */ /* 0x000fc600078e0013 */
[----:B------:R-:W-:-:S06]  /*8e60*/  FMUL.FTZ R4, R4, 1 ;  /* 0x3f80000004047820 */ /* 0x000fcc0000410000 */
[----:B------:R-:W0:Y:S02]  /*8e70*/  F2F.F64.F32 R4, R4 ;  /* 0x0000000400047310 */ /* 0x000e240000201800 */
[----:B0-----:R0:W-:Y:S01]  /*8e80*/  STG.E.128 [R2.64], R4 ;  /* 0x0000000402007986 */ /* 0x0011e2000c101d24 */
[----:B------:R-:W-:Y:S05]  /*8e90*/  BRA `(.L_x_1597) ;  /* 0x00000aa000007947 */ /* 0x000fea0003800000 */
.L_x_1610:
        /* <DEDUP_REMOVED lines=21> */
.L_x_1615:
[----:B------:R-:W-:Y:S05]  /*8ff0*/  BSYNC B0 ;  /* 0x0000000000007941 */ /* 0x000fea0003800000 */
.L_x_1614:
[----:B------:R-:W-:Y:S01]  /*9000*/  LOP3.LUT R5, R0, R5, RZ, 0xfc, !PT ;  /* 0x0000000500057212 */ /* 0x000fe200078efcff */
[----:B------:R-:W-:-:S04]  /*9010*/  IMAD.MOV.U32 R29, RZ, RZ, R19 ;  /* 0x000000ffff1d7224 */ /* 0x000fc800078e0013 */
[----:B------:R0:W-:Y:S01]  /*9020*/  STG.E.U8 [R2.64], R5 ;  /* 0x0000000502007986 */ /* 0x0001e2000c101124 */
[----:B------:R-:W-:Y:S05]  /*9030*/  BRA `(.L_x_1597) ;  /* 0x0000090000007947 */ /* 0x000fea0003800000 */
.L_x_1613:
        /* <DEDUP_REMOVED lines=13> */
.L_x_1617:
[----:B------:R-:W-:Y:S01]  /*9110*/  IMAD.MOV.U32 R0, RZ, RZ, 0x7f ;  /* 0x0000007fff007424 */ /* 0x000fe200078e00ff */
[----:B------:R-:W-:-:S04]  /*9120*/  ISETP.GT.U32.AND P0, PT, R4, 0x7f800000, PT ;  /* 0x7f8000000400780c */ /* 0x000fc80003f04070 */
[----:B------:R-:W-:-:S04]  /*9130*/  SEL R0, R0, 0x7c, P0 ;  /* 0x0000007c00007807 */ /* 0x000fc80000000000 */
.L_x_1618:
[----:B------:R-:W-:Y:S05]  /*9140*/  BSYNC B0 ;  /* 0x0000000000007941 */ /* 0x000fea0003800000 */
.L_x_1616:
[----:B------:R-:W-:Y:S01]  /*9150*/  LOP3.LUT R4, R5, 0x80000000, RZ, 0xc0, !PT ;  /* 0x8000000005047812 */ /* 0x000fe200078ec0ff */
[----:B------:R-:W-:-:S03]  /*9160*/  IMAD.MOV.U32 R29, RZ, RZ, R19 ;  /* 0x000000ffff1d7224 */ /* 0x000fc600078e0013 */
[----:B------:R-:W-:-:S04]  /*9170*/  SHF.R.U32.HI R5, RZ, 0x18, R4 ;  /* 0x00000018ff057819 */ /* 0x000fc80000011604 */
[----:B------:R-:W-:-:S05]  /*9180*/  LOP3.LUT R5, R0, R5, RZ, 0xfc, !PT ;  /* 0x0000000500057212 */ /* 0x000fca00078efcff */
[----:B------:R0:W-:Y:S01]  /*9190*/  STG.E.U8 [R2.64], R5 ;  /* 0x0000000502007986 */ /* 0x0001e2000c101124 */
[----:B------:R-:W-:Y:S05]  /*91a0*/  BRA `(.L_x_1597) ;  /* 0x0000079000007947 */ /* 0x000fea0003800000 */
.L_x_1612:
[----:B------:R-:W-:Y:S01]  /*91b0*/  HADD2.F32 R0, -RZ, R4.H0_H0 ;  /* 0x20000004ff007230 */ /* 0x000fe20000004100 */
[----:B------:R-:W-:-:S04]  /*91c0*/  IMAD.MOV.U32 R29, RZ, RZ, R19 ;  /* 0x000000ffff1d7224 */ /* 0x000fc800078e0013 */
[----:B------:R-:W-:-:S05]  /*91d0*/  F2FP.BF16.PACK_AB R0, RZ, R0 ;  /* 0x00000000ff00723e */ /* 0x000fca00000010ff */
[----:B------:R0:W-:Y:S01]  /*91e0*/  STG.E.U16 [R2.64], R0 ;  /* 0x0000000002007986 */ /* 0x0001e2000c101524 */
[----:B------:R-:W-:Y:S05]  /*91f0*/  BRA `(.L_x_1597) ;  /* 0x0000074000007947 */ /* 0x000fea0003800000 */
.L_x_1609:
        /* <DEDUP_REMOVED lines=10> */
[----:B------:R-:W0:Y:S02]  /*92a0*/  F2I.FTZ.U32.TRUNC.NTZ R5, R5 ;  /* 0x0000000500057305 */ /* 0x000e24000021f000 */
[----:B0-----:R0:W-:Y:S01]  /*92b0*/  STG.E.U16 [R2.64], R5 ;  /* 0x0000000502007986 */ /* 0x0011e2000c101524 */
[----:B------:R-:W-:Y:S05]  /*92c0*/  BRA `(.L_x_1597) ;  /* 0x0000067000007947 */ /* 0x000fea0003800000 */
.L_x_1621:
        /* <DEDUP_REMOVED lines=17> */
.L_x_1624:
[----:B------:R-:W-:-:S04]  /*93e0*/  LOP3.LUT R0, R7, 0x80000000, RZ, 0xc0, !PT ;  /* 0x8000000007007812 */ /* 0x000fc800078ec0ff */
[----:B------:R-:W-:-:S04]  /*93f0*/  SHF.R.U32.HI R5, RZ, 0x18, R0 ;  /* 0x00000018ff057819 */ /* 0x000fc80000011600 */
[----:B------:R-:W-:-:S04]  /*9400*/  LOP3.LUT R4, R4, R5, RZ, 0xfc, !PT ;  /* 0x0000000504047212 */ /* 0x000fc800078efcff */
[----:B------:R-:W-:Y:S02]  /*9410*/  PRMT R0, R4, 0x7610, R0 ;  /* 0x0000761004007816 */ /* 0x000fe40000000000 */
.L_x_1623:
[----:B------:R-:W-:Y:S05]  /*9420*/  BSYNC B0 ;  /* 0x0000000000007941 */ /* 0x000fea0003800000 */
.L_x_1622:
[----:B------:R0:W-:Y:S01]  /*9430*/  STG.E.U8 [R2.64], R0 ;  /* 0x0000000002007986 */ /* 0x0001e2000c101124 */
[----:B------:R-:W-:Y:S01]  /*9440*/  IMAD.MOV.U32 R29, RZ, RZ, R19 ;  /* 0x000000ffff1d7224 */ /* 0x000fe200078e0013 */
[----:B------:R-:W-:Y:S05]  /*9450*/  BRA `(.L_x_1597) ;  /* 0x000004e000007947 */ /* 0x000fea0003800000 */
.L_x_1620:
        /* <DEDUP_REMOVED lines=17> */
.L_x_1627:
[----:B------:R-:W-:-:S04]  /*9570*/  LOP3.LUT R0, R7, 0x80000000, RZ, 0xc0, !PT ;  /* 0x8000000007007812 */ /* 0x000fc800078ec0ff */
[----:B------:R-:W-:-:S04]  /*9580*/  SHF.R.U32.HI R5, RZ, 0x18, R0 ;  /* 0x00000018ff057819 */ /* 0x000fc80000011600 */
[----:B------:R-:W-:-:S04]  /*9590*/  LOP3.LUT R4, R4, R5, RZ, 0xfc, !PT ;  /* 0x0000000504047212 */ /* 0x000fc800078efcff */
[----:B------:R-:W-:Y:S02]  /*95a0*/  PRMT R0, R4, 0x7610, R0 ;  /* 0x0000761004007816 */ /* 0x000fe40000000000 */
.L_x_1626:
[----:B------:R-:W-:Y:S05]  /*95b0*/  BSYNC B0 ;  /* 0x0000000000007941 */ /* 0x000fea0003800000 */
.L_x_1625:
[----:B------:R0:W-:Y:S01]  /*95c0*/  STG.E.U8 [R2.64], R0 ;  /* 0x0000000002007986 */ /* 0x0001e2000c101124 */
[----:B------:R-:W-:Y:S01]  /*95d0*/  IMAD.MOV.U32 R29, RZ, RZ, R19 ;  /* 0x000000ffff1d7224 */ /* 0x000fe200078e0013 */
[----:B------:R-:W-:Y:S05]  /*95e0*/  BRA `(.L_x_1597) ;  /* 0x0000035000007947 */ /* 0x000fea0003800000 */
.L_x_1619:
[----:B------:R-:W-:-:S13]  /*95f0*/  ISETP.NE.AND P0, PT, R0, 0x1c, PT ;  /* 0x0000001c0000780c */ /* 0x000fda0003f05270 */
[----:B------:R-:W-:Y:S05]  /*9600*/  @!P0 BRA `(.L_x_1628) ;  /* 0x000002f000008947 */ /* 0x000fea0003800000 */
[----:B------:R-:W-:-:S13]  /*9610*/  ISETP.NE.AND P0, PT, R0, 0x1d, PT ;  /* 0x0000001d0000780c */ /* 0x000fda0003f05270 */
[----:B------:R-:W-:Y:S05]  /*9620*/  @!P0 BRA `(.L_x_1629) ;  /* 0x0000028000008947 */ /* 0x000fea0003800000 */
[----:B------:R-:W-:-:S13]  /*9630*/  ISETP.NE.AND P0, PT, R0, 0x2c, PT ;  /* 0x0000002c0000780c */ /* 0x000fda0003f05270 */
[----:B------:R-:W-:Y:S05]  /*9640*/  @P0 BRA `(.L_x_1602) ;  /* 0x0000011000000947 */ /* 0x000fea0003800000 */
[----:B------:R-:W-:Y:S01]  /*9650*/  HADD2.F32 R5, -RZ, R4.H0_H0 ;  /* 0x20000004ff057230 */ /* 0x000fe20000004100 */
[----:B------:R-:W-:Y:S01]  /*9660*/  PLOP3.LUT P0, PT, PT, PT, PT, 0x80, 0x0 ;  /* 0x000000000000781c */ /* 0x000fe20003f0f070 */
[----:B------:R-:W-:-:S03]  /*9670*/  IMAD.MOV.U32 R29, RZ, RZ, R19 ;  /* 0x000000ffff1d7224 */ /* 0x000fc600078e0013 */
        /* <DEDUP_REMOVED lines=14> */
.L_x_1602:
        /* <DEDUP_REMOVED lines=21> */
.L_x_1629:
[----:B------:R-:W-:Y:S01]  /*98b0*/  HADD2.F32 R4, -RZ, R4.H0_H0 ;  /* 0x20000004ff047230 */ /* 0x000fe20000004100 */
[----:B------:R-:W-:-:S05]  /*98c0*/  IMAD.MOV.U32 R29, RZ, RZ, R19 ;  /* 0x000000ffff1d7224 */ /* 0x000fca00078e0013 */
[----:B------:R-:W0:Y:S02]  /*98d0*/  F2I.U64.TRUNC R4, R4 ;  /* 0x0000000400047311 */ /* 0x000e24000020d800 */
[----:B0-----:R0:W-:Y:S01]  /*98e0*/  STG.E.64 [R2.64], R4 ;  /* 0x0000000402007986 */ /* 0x0011e2000c101b24 */
[----:B------:R-:W-:Y:S05]  /*98f0*/  BRA `(.L_x_1597) ;  /* 0x0000004000007947 */ /* 0x000fea0003800000 */
.L_x_1628:
[----:B------:R-:W-:Y:S01]  /*9900*/  HADD2.F32 R4, -RZ, R4.H0_H0 ;  /* 0x20000004ff047230 */ /* 0x000fe20000004100 */
[----:B------:R-:W-:-:S03]  /*9910*/  IMAD.MOV.U32 R29, RZ, RZ, R19 ;  /* 0x000000ffff1d7224 */ /* 0x000fc600078e0013 */
[----:B------:R-:W0:Y:S02]  /*9920*/  F2I.FTZ.U32.TRUNC.NTZ R5, R4 ;  /* 0x0000000400057305 */ /* 0x000e24000021f000 */
[----:B0-----:R0:W-:Y:S02]  /*9930*/  STG.E [R2.64], R5 ;  /* 0x0000000502007986 */ /* 0x0011e4000c101924 */
.L_x_1597:
[----:B------:R-:W-:Y:S05]  /*9940*/  BSYNC B6 ;  /* 0x0000000000067941 */ /* 0x000fea0003800000 */
.L_x_1596:
        /* <DEDUP_REMOVED lines=23> */
.L_x_1635:
[----:B------:R-:W-:-:S06]  /*9ac0*/  HADD2.F32 R5, -RZ, R24.H0_H0 ;  /* 0x20000018ff057230 */ /* 0x000fcc0000004100 */
[----:B------:R-:W0:Y:S02]  /*9ad0*/  F2I.S64.TRUNC R4, R5 ;  /* 0x0000000500047311 */ /* 0x000e24000020d900 */
[----:B0-----:R0:W-:Y:S01]  /*9ae0*/  STG.E.U8 [R2.64], R4 ;  /* 0x0000000402007986 */ /* 0x0011e2000c101124 */
[----:B------:R-:W-:Y:S05]  /*9af0*/  BRA `(.L_x_1637) ;  /* 0x00000e4000007947 */ /* 0x000fea0003800000 */
.L_x_1634:
        /* <DEDUP_REMOVED lines=10> */
.L_x_1639:
[----:B------:R-:W-:-:S04]  /*9ba0*/  HADD2.F32 R24, -RZ, R24.H0_H0 ;  /* 0x20000018ff187230 */ /* 0x000fc80000004100 */
[----:B------:R-:W0:Y:S02]  /*9bb0*/  F2I.FTZ.TRUNC.NTZ R5, R24 ;  /* 0x0000001800057305 */ /* 0x000e24000021f100 */
[----:B0-----:R0:W-:Y:S01]  /*9bc0*/  STG.E [R2.64], R5 ;  /* 0x0000000502007986 */ /* 0x0011e2000c101924 */
[----:B------:R-:W-:Y:S05]  /*9bd0*/  BRA `(.L_x_1637) ;  /* 0x00000d6000007947 */ /* 0x000fea0003800000 */
.L_x_1638:
[----:B------:R-:W-:-:S04]  /*9be0*/  HADD2.F32 R24, -RZ, R24.H0_H0 ;  /* 0x20000018ff187230 */ /* 0x000fc80000004100 */
[----:B------:R-:W0:Y:S02]  /*9bf0*/  F2I.FTZ.TRUNC.NTZ R5, R24 ;  /* 0x0000001800057305 */ /* 0x000e24000021f100 */
[----:B0-----:R0:W-:Y:S01]  /*9c00*/  STG.E.U16 [R2.64], R5 ;  /* 0x0000000502007986 */ /* 0x0011e2000c101524 */
[----:B------:R-:W-:Y:S05]  /*9c10*/  BRA `(.L_x_1637) ;  /* 0x00000d2000007947 */ /* 0x000fea0003800000 */
.L_x_1633:
        /* <DEDUP_REMOVED lines=9> */
.L_x_1641:
[----:B------:R0:W-:Y:S01]  /*9cb0*/  STG.E.U16 [R2.64], R24 ;  /* 0x0000001802007986 */ /* 0x0001e2000c101524 */
[----:B------:R-:W-:Y:S05]  /*9cc0*/  BRA `(.L_x_1637) ;  /* 0x00000c7000007947 */ /* 0x000fea0003800000 */
.L_x_1640:
        /* <DEDUP_REMOVED lines=10> */
.L_x_1643:
[----:B------:R-:W-:-:S05]  /*9d70*/  HADD2.F32 R0, -RZ, R24.H0_H0 ;  /* 0x20000018ff007230 */ /* 0x000fca0000004100 */
[----:B------:R-:W-:-:S04]  /*9d80*/  F2FP.PACK_AB R0, RZ, R0 ;  /* 0x00000000ff00723e */ /* 0x000fc800000000ff */
[----:B------:R-:W-:-:S05]  /*9d90*/  PRMT R0, R0, 0x5410, RZ ;  /* 0x0000541000007816 */ /* 0x000fca00000000ff */
[----:B------:R0:W-:Y:S01]  /*9da0*/  STG.E [R2.64], R0 ;  /* 0x0000000002007986 */ /* 0x0001e2000c101924 */
[----:B------:R-:W-:Y:S05]  /*9db0*/  BRA `(.L_x_1637) ;  /* 0x00000b8000007947 */ /* 0x000fea0003800000 */
.L_x_1642:
[----:B------:R-:W-:-:S05]  /*9dc0*/  HADD2.F32 R4, -RZ, R24.H0_H0 ;  /* 0x20000018ff047230 */ /* 0x000fca0000004100 */
[----:B------:R-:W-:-:S06]  /*9dd0*/  FMUL.FTZ R4, R4, 1 ;  /* 0x3f80000004047820 */ /* 0x000fcc0000410000 */
[----:B------:R-:W0:Y:S02]  /*9de0*/  F2F.F64.F32 R4, R4 ;  /* 0x0000000400047310 */ /* 0x000e240000201800 */
[----:B0-----:R0:W-:Y:S01]  /*9df0*/  STG.E.64 [R2.64], R4 ;  /* 0x0000000402007986 */ /* 0x0011e2000c101b24 */
[----:B------:R-:W-:Y:S05]  /*9e00*/  BRA `(.L_x_1637) ;  /* 0x00000b3000007947 */ /* 0x000fea0003800000 */
.L_x_1632:
        /* <DEDUP_REMOVED lines=13> */
.L_x_1646:
[----:B------:R-:W-:Y:S01]  /*9ee0*/  HADD2.F32 R24, -RZ, R24.H0_H0 ;  /* 0x20000018ff187230 */ /* 0x000fe20000004100 */
[----:B------:R-:W-:-:S04]  /*9ef0*/  CS2R R6, SRZ ;  /* 0x0000000000067805 */ /* 0x000fc8000001ff00 */
[----:B------:R-:W-:-:S06]  /*9f00*/  FMUL.FTZ R4, R24, 1 ;  /* 0x3f80000018047820 */ /* 0x000fcc0000410000 */
[----:B------:R-:W0:Y:S02]  /*9f10*/  F2F.F64.F32 R4, R4 ;  /* 0x0000000400047310 */ /* 0x000e240000201800 */
[----:B0-----:R0:W-:Y:S01]  /*9f20*/  STG.E.128 [R2.64], R4 ;  /* 0x0000000402007986 */ /* 0x0011e2000c101d24 */
[----:B------:R-:W-:Y:S05]  /*9f30*/  BRA `(.L_x_1637) ;  /* 0x00000a0000007947 */ /* 0x000fea0003800000 */
.L_x_1645:
        /* <DEDUP_REMOVED lines=21> */
.L_x_1650:
[----:B------:R-:W-:Y:S05]  /*a090*/  BSYNC B0 ;  /* 0x0000000000007941 */ /* 0x000fea0003800000 */
.L_x_1649:
[----:B------:R-:W-:-:S05]  /*a0a0*/  LOP3.LUT R5, R0, R5, RZ, 0xfc, !PT ;  /* 0x0000000500057212 */ /* 0x000fca00078efcff */
[----:B------:R0:W-:Y:S01]  /*a0b0*/  STG.E.U8 [R2.64], R5 ;  /* 0x0000000502007986 */ /* 0x0001e2000c101124 */
[----:B------:R-:W-:Y:S05]  /*a0c0*/  BRA `(.L_x_1637) ;  /* 0x0000087000007947 */ /* 0x000fea0003800000 */
.L_x_1648:
        /* <DEDUP_REMOVED lines=13> */
.L_x_1652:
[----:B------:R-:W-:Y:S01]  /*a1a0*/  IMAD.MOV.U32 R0, RZ, RZ, 0x7f ;  /* 0x0000007fff007424 */ /* 0x000fe200078e00ff */
[----:B------:R-:W-:-:S04]  /*a1b0*/  ISETP.GT.U32.AND P0, PT, R4, 0x7f800000, PT ;  /* 0x7f8000000400780c */ /* 0x000fc80003f04070 */
[----:B------:R-:W-:-:S04]  /*a1c0*/  SEL R0, R0, 0x7c, P0 ;  /* 0x0000007c00007807 */ /* 0x000fc80000000000 */
.L_x_1653:
[----:B------:R-:W-:Y:S05]  /*a1d0*/  BSYNC B0 ;  /* 0x0000000000007941 */ /* 0x000fea0003800000 */
.L_x_1651:
[----:B------:R-:W-:-:S04]  /*a1e0*/  LOP3.LUT R4, R5, 0x80000000, RZ, 0xc0, !PT ;  /* 0x8000000005047812 */ /* 0x000fc800078ec0ff */
[----:B------:R-:W-:-:S04]  /*a1f0*/  SHF.R.U32.HI R5, RZ, 0x18, R4 ;  /* 0x00000018ff057819 */ /* 0x000fc80000011604 */
[----:B------:R-:W-:-:S05]  /*a200*/  LOP3.LUT R5, R0, R5, RZ, 0xfc, !PT ;  /* 0x0000000500057212 */ /* 0x000fca00078efcff */
[----:B------:R0:W-:Y:S01]  /*a210*/  STG.E.U8 [R2.64], R5 ;  /* 0x0000000502007986 */ /* 0x0001e2000c101124 */
[----:B------:R-:W-:Y:S05]  /*a220*/  BRA `(.L_x_1637) ;  /* 0x0000071000007947 */ /* 0x000fea0003800000 */
.L_x_1647:
[----:B------:R-:W-:-:S05]  /*a230*/  HADD2.F32 R0, -RZ, R24.H0_H0 ;  /* 0x20000018ff007230 */ /* 0x000fca0000004100 */
[----:B------:R-:W-:-:S05]  /*a240*/  F2FP.BF16.PACK_AB R0, RZ, R0 ;  /* 0x00000000ff00723e */ /* 0x000fca00000010ff */
[----:B------:R0:W-:Y:S01]  /*a250*/  STG.E.U16 [R2.64], R0 ;  /* 0x0000000002007986 */ /* 0x0001e2000c101524 */
[----:B------:R-:W-:Y:S05]  /*a260*/  BRA `(.L_x_1637) ;  /* 0x000006d000007947 */ /* 0x000fea0003800000 */
.L_x_1644:
        /* <DEDUP_REMOVED lines=12> */
.L_x_1656:
        /* <DEDUP_REMOVED lines=17> */
.L_x_1659:
[----:B------:R-:W-:-:S04]  /*a440*/  LOP3.LUT R0, R7, 0x80000000, RZ, 0xc0, !PT ;  /* 0x8000000007007812 */ /* 0x000fc800078ec0ff */
[----:B------:R-:W-:-:S04]  /*a450*/  SHF.R.U32.HI R5, RZ, 0x18, R0 ;  /* 0x00000018ff057819 */ /* 0x000fc80000011600 */
[----:B------:R-:W-:-:S04]  /*a460*/  LOP3.LUT R4, R4, R5, RZ, 0xfc, !PT ;  /* 0x0000000504047212 */ /* 0x000fc800078efcff */
[----:B------:R-:W-:Y:S02]  /*a470*/  PRMT R0, R4, 0x7610, R0 ;  /* 0x0000761004007816 */ /* 0x000fe40000000000 */
.L_x_1658:
[----:B------:R-:W-:Y:S05]  /*a480*/  BSYNC B0 ;  /* 0x0000000000007941 */ /* 0x000fea0003800000 */
.L_x_1657:
[----:B------:R0:W-:Y:S01]  /*a490*/  STG.E.U8 [R2.64], R0 ;  /* 0x0000000002007986 */ /* 0x0001e2000c101124 */
[----:B------:R-:W-:Y:S05]  /*a4a0*/  BRA `(.L_x_1637) ;  /* 0x0000049000007947 */ /* 0x000fea0003800000 */
.L_x_1655:
        /* <DEDUP_REMOVED lines=17> */
.L_x_1662:
[----:B------:R-:W-:-:S04]  /*a5c0*/  LOP3.LUT R0, R7, 0x80000000, RZ, 0xc0, !PT ;  /* 0x8000000007007812 */ /* 0x000fc800078ec0ff */
[----:B------:R-:W-:-:S04]  /*a5d0*/  SHF.R.U32.HI R5, RZ, 0x18, R0 ;  /* 0x00000018ff057819 */ /* 0x000fc80000011600 */
[----:B------:R-:W-:-:S04]  /*a5e0*/  LOP3.LUT R4, R4, R5, RZ, 0xfc, !PT ;  /* 0x0000000504047212 */ /* 0x000fc800078efcff */
[----:B------:R-:W-:Y:S02]  /*a5f0*/  PRMT R0, R4, 0x7610, R0 ;  /* 0x0000761004007816 */ /* 0x000fe40000000000 */
.L_x_1661:
[----:B------:R-:W-:Y:S05]  /*a600*/  BSYNC B0 ;  /* 0x0000000000007941 */ /* 0x000fea0003800000 */
.L_x_1660:
[----:B------:R0:W-:Y:S01]  /*a610*/  STG.E.U8 [R2.64], R0 ;  /* 0x0000000002007986 */ /* 0x0001e2000c101124 */
[----:B------:R-:W-:Y:S05]  /*a620*/  BRA `(.L_x_1637) ;  /* 0x0000031000007947 */ /* 0x000fea0003800000 */
.L_x_1654:
        /* <DEDUP_REMOVED lines=22> */
.L_x_1636:
        /* <DEDUP_REMOVED lines=20> */
.L_x_1664:
[----:B------:R-:W-:-:S06]  /*a8d0*/  HADD2.F32 R4, -RZ, R24.H0_H0 ;  /* 0x20000018ff047230 */ /* 0x000fcc0000004100 */
[----:B------:R-:W0:Y:S02]  /*a8e0*/  F2I.U64.TRUNC R4, R4 ;  /* 0x0000000400047311 */ /* 0x000e24000020d800 */
[----:B0-----:R0:W-:Y:S01]  /*a8f0*/  STG.E.64 [R2.64], R4 ;  /* 0x0000000402007986 */ /* 0x0011e2000c101b24 */
[----:B------:R-:W-:Y:S05]  /*a900*/  BRA `(.L_x_1637) ;  /* 0x0000003000007947 */ /* 0x000fea0003800000 */
.L_x_1663:
[----:B------:R-:W-:-:S04]  /*a910*/  HADD2.F32 R24, -RZ, R24.H0_H0 ;  /* 0x20000018ff187230 */ /* 0x000fc80000004100 */
[----:B------:R-:W0:Y:S02]  /*a920*/  F2I.FTZ.U32.TRUNC.NTZ R5, R24 ;  /* 0x0000001800057305 */ /* 0x000e24000021f000 */
[----:B0-----:R0:W-:Y:S02]  /*a930*/  STG.E [R2.64], R5 ;  /* 0x0000000502007986 */ /* 0x0011e4000c101924 */
.L_x_1637:
        /* <DEDUP_REMOVED lines=23> */
.L_x_1668:
[----:B------:R-:W-:-:S06]  /*aab0*/  HADD2.F32 R5, -RZ, R18.H0_H0 ;  /* 0x20000012ff057230 */ /* 0x000fcc0000004100 */
[----:B------:R-:W0:Y:S02]  /*aac0*/  F2I.S64.TRUNC R4, R5 ;  /* 0x0000000500047311 */ /* 0x000e24000020d900 */
[----:B0-----:R0:W-:Y:S01]  /*aad0*/  STG.E.U8 [R2.64], R4 ;  /* 0x0000000402007986 */ /* 0x0011e2000c101124 */
[----:B------:R-:W-:Y:S05]  /*aae0*/  BRA `(.L_x_1670) ;  /* 0x00000e4000007947 */ /* 0x000fea0003800000 */
.L_x_1667:
        /* <DEDUP_REMOVED lines=10> */
.L_x_1672:
[----:B------:R-:W-:-:S04]  /*ab90*/  HADD2.F32 R18, -RZ, R18.H0_H0 ;  /* 0x20000012ff127230 */ /* 0x000fc80000004100 */
[----:B------:R-:W0:Y:S02]  /*aba0*/  F2I.FTZ.TRUNC.NTZ R5, R18 ;  /* 0x0000001200057305 */ /* 0x000e24000021f100 */
[----:B0-----:R0:W-:Y:S01]  /*abb0*/  STG.E [R2.64], R5 ;  /* 0x0000000502007986 */ /* 0x0011e2000c101924 */
[----:B------:R-:W-:Y:S05]  /*abc0*/  BRA `(.L_x_1670) ;  /* 0x00000d6000007947 */ /* 0x000fea0003800000 */
.L_x_1671:
[----:B------:R-:W-:-:S04]  /*abd0*/  HADD2.F32 R18, -RZ, R18.H0_H0 ;  /* 0x20000012ff127230 */ /* 0x000fc80000004100 */
[----:B------:R-:W0:Y:S02]  /*abe0*/  F2I.FTZ.TRUNC.NTZ R5, R18 ;  /* 0x0000001200057305 */ /* 0x000e24000021f100 */
[----:B0-----:R0:W-:Y:S01]  /*abf0*/  STG.E.U16 [R2.64], R5 ;  /* 0x0000000502007986 */ /* 0x0011e2000c101524 */
[----:B------:R-:W-:Y:S05]  /*ac00*/  BRA `(.L_x_1670) ;  /* 0x00000d2000007947 */ /* 0x000fea0003800000 */
.L_x_1666:
        /* <DEDUP_REMOVED lines=9> */
.L_x_1674:
[----:B------:R0:W-:Y:S01]  /*aca0*/  STG.E.U16 [R2.64], R18 ;  /* 0x0000001202007986 */ /* 0x0001e2000c101524 */
[----:B------:R-:W-:Y:S05]  /*acb0*/  BRA `(.L_x_1670) ;  /* 0x00000c7000007947 */ /* 0x000fea0003800000 */
.L_x_1673:
        /* <DEDUP_REMOVED lines=10> */
.L_x_1676:
[----:B------:R-:W-:-:S05]  /*ad60*/  HADD2.F32 R0, -RZ, R18.H0_H0 ;  /* 0x20000012ff007230 */ /* 0x000fca0000004100 */
[----:B------:R-:W-:-:S04]  /*ad70*/  F2FP.PACK_AB R0, RZ, R0 ;  /* 0x00000000ff00723e */ /* 0x000fc800000000ff */
[----:B------:R-:W-:-:S05]  /*ad80*/  PRMT R0, R0, 0x5410, RZ ;  /* 0x0000541000007816 */ /* 0x000fca00000000ff */
[----:B------:R0:W-:Y:S01]  /*ad90*/  STG.E [R2.64], R0 ;  /* 0x0000000002007986 */ /* 0x0001e2000c101924 */
[----:B------:R-:W-:Y:S05]  /*ada0*/  BRA `(.L_x_1670) ;  /* 0x00000b8000007947 */ /* 0x000fea0003800000 */
.L_x_1675:
[----:B------:R-:W-:-:S05]  /*adb0*/  HADD2.F32 R4, -RZ, R18.H0_H0 ;  /* 0x20000012ff047230 */ /* 0x000fca0000004100 */
[----:B------:R-:W-:-:S06]  /*adc0*/  FMUL.FTZ R4, R4, 1 ;  /* 0x3f80000004047820 */ /* 0x000fcc0000410000 */
[----:B------:R-:W0:Y:S02]  /*add0*/  F2F.F64.F32 R4, R4 ;  /* 0x0000000400047310 */ /* 0x000e240000201800 */
[----:B0-----:R0:W-:Y:S01]  /*ade0*/  STG.E.64 [R2.64], R4 ;  /* 0x0000000402007986 */ /* 0x0011e2000c101b24 */
[----:B------:R-:W-:Y:S05]  /*adf0*/  BRA `(.L_x_1670) ;  /* 0x00000b3000007947 */ /* 0x000fea0003800000 */
.L_x_1665:
        /* <DEDUP_REMOVED lines=13> */
.L_x_1679:
[----:B------:R-:W-:Y:S01]  /*aed0*/  HADD2.F32 R18, -RZ, R18.H0_H0 ;  /* 0x20000012ff127230 */ /* 0x000fe20000004100 */
[----:B------:R-:W-:-:S04]  /*aee0*/  CS2R R6, SRZ ;  /* 0x0000000000067805 */ /* 0x000fc8000001ff00 */
[----:B------:R-:W-:-:S06]  /*aef0*/  FMUL.FTZ R4, R18, 1 ;  /* 0x3f80000012047820 */ /* 0x000fcc0000410000 */
[----:B------:R-:W0:Y:S02]  /*af00*/  F2F.F64.F32 R4, R4 ;  /* 0x0000000400047310 */ /* 0x000e240000201800 */
[----:B0-----:R0:W-:Y:S01]  /*af10*/  STG.E.128 [R2.64], R4 ;  /* 0x0000000402007986 */ /* 0x0011e2000c101d24 */
[----:B------:R-:W-:Y:S05]  /*af20*/  BRA `(.L_x_1670) ;  /* 0x00000a0000007947 */ /* 0x000fea0003800000 */
.L_x_1678:
        /* <DEDUP_REMOVED lines=21> */
.L_x_1683:
[----:B------:R-:W-:Y:S05]  /*b080*/  BSYNC B0 ;  /* 0x0000000000007941 */ /* 0x000fea0003800000 */
.L_x_1682:
[----:B------:R-:W-:-:S05]  /*b090*/  LOP3.LUT R5, R0, R5, RZ, 0xfc, !PT ;  /* 0x0000000500057212 */ /* 0x000fca00078efcff */
[----:B------:R0:W-:Y:S01]  /*b0a0*/  STG.E.U8 [R2.64], R5 ;  /* 0x0000000502007986 */ /* 0x0001e2000c101124 */
[----:B------:R-:W-:Y:S05]  /*b0b0*/  BRA `(.L_x_1670) ;  /* 0x0000087000007947 */ /* 0x000fea0003800000 */
.L_x_1681:
        /* <DEDUP_REMOVED lines=13> */
.L_x_1685:
[----:B------:R-:W-:Y:S01]  /*b190*/  IMAD.MOV.U32 R0, RZ, RZ, 0x7f ;  /* 0x0000007fff007424 */ /* 0x000fe200078e00ff */
[----:B------:R-:W-:-:S04]  /*b1a0*/  ISETP.GT.U32.AND P0, PT, R4, 0x7f800000, PT ;  /* 0x7f8000000400780c */ /* 0x000fc80003f04070 */
[----:B------:R-:W-:-:S04]  /*b1b0*/  SEL R0, R0, 0x7c, P0 ;  /* 0x0000007c00007807 */ /* 0x000fc80000000000 */
.L_x_1686:
[----:B------:R-:W-:Y:S05]  /*b1c0*/  BSYNC B0 ;  /* 0x0000000000007941 */ /* 0x000fea0003800000 */
.L_x_1684:
[----:B------:R-:W-:-:S04]  /*b1d0*/  LOP3.LUT R4, R5, 0x80000000, RZ, 0xc0, !PT ;  /* 0x8000000005047812 */ /* 0x000fc800078ec0ff */
[----:B------:R-:W-:-:S04]  /*b1e0*/  SHF.R.U32.HI R5, RZ, 0x18, R4 ;  /* 0x00000018ff057819 */ /* 0x000fc80000011604 */
[----:B------:R-:W-:-:S05]  /*b1f0*/  LOP3.LUT R5, R0, R5, RZ, 0xfc, !PT ;  /* 0x0000000500057212 */ /* 0x000fca00078efcff */
[----:B------:R0:W-:Y:S01]  /*b200*/  STG.E.U8 [R2.64], R5 ;  /* 0x0000000502007986 */ /* 0x0001e2000c101124 */
[----:B------:R-:W-:Y:S05]  /*b210*/  BRA `(.L_x_1670) ;  /* 0x0000071000007947 */ /* 0x000fea0003800000 */
.L_x_1680:
[----:B------:R-:W-:-:S05]  /*b220*/  HADD2.F32 R0, -RZ, R18.H0_H0 ;  /* 0x20000012ff007230 */ /* 0x000fca0000004100 */
[----:B------:R-:W-:-:S05]  /*b230*/  F2FP.BF16.PACK_AB R0, RZ, R0 ;  /* 0x00000000ff00723e */ /* 0x000fca00000010ff */
[----:B------:R0:W-:Y:S01]  /*b240*/  STG.E.U16 [R2.64], R0 ;  /* 0x0000000002007986 */ /* 0x0001e2000c101524 */
[----:B------:R-:W-:Y:S05]  /*b250*/  BRA `(.L_x_1670) ;  /* 0x000006d000007947 */ /* 0x000fea0003800000 */
.L_x_1677:
        /* <DEDUP_REMOVED lines=12> */
.L_x_1689:
        /* <DEDUP_REMOVED lines=17> */
.L_x_1692:
[----:B------:R-:W-:-:S04]  /*b430*/  LOP3.LUT R0, R7, 0x80000000, RZ, 0xc0, !PT ;  /* 0x8000000007007812 */ /* 0x000fc800078ec0ff */
[----:B------:R-:W-:-:S04]  /*b440*/  SHF.R.U32.HI R5, RZ, 0x18, R0 ;  /* 0x00000018ff057819 */ /* 0x000fc80000011600 */
[----:B------:R-:W-:-:S04]  /*b450*/  LOP3.LUT R4, R4, R5, RZ, 0xfc, !PT ;  /* 0x0000000504047212 */ /* 0x000fc800078efcff */
[----:B------:R-:W-:Y:S02]  /*b460*/  PRMT R0, R4, 0x7610, R0 ;  /* 0x0000761004007816 */ /* 0x000fe40000000000 */
.L_x_1691:
[----:B------:R-:W-:Y:S05]  /*b470*/  BSYNC B0 ;  /* 0x0000000000007941 */ /* 0x000fea0003800000 */
.L_x_1690:
[----:B------:R0:W-:Y:S01]  /*b480*/  STG.E.U8 [R2.64], R0 ;  /* 0x0000000002007986 */ /* 0x0001e2000c101124 */
[----:B------:R-:W-:Y:S05]  /*b490*/  BRA `(.L_x_1670) ;  /* 0x0000049000007947 */ /* 0x000fea0003800000 */
.L_x_1688:
        /* <DEDUP_REMOVED lines=17> */
.L_x_1695:
[----:B------:R-:W-:-:S04]  /*b5b0*/  LOP3.LUT R0, R7, 0x80000000, RZ, 0xc0, !PT ;  /* 0x8000000007007812 */ /* 0x000fc800078ec0ff */
[----:B------:R-:W-:-:S04]  /*b5c0*/  SHF.R.U32.HI R5, RZ, 0x18, R0 ;  /* 0x00000018ff057819 */ /* 0x000fc80000011600 */
[----:B------:R-:W-:-:S04]  /*b5d0*/  LOP3.LUT R4, R4, R5, RZ, 0xfc, !PT ;  /* 0x0000000504047212 */ /* 0x000fc800078efcff */
[----:B------:R-:W-:Y:S02]  /*b5e0*/  PRMT R0, R4, 0x7610, R0 ;  /* 0x0000761004007816 */ /* 0x000fe40000000000 */
.L_x_1694:
[----:B------:R-:W-:Y:S05]  /*b5f0*/  BSYNC B0 ;  /* 0x0000000000007941 */ /* 0x000fea0003800000 */
.L_x_1693:
[----:B------:R0:W-:Y:S01]  /*b600*/  STG.E.U8 [R2.64], R0 ;  /* 0x0000000002007986 */ /* 0x0001e2000c101124 */
[----:B------:R-:W-:Y:S05]  /*b610*/  BRA `(.L_x_1670) ;  /* 0x0000031000007947 */ /* 0x000fea0003800000 */
.L_x_1687:
        /* <DEDUP_REMOVED lines=22> */
.L_x_1669:
        /* <DEDUP_REMOVED lines=20> */
.L_x_1697:
[----:B------:R-:W-:-:S06]  /*b8c0*/  HADD2.F32 R4, -RZ, R18.H0_H0 ;  /* 0x20000012ff047230 */ /* 0x000fcc0000004100 */
[----:B------:R-:W0:Y:S02]  /*b8d0*/  F2I.U64.TRUNC R4, R4 ;  /* 0x0000000400047311 */ /* 0x000e24000020d800 */
[----:B0-----:R0:W-:Y:S01]  /*b8e0*/  STG.E.64 [R2.64], R4 ;  /* 0x0000000402007986 */ /* 0x0011e2000c101b24 */
[----:B------:R-:W-:Y:S05]  /*b8f0*/  BRA `(.L_x_1670) ;  /* 0x0000003000007947 */ /* 0x000fea0003800000 */
.L_x_1696:
[----:B------:R-:W-:-:S04]  /*b900*/  HADD2.F32 R18, -RZ, R18.H0_H0 ;  /* 0x20000012ff127230 */ /* 0x000fc80000004100 */
[----:B------:R-:W0:Y:S02]  /*b910*/  F2I.FTZ.U32.TRUNC.NTZ R5, R18 ;  /* 0x0000001200057305 */ /* 0x000e24000021f000 */
[----:B0-----:R0:W-:Y:S02]  /*b920*/  STG.E [R2.64], R5 ;  /* 0x0000000502007986 */ /* 0x0011e4000c101924 */
.L_x_1670:
[----:B------:R-:W-:Y:S02]  /*b930*/  IADD3 R29, R29, 0x80, RZ ;  /* 0x000000801d1d7810 */ /* 0x000fe40007ffe0ff */
.L_x_1631:
[----:B------:R-:W-:Y:S05]  /*b940*/  BSYNC B6 ;  /* 0x0000000000067941 */ /* 0x000fea0003800000 */
.L_x_1630:
        /* <DEDUP_REMOVED lines=17> */
[----:B------:R-:W-:-:S06]  /*ba60*/  HADD2.F32 R23, -RZ, R23.H0_H0 ;  /* 0x20000017ff177230 */ /* 0x000fcc0000004100 */
[----:B------:R-:W0:Y:S02]  /*ba70*/  F2I.FTZ.TRUNC.NTZ R23, R23 ;  /* 0x0000001700177305 */ /* 0x000e24000021f100 */
[----:B0-----:R-:W-:Y:S01]  /*ba80*/  STG.E.U8 [R2.64], R23 ;  /* 0x0000001702007986 */ /* 0x001fe2000c101124 */
[----:B------:R-:W-:Y:S05]  /*ba90*/  EXIT ;  /* 0x000000000000794d */ /* 0x000fea0003800000 */
.L_x_1701:
[----:B------:R-:W-:-:S06]  /*baa0*/  HADD2.F32 R5, -RZ, R23.H0_H0 ;  /* 0x20000017ff057230 */ /* 0x000fcc0000004100 */
[----:B------:R-:W0:Y:S02]  /*bab0*/  F2I.S64.TRUNC R4, R5 ;  /* 0x0000000500047311 */ /* 0x000e24000020d900 */
[----:B0-----:R-:W-:Y:S01]  /*bac0*/  STG.E.U8 [R2.64], R4 ;  /* 0x0000000402007986 */ /* 0x001fe2000c101124 */
[----:B------:R-:W-:Y:S05]  /*bad0*/  EXIT ;  /* 0x000000000000794d */ /* 0x000fea0003800000 */
.L_x_1700:
        /* <DEDUP_REMOVED lines=10> */
.L_x_1704:
[----:B------:R-:W-:-:S06]  /*bb80*/  HADD2.F32 R23, -RZ, R23.H0_H0 ;  /* 0x20000017ff177230 */ /* 0x000fcc0000004100 */
[----:B------:R-:W0:Y:S02]  /*bb90*/  F2I.FTZ.TRUNC.NTZ R23, R23 ;  /* 0x0000001700177305 */ /* 0x000e24000021f100 */
[----:B0-----:R-:W-:Y:S01]  /*bba0*/  STG.E [R2.64], R23 ;  /* 0x0000001702007986 */ /* 0x001fe2000c101924 */
[----:B------:R-:W-:Y:S05]  /*bbb0*/  EXIT ;  /* 0x000000000000794d */ /* 0x000fea0003800000 */
.L_x_1703:
[----:B------:R-:W-:-:S06]  /*bbc0*/  HADD2.F32 R23, -RZ, R23.H0_H0 ;  /* 0x20000017ff177230 */ /* 0x000fcc0000004100 */
[----:B------:R-:W0:Y:S02]  /*bbd0*/  F2I.FTZ.TRUNC.NTZ R23, R23 ;  /* 0x0000001700177305 */ /* 0x000e24000021f100 */
[----:B0-----:R-:W-:Y:S01]  /*bbe0*/  STG.E.U16 [R2.64], R23 ;  /* 0x0000001702007986 */ /* 0x001fe2000c101524 */
[----:B------:R-:W-:Y:S05]  /*bbf0*/  EXIT ;  /* 0x000000000000794d */ /* 0x000fea0003800000 */
.L_x_1699:
        /* <DEDUP_REMOVED lines=9> */
.L_x_1706:
[----:B------:R-:W-:Y:S01]  /*bc90*/  STG.E.U16 [R2.64], R23 ;  /* 0x0000001702007986 */ /* 0x000fe2000c101524 */
[----:B------:R-:W-:Y:S05]  /*bca0*/  EXIT ;  /* 0x000000000000794d */ /* 0x000fea0003800000 */
.L_x_1705:
        /* <DEDUP_REMOVED lines=10> */
.L_x_1708:
[----:B------:R-:W-:-:S05]  /*bd50*/  HADD2.F32 R0, -RZ, R23.H0_H0 ;  /* 0x20000017ff007230 */ /* 0x000fca0000004100 */
[----:B------:R-:W-:-:S04]  /*bd60*/  F2FP.PACK_AB R0, RZ, R0 ;  /* 0x00000000ff00723e */ /* 0x000fc800000000ff */
[----:B------:R-:W-:-:S05]  /*bd70*/  PRMT R0, R0, 0x5410, RZ ;  /* 0x0000541000007816 */ /* 0x000fca00000000ff */
[----:B------:R-:W-:Y:S01]  /*bd80*/  STG.E [R2.64], R0 ;  /* 0x0000000002007986 */ /* 0x000fe2000c101924 */
[----:B------:R-:W-:Y:S05]  /*bd90*/  EXIT ;  /* 0x000000000000794d */ /* 0x000fea0003800000 */
.L_x_1707:
[----:B------:R-:W-:-:S05]  /*bda0*/  HADD2.F32 R4, -RZ, R23.H0_H0 ;  /* 0x20000017ff047230 */ /* 0x000fca0000004100 */
[----:B------:R-:W-:-:S06]  /*bdb0*/  FMUL.FTZ R4, R4, 1 ;  /* 0x3f80000004047820 */ /* 0x000fcc0000410000 */
[----:B------:R-:W0:Y:S02]  /*bdc0*/  F2F.F64.F32 R4, R4 ;  /* 0x0000000400047310 */ /* 0x000e240000201800 */
[----:B0-----:R-:W-:Y:S01]  /*bdd0*/  STG.E.64 [R2.64], R4 ;  /* 0x0000000402007986 */ /* 0x001fe2000c101b24 */
[----:B------:R-:W-:Y:S05]  /*bde0*/  EXIT ;  /* 0x000000000000794d */ /* 0x000fea0003800000 */
.L_x_1698:
        /* <DEDUP_REMOVED lines=13> */
.L_x_1711:
[----:B------:R-:W-:Y:S01]  /*bec0*/  HADD2.F32 R23, -RZ, R23.H0_H0 ;  /* 0x20000017ff177230 */ /* 0x000fe20000004100 */
[----:B------:R-:W-:-:S04]  /*bed0*/  CS2R R6, SRZ ;  /* 0x0000000000067805 */ /* 0x000fc8000001ff00 */
[----:B------:R-:W-:-:S06]  /*bee0*/  FMUL.FTZ R4, R23, 1 ;  /* 0x3f80000017047820 */ /* 0x000fcc0000410000 */
[----:B------:R-:W0:Y:S02]  /*bef0*/  F2F.F64.F32 R4, R4 ;  /* 0x0000000400047310 */ /* 0x000e240000201800 */
[----:B0-----:R-:W-:Y:S01]  /*bf00*/  STG.E.128 [R2.64], R4 ;  /* 0x0000000402007986 */ /* 0x001fe2000c101d24 */
[----:B------:R-:W-:Y:S05]  /*bf10*/  EXIT ;  /* 0x000000000000794d */ /* 0x000fea0003800000 */
.L_x_1710:
        /* <DEDUP_REMOVED lines=21> */
.L_x_1715:
[----:B------:R-:W-:Y:S05]  /*c070*/  BSYNC B0 ;  /* 0x0000000000007941 */ /* 0x000fea0003800000 */
.L_x_1714:
[----:B------:R-:W-:-:S05]  /*c080*/  LOP3.LUT R5, R0, R5, RZ, 0xfc, !PT ;  /* 0x0000000500057212 */ /* 0x000fca00078efcff */
[----:B------:R-:W-:Y:S01]  /*c090*/  STG.E.U8 [R2.64], R5 ;  /* 0x0000000502007986 */ /* 0x000fe2000c101124 */
[----:B------:R-:W-:Y:S05]  /*c0a0*/  EXIT ;  /* 0x000000000000794d */ /* 0x000fea0003800000 */
.L_x_1713:
        /* <DEDUP_REMOVED lines=13> */
.L_x_1717:
[----:B------:R-:W-:Y:S01]  /*c180*/  IMAD.MOV.U32 R0, RZ, RZ, 0x7f ;  /* 0x0000007fff007424 */ /* 0x000fe200078e00ff */
[----:B------:R-:W-:-:S04]  /*c190*/  ISETP.GT.U32.AND P0, PT, R4, 0x7f800000, PT ;  /* 0x7f8000000400780c */ /* 0x000fc80003f04070 */
[----:B------:R-:W-:-:S04]  /*c1a0*/  SEL R0, R0, 0x7c, P0 ;  /* 0x0000007c00007807 */ /* 0x000fc80000000000 */
.L_x_1718:
[----:B------:R-:W-:Y:S05]  /*c1b0*/  BSYNC B0 ;  /* 0x0000000000007941 */ /* 0x000fea0003800000 */
.L_x_1716:
[----:B------:R-:W-:-:S04]  /*c1c0*/  LOP3.LUT R4, R23, 0x80000000, RZ, 0xc0, !PT ;  /* 0x8000000017047812 */ /* 0x000fc800078ec0ff */
[----:B------:R-:W-:-:S04]  /*c1d0*/  SHF.R.U32.HI R5, RZ, 0x18, R4 ;  /* 0x00000018ff057819 */ /* 0x000fc80000011604 */
[----:B------:R-:W-:-:S05]  /*c1e0*/  LOP3.LUT R5, R0, R5, RZ, 0xfc, !PT ;  /* 0x0000000500057212 */ /* 0x000fca00078efcff */
[----:B------:R-:W-:Y:S01]  /*c1f0*/  STG.E.U8 [R2.64], R5 ;  /* 0x0000000502007986 */ /* 0x000fe2000c101124 */
[----:B------:R-:W-:Y:S05]  /*c200*/  EXIT ;  /* 0x000000000000794d */ /* 0x000fea0003800000 */
.L_x_1712:
[----:B------:R-:W-:-:S05]  /*c210*/  HADD2.F32 R0, -RZ, R23.H0_H0 ;  /* 0x20000017ff007230 */ /* 0x000fca0000004100 */
[----:B------:R-:W-:-:S05]  /*c220*/  F2FP.BF16.PACK_AB R0, RZ, R0 ;  /* 0x00000000ff00723e */ /* 0x000fca00000010ff */
[----:B------:R-:W-:Y:S01]  /*c230*/  STG.E.U16 [R2.64], R0 ;  /* 0x0000000002007986 */ /* 0x000fe2000c101524 */
[----:B------:R-:W-:Y:S05]  /*c240*/  EXIT ;  /* 0x000000000000794d */ /* 0x000fea0003800000 */
.L_x_1709:
        /* <DEDUP_REMOVED lines=12> */
.L_x_1721:
        /* <DEDUP_REMOVED lines=17> */
.L_x_1724:
[----:B------:R-:W-:-:S04]  /*c420*/  LOP3.LUT R0, R23, 0x80000000, RZ, 0xc0, !PT ;  /* 0x8000000017007812 */ /* 0x000fc800078ec0ff */
[----:B------:R-:W-:-:S04]  /*c430*/  SHF.R.U32.HI R5, RZ, 0x18, R0 ;  /* 0x00000018ff057819 */ /* 0x000fc80000011600 */
[----:B------:R-:W-:-:S04]  /*c440*/  LOP3.LUT R4, R4, R5, RZ, 0xfc, !PT ;  /* 0x0000000504047212 */ /* 0x000fc800078efcff */
[----:B------:R-:W-:Y:S02]  /*c450*/  PRMT R0, R4, 0x7610, R0 ;  /* 0x0000761004007816 */ /* 0x000fe40000000000 */
.L_x_1723:
[----:B------:R-:W-:Y:S05]  /*c460*/  BSYNC B0 ;  /* 0x0000000000007941 */ /* 0x000fea0003800000 */
.L_x_1722:
[----:B------:R-:W-:Y:S01]  /*c470*/  STG.E.U8 [R2.64], R0 ;  /* 0x0000000002007986 */ /* 0x000fe2000c101124 */
[----:B------:R-:W-:Y:S05]  /*c480*/  EXIT ;  /* 0x000000000000794d */ /* 0x000fea0003800000 */
.L_x_1720:
        /* <DEDUP_REMOVED lines=17> */
.L_x_1727:
[----:B------:R-:W-:-:S04]  /*c5a0*/  LOP3.LUT R0, R23, 0x80000000, RZ, 0xc0, !PT ;  /* 0x8000000017007812 */ /* 0x000fc800078ec0ff */
[----:B------:R-:W-:-:S04]  /*c5b0*/  SHF.R.U32.HI R5, RZ, 0x18, R0 ;  /* 0x00000018ff057819 */ /* 0x000fc80000011600 */
[----:B------:R-:W-:-:S04]  /*c5c0*/  LOP3.LUT R4, R4, R5, RZ, 0xfc, !PT ;  /* 0x0000000504047212 */ /* 0x000fc800078efcff */
[----:B------:R-:W-:Y:S02]  /*c5d0*/  PRMT R0, R4, 0x7610, R0 ;  /* 0x0000761004007816 */ /* 0x000fe40000000000 */
.L_x_1726:
[----:B------:R-:W-:Y:S05]  /*c5e0*/  BSYNC B0 ;  /* 0x0000000000007941 */ /* 0x000fea0003800000 */
.L_x_1725:
[----:B------:R-:W-:Y:S01]  /*c5f0*/  STG.E.U8 [R2.64], R0 ;  /* 0x0000000002007986 */ /* 0x000fe2000c101124 */
[----:B------:R-:W-:Y:S05]  /*c600*/  EXIT ;  /* 0x000000000000794d */ /* 0x000fea0003800000 */
.L_x_1719:
        /* <DEDUP_REMOVED lines=8> */
[----:B------:R-:W-:-:S03]  /*c690*/  IMAD.MOV.U32 R5, RZ, RZ, 0xff ;  /* 0x000000ffff057424 */ /* 0x000fc600078e00ff */
        /* <DEDUP_REMOVED lines=13> */
.L_x_1702:
        /* <DEDUP_REMOVED lines=20> */
.L_x_1729:
[----:B------:R-:W-:-:S06]  /*c8b0*/  HADD2.F32 R4, -RZ, R23.H0_H0 ;  /* 0x20000017ff047230 */ /* 0x000fcc0000004100 */
[----:B------:R-:W0:Y:S02]  /*c8c0*/  F2I.U64.TRUNC R4, R4 ;  /* 0x0000000400047311 */ /* 0x000e24000020d800 */
[----:B0-----:R-:W-:Y:S01]  /*c8d0*/  STG.E.64 [R2.64], R4 ;  /* 0x0000000402007986 */ /* 0x001fe2000c101b24 */
[----:B------:R-:W-:Y:S05]  /*c8e0*/  EXIT ;  /* 0x000000000000794d */ /* 0x000fea0003800000 */
.L_x_1728:
[----:B------:R-:W-:-:S06]  /*c8f0*/  HADD2.F32 R23, -RZ, R23.H0_H0 ;  /* 0x20000017ff177230 */ /* 0x000fcc0000004100 */
[----:B------:R-:W0:Y:S02]  /*c900*/  F2I.FTZ.U32.TRUNC.NTZ R23, R23 ;  /* 0x0000001700177305 */ /* 0x000e24000021f000 */
[----:B0-----:R-:W-:Y:S01]  /*c910*/  STG.E [R2.64], R23 ;  /* 0x0000001702007986 */ /* 0x001fe2000c101924 */
[----:B------:R-:W-:Y:S05]  /*c920*/  EXIT ;  /* 0x000000000000794d */ /* 0x000fea0003800000 */
.L_x_1730:
        /* <DEDUP_REMOVED lines=13> */
.L_x_6094:


//--------------------- .text._ZN2at6native18elementwise_kernelILi128ELi4EZNS0_22gpu_kernel_impl_nocastIZZZNS0_66_GLOBAL__N__a0cfb035_28_ActivationHardswishKernel_cu_1520ed90_310025hardswish_backward_kernelERNS_14TensorIteratorEENKUlvE_clEvENKUlvE1_clEvEUlN3c104HalfES9_E_EEvRNS_18TensorIteratorBaseERKT_EUliE_EEviT1_ --------------------------
	.section	.text._ZN2at6native18elementwise_kernelILi128ELi4EZNS0_22gpu_kernel_impl_nocastIZZZNS0_66_GLOBAL__N__a0cfb035_28_ActivationHardswishKernel_cu_1520ed90_310025hardswish_backward_kernelERNS_14TensorIteratorEENKUlvE_clEvENKUlvE1_clEvEUlN3c104HalfES9_E_EEvRNS_18TensorIteratorBaseERKT_EUliE_EEviT1_,"ax",@progbits
	.sectioninfo	@"SHI_REGISTERS=12"
	.align	128
        .global         _ZN2at6native18elementwise_kernelILi128ELi4EZNS0_22gpu_kernel_impl_nocastIZZZNS0_66_GLOBAL__N__a0cfb035_28_ActivationHardswishKernel_cu_1520ed90_310025hardswish_backward_kernelERNS_14TensorIteratorEENKUlvE_clEvENKUlvE1_clEvEUlN3c104HalfES9_E_EEvRNS_18TensorIteratorBaseERKT_EUliE_EEviT1_
        .type           _ZN2at6native18elementwise_kernelILi128ELi4EZNS0_22gpu_kernel_impl_nocastIZZZNS0_66_GLOBAL__N__a0cfb035_28_ActivationHardswishKernel_cu_1520ed90_310025hardswish_backward_kernelERNS_14TensorIteratorEENKUlvE_clEvENKUlvE1_clEvEUlN3c104HalfES9_E_EEvRNS_18TensorIteratorBaseERKT_EUliE_EEviT1_,@function
        .size           _ZN2at6native18elementwise_kernelILi128ELi4EZNS0_22gpu_kernel_impl_nocastIZZZNS0_66_GLOBAL__N__a0cfb035_28_ActivationHardswishKernel_cu_1520ed90_310025hardswish_backward_kernelERNS_14TensorIteratorEENKUlvE_clEvENKUlvE1_clEvEUlN3c104HalfES9_E_EEvRNS_18TensorIteratorBaseERKT_EUliE_EEviT1_,(.L_x_6095 - _ZN2at6native18elementwise_kernelILi128ELi4EZNS0_22gpu_kernel_impl_nocastIZZZNS0_66_GLOBAL__N__a0cfb035_28_ActivationHardswishKernel_cu_1520ed90_310025hardswish_backward_kernelERNS_14TensorIteratorEENKUlvE_clEvENKUlvE1_clEvEUlN3c104HalfES9_E_EEvRNS_18TensorIteratorBaseERKT_EUliE_EEviT1_)
        .other          _ZN2at6native18elementwise_kernelILi128ELi4EZNS0_22gpu_kernel_impl_nocastIZZZNS0_66_GLOBAL__N__a0cfb035_28_ActivationHardswishKernel_cu_1520ed90_310025hardswish_backward_kernelERNS_14TensorIteratorEENKUlvE_clEvENKUlvE1_clEvEUlN3c104HalfES9_E_EEvRNS_18TensorIteratorBaseERKT_EUliE_EEviT1_,@"STO_CUDA_ENTRY STV_DEFAULT"
_ZN2at6native18elementwise_kernelILi128ELi4EZNS0_22gpu_kernel_impl_nocastIZZZNS0_66_GLOBAL__N__a0cfb035_28_ActivationHardswishKernel_cu_1520ed90_310025hardswish_backward_kernelERNS_14TensorIteratorEENKUlvE_clEvENKUlvE1_clEvEUlN3c104HalfES9_E_EEvRNS_18TensorIteratorBaseERKT_EUliE_EEviT1_:
.text._ZN2at6native18elementwise_kernelILi128ELi4EZNS0_22gpu_kernel_impl_nocastIZZZNS0_66_GLOBAL__N__a0cfb035_28_ActivationHardswishKernel_cu_1520ed90_310025hardswish_backward_kernelERNS_14TensorIteratorEENKUlvE_clEvENKUlvE1_clEvEUlN3c104HalfES9_E_EEvRNS_18TensorIteratorBaseERKT_EUliE_EEviT1_:
        /* <DEDUP_REMOVED lines=261> */
.L_x_1733:
[----:B------:R-:W-:-:S04]  /*1050*/  IADD3 R6, P0, R4, c[0x0][0x3d8], RZ ;  /* 0x0000f60004067a10 */ /* 0x000fc80007f1e0ff */
[----:B------:R-:W-:-:S05]  /*1060*/  IADD3.X R7, RZ, c[0x0][0x3dc], RZ, P0, !PT ;  /* 0x0000f700ff077a10 */ /* 0x000fca00007fe4ff */
[----:B------:R-:W2:Y:S01]  /*1070*/  LDG.E.U16 R6, [R6.64] ;  /* 0x0000000406067981 */ /* 0x000ea2000c1e1500 */
[----:B------:R-:W-:Y:S01]  /*1080*/  IADD3 R4, P2, R3, c[0x0][0x3d0], RZ ;  /* 0x0000f40003047a10 */ /* 0x000fe20007f5e0ff */
[----:B------:R-:W-:Y:S01]  /*1090*/  BSSY B1, `(.L_x_1734) ;  /* 0x0000010000017945 */ /* 0x000fe20003800000 */
[----:B------:R-:W-:Y:S02]  /*10a0*/  IADD3 R2, P1, R2, c[0x0][0x3c8], RZ ;  /* 0x0000f20002027a10 */ /* 0x000fe40007f3e0ff */
[----:B------:R-:W-:Y:S02]  /*10b0*/  IADD3.X R5, RZ, c[0x0][0x3d4], RZ, P2, !PT ;  /* 0x0000f500ff057a10 */ /* 0x000fe400017fe4ff */
[----:B------:R-:W-:Y:S01]  /*10c0*/  IADD3.X R3, RZ, c[0x0][0x3cc], RZ, P1, !PT ;  /* 0x0000f300ff037a10 */ /* 0x000fe20000ffe4ff */
[----:B--2---:R-:W-:-:S05]  /*10d0*/  HADD2.F32 R9, -RZ, R6.H0_H0 ;  /* 0x20000006ff097230 */ /* 0x004fca0000004100 */
[----:B------:R-:W-:-:S13]  /*10e0*/  FSETP.GTU.FTZ.AND P0, PT, R9, -3, PT ;  /* 0xc04000000900780b */ /* 0x000fda0003f1c000 */
[----:B------:R-:W-:Y:S01]  /*10f0*/  @!P0 PRMT R7, RZ, 0x7610, R7 ;  /* 0x00007610ff078816 */ /* 0x000fe20000000007 */
[----:B------:R-:W-:Y:S05]  /*1100*/  @!P0 BRA `(.L_x_1735) ;  /* 0x0000008000008947 */ /* 0x000fea0003800000 */
[----:B------:R-:W2:Y:S01]  /*1110*/  LDG.E.U16 R4, [R4.64] ;  /* 0x0000000404047981 */ /* 0x000ea2000c1e1500 */
[----:B------:R-:W-:-:S13]  /*1120*/  FSETP.GEU.FTZ.AND P0, PT, R9, 3, PT ;  /* 0x404000000900780b */ /* 0x000fda0003f1e000 */
[----:B------:R-:W-:-:S05]  /*1130*/  @!P0 MOV R6, 0x3eaaaaab ;  /* 0x3eaaaaab00068802 */ /* 0x000fca0000000f00 */
[----:B------:R-:W-:Y:S01]  /*1140*/  @!P0 FFMA.FTZ R6, R9, R6, 0.5 ;  /* 0x3f00000009068423 */ /* 0x000fe20000010006 */
[----:B--2---:R-:W-:-:S05]  /*1150*/  HADD2.F32 R7, -RZ, R4.H0_H0 ;  /* 0x20000004ff077230 */ /* 0x004fca0000004100 */
[----:B------:R-:W-:Y:S01]  /*1160*/  @!P0 FMUL.FTZ R6, R7, R6 ;  /* 0x0000000607068220 */ /* 0x000fe20000410000 */
[----:B------:R-:W-:-:S04]  /*1170*/  @P0 F2FP.PACK_AB R7, RZ, R7 ;  /* 0x00000007ff07023e */ /* 0x000fc800000000ff */
[----:B------:R-:W-:Y:S02]  /*1180*/  @!P0 F2FP.PACK_AB R7, RZ, R6 ;  /* 0x00000006ff07823e */ /* 0x000fe400000000ff */
.L_x_1735:
[----:B------:R-:W-:Y:S05]  /*1190*/  BSYNC B1 ;  /* 0x0000000000017941 */ /* 0x000fea0003800000 */
.L_x_1734:
[----:B------:R0:W-:Y:S01]  /*11a0*/  STG.E.U16 [R2.64], R7 ;  /* 0x0000000702007986 */ /* 0x0001e2000c101504 */
[----:B------:R-:W-:-:S03]  /*11b0*/  IADD3 R0, R0, 0x80, RZ ;  /* 0x0000008000007810 */ /* 0x000fc60007ffe0ff */
.L_x_1732:
[----:B------:R-:W-:Y:S05]  /*11c0*/  BSYNC B0 ;  /* 0x0000000000007941 */ /* 0x000fea0003800000 */
.L_x_1731:
        /* <DEDUP_REMOVED lines=256> */
.L_x_1738:
        /* <DEDUP_REMOVED lines=20> */
.L_x_1740:
[----:B------:R-:W-:Y:S05]  /*2310*/  BSYNC B1 ;  /* 0x0000000000017941 */ /* 0x000fea0003800000 */
.L_x_1739:
        /* <DEDUP_REMOVED lines=257> */
.L_x_1741:
        /* <DEDUP_REMOVED lines=20> */
.L_x_1743:
[----:B------:R-:W-:Y:S05]  /*3470*/  BSYNC B1 ;  /* 0x0000000000017941 */ /* 0x000fea0003800000 */
.L_x_1742:
[----:B------:R0:W-:Y:S01]  /*3480*/  STG.E.U16 [R2.64], R7 ;  /* 0x0000000702007986 */ /* 0x0001e2000c101504 */
[----:B------:R-:W-:-:S03]  /*3490*/  IADD3 R0, R0, 0x80, RZ ;  /* 0x0000008000007810 */ /* 0x000fc60007ffe0ff */
.L_x_1737:
[----:B0-----:R-:W-:Y:S05]  /*34a0*/  BSYNC B0 ;  /* 0x0000000000007941 */ /* 0x001fea0003800000 */
.L_x_1736:
        /* <DEDUP_REMOVED lines=255> */
.L_x_1744:
        /* <DEDUP_REMOVED lines=20> */
.L_x_1746:
[----:B------:R-:W-:Y:S05]  /*45e0*/  BSYNC B0 ;  /* 0x0000000000007941 */ /* 0x000fea0003800000 */
.L_x_1745:
[----:B------:R-:W-:Y:S01]  /*45f0*/  STG.E.U16 [R2.64], R7 ;  /* 0x0000000702007986 */ /* 0x000fe2000c101504 */
[----:B------:R-:W-:Y:S05]  /*4600*/  EXIT ;  /* 0x000000000000794d */ /* 0x000fea0003800000 */
.L_x_1747:
        /* <DEDUP_REMOVED lines=15> */
.L_x_6095:


//--------------------- .text._ZN2at6native27unrolled_elementwise_kernelIZZZNS0_66_GLOBAL__N__a0cfb035_28_ActivationHardswishKernel_cu_1520ed90_310025hardswish_backward_kernelERNS_14TensorIteratorEENKUlvE_clEvENKUlvE1_clEvEUlN3c104HalfES8_E_St5arrayIPcLm3EELi4E23TrivialOffsetCalculatorILi2EjESD_ILi1EjENS0_6memory15LoadWithoutCastENSG_16StoreWithoutCastEEEviT_T0_T2_T3_T4_T5_ --------------------------
	.section	.text._ZN2at6native27unrolled_elementwise_kernelIZZZNS0_66_GLOBAL__N__a0cfb035_28_ActivationHardswishKernel_cu_1520ed90_310025hardswish_backward_kernelERNS_14TensorIteratorEENKUlvE_clEvENKUlvE1_clEvEUlN3c104HalfES8_E_St5arrayIPcLm3EELi4E23TrivialOffsetCalculatorILi2EjESD_ILi1EjENS0_6memory15LoadWithoutCastENSG_16StoreWithoutCastEEEviT_T0_T2_T3_T4_T5_,"ax",@progbits
	.sectioninfo	@"SHI_REGISTERS=30"
	.align	128
        .global         _ZN2at6native27unrolled_elementwise_kernelIZZZNS0_66_GLOBAL__N__a0cfb035_28_ActivationHardswishKernel_cu_1520ed90_310025hardswish_backward_kernelERNS_14TensorIteratorEENKUlvE_clEvENKUlvE1_clEvEUlN3c104HalfES8_E_St5arrayIPcLm3EELi4E23TrivialOffsetCalculatorILi2EjESD_ILi1EjENS0_6memory15LoadWithoutCastENSG_16StoreWithoutCastEEEviT_T0_T2_T3_T4_T5_
        .type           _ZN2at6native27unrolled_elementwise_kernelIZZZNS0_66_GLOBAL__N__a0cfb035_28_ActivationHardswishKernel_cu_1520ed90_310025hardswish_backward_kernelERNS_14TensorIteratorEENKUlvE_clEvENKUlvE1_clEvEUlN3c104HalfES8_E_St5arrayIPcLm3EELi4E23TrivialOffsetCalculatorILi2EjESD_ILi1EjENS0_6memory15LoadWithoutCastENSG_16StoreWithoutCastEEEviT_T0_T2_T3_T4_T5_,@function
        .size           _ZN2at6native27unrolled_elementwise_kernelIZZZNS0_66_GLOBAL__N__a0cfb035_28_ActivationHardswishKernel_cu_1520ed90_310025hardswish_backward_kernelERNS_14TensorIteratorEENKUlvE_clEvENKUlvE1_clEvEUlN3c104HalfES8_E_St5arrayIPcLm3EELi4E23TrivialOffsetCalculatorILi2EjESD_ILi1EjENS0_6memory15LoadWithoutCastENSG_16StoreWithoutCastEEEviT_T0_T2_T3_T4_T5_,(.L_x_6096 - _ZN2at6native27unrolled_elementwise_kernelIZZZNS0_66_GLOBAL__N__a0cfb035_28_ActivationHardswishKernel_cu_1520ed90_310025hardswish_backward_kernelERNS_14TensorIteratorEENKUlvE_clEvENKUlvE1_clEvEUlN3c104HalfES8_E_St5arrayIPcLm3EELi4E23TrivialOffsetCalculatorILi2EjESD_ILi1EjENS0_6memory15LoadWithoutCastENSG_16StoreWithoutCastEEEviT_T0_T2_T3_T4_T5_)
        .other          _ZN2at6native27unrolled_elementwise_kernelIZZZNS0_66_GLOBAL__N__a0cfb035_28_ActivationHardswishKernel_cu_1520ed90_310025hardswish_backward_kernelERNS_14TensorIteratorEENKUlvE_clEvENKUlvE1_clEvEUlN3c104HalfES8_E_St5arrayIPcLm3EELi4E23TrivialOffsetCalculatorILi2EjESD_ILi1EjENS0_6memory15LoadWithoutCastENSG_16StoreWithoutCastEEEviT_T0_T2_T3_T4_T5_,@"STO_CUDA_ENTRY STV_DEFAULT"
_ZN2at6native27unrolled_elementwise_kernelIZZZNS0_66_GLOBAL__N__a0cfb035_28_ActivationHardswishKernel_cu_1520ed90_310025hardswish_backward_kernelERNS_14TensorIteratorEENKUlvE_clEvENKUlvE1_clEvEUlN3c104HalfES8_E_St5arrayIPcLm3EELi4E23TrivialOffsetCalculatorILi2EjESD_ILi1EjENS0_6memory15LoadWithoutCastENSG_16StoreWithoutCastEEEviT_T0_T2_T3_T4_T5_:
.text._ZN2at6native27unrolled_elementwise_kernelIZZZNS0_66_GLOBAL__N__a0cfb035_28_ActivationHardswishKernel_cu_1520ed90_310025hardswish_backward_kernelERNS_14TensorIteratorEENKUlvE_clEvENKUlvE1_clEvEUlN3c104HalfES8_E_St5arrayIPcLm3EELi4E23TrivialOffsetCalculatorILi2EjESD_ILi1EjENS0_6memory15LoadWithoutCastENSG_16StoreWithoutCastEEEviT_T0_T2_T3_T4_T5_:
        /* <DEDUP_REMOVED lines=71> */
.L_x_1749:
[----:B------:R-:W-:Y:S05]  /*0470*/  BSYNC B0 ;  /* 0x0000000000007941 */ /* 0x000fea0003800000 */
.L_x_1748:
[----:B------:R-:W-:Y:S01]  /*0480*/  BSSY B0, `(.L_x_1750) ;  /* 0x000000d000007945 */ /* 0x000fe20003800000 */
[----:B------:R-:W-:Y:S05]  /*0490*/  @P4 BRA `(.L_x_1751) ;  /* 0x000000b000004947 */ /* 0x000fea0003800000 */
[----:B-----5:R-:W-:-:S05]  /*04a0*/  HADD2.F32 R13, -RZ, R13.H0_H0 ;  /* 0x2000000dff0d7230 */ /* 0x020fca0000004100 */
[----:B------:R-:W-:-:S13]  /*04b0*/  FSETP.GTU.FTZ.AND P4, PT, R13, -3, PT ;  /* 0xc04000000d00780b */ /* 0x000fda0003f9c000 */
[----:B------:R-:W-:Y:S01]  /*04c0*/  @!P4 PRMT R6, RZ, 0x7610, R6 ;  /* 0x00007610ff06c816 */ /* 0x000fe20000000006 */
[----:B------:R-:W-:Y:S05]  /*04d0*/  @!P4 BRA `(.L_x_1751) ;  /* 0x000000700000c947 */ /* 0x000fea0003800000 */
[----:B------:R-:W-:Y:S01]  /*04e0*/  FSETP.GEU.FTZ.AND P4, PT, R13, 3, PT ;  /* 0x404000000d00780b */ /* 0x000fe20003f9e000 */
[----:B0-----:R-:W-:-:S12]  /*04f0*/  HADD2.F32 R9, -RZ, R14.H0_H0 ;  /* 0x2000000eff097230 */ /* 0x001fd80000004100 */
[----:B------:R-:W-:-:S04]  /*0500*/  @!P4 IMAD.MOV.U32 R6, RZ, RZ, 0x3eaaaaab ;  /* 0x3eaaaaabff06c424 */ /* 0x000fc800078e00ff */
[----:B------:R-:W-:-:S04]  /*0510*/  @!P4 FFMA.FTZ R6, R13, R6, 0.5 ;  /* 0x3f0000000d06c423 */ /* 0x000fc80000010006 */
[----:B------:R-:W-:Y:S01]  /*0520*/  @!P4 FMUL.FTZ R7, R9, R6 ;  /* 0x000000060907c220 */ /* 0x000fe20000410000 */
[----:B------:R-:W-:-:S04]  /*0530*/  @P4 F2FP.PACK_AB R6, RZ, R9 ;  /* 0x00000009ff06423e */ /* 0x000fc800000000ff */
[----:B------:R-:W-:Y:S02]  /*0540*/  @!P4 F2FP.PACK_AB R6, RZ, R7 ;  /* 0x00000007ff06c23e */ /* 0x000fe400000000ff */
.L_x_1751:
[----:B------:R-:W-:Y:S05]  /*0550*/  BSYNC B0 ;  /* 0x0000000000007941 */ /* 0x000fea0003800000 */
.L_x_1750:
[----:B------:R-:W-:Y:S01]  /*0560*/  BSSY B0, `(.L_x_1752) ;  /* 0x000000d000007945 */ /* 0x000fe20003800000 */
[----:B------:R-:W-:Y:S05]  /*0570*/  @P1 BRA `(.L_x_1753) ;  /* 0x000000b000001947 */ /* 0x000fea0003800000 */
[----:B-----5:R-:W-:-:S05]  /*0580*/  HADD2.F32 R16, -RZ, R16.H0_H0 ;  /* 0x20000010ff107230 */ /* 0x020fca0000004100 */
[----:B------:R-:W-:-:S13]  /*0590*/  FSETP.GTU.FTZ.AND P1, PT, R16, -3, PT ;  /* 0xc04000001000780b */ /* 0x000fda0003f3c000 */
[----:B0-----:R-:W-:Y:S01]  /*05a0*/  @!P1 PRMT R8, RZ, 0x7610, R8 ;  /* 0x00007610ff089816 */ /* 0x001fe20000000008 */
        /* <DEDUP_REMOVED lines=8> */
.L_x_1753:
[----:B------:R-:W-:Y:S05]  /*0630*/  BSYNC B0 ;  /* 0x0000000000007941 */ /* 0x000fea0003800000 */
.L_x_1752:
        /* <DEDUP_REMOVED lines=13> */
.L_x_1755:
[----:B------:R-:W-:Y:S05]  /*0710*/  BSYNC B0 ;  /* 0x0000000000007941 */ /* 0x000fea0003800000 */
.L_x_1754:
        /* <DEDUP_REMOVED lines=14> */
.L_x_1757:
[----:B------:R-:W-:Y:S05]  /*0800*/  BSYNC B0 ;  /* 0x0000000000007941 */ /* 0x000fea0003800000 */
.L_x_1756:
[----:B------:R-:W-:-:S13]  /*0810*/  ISETP.GE.AND P0, PT, R5, R12, PT ;  /* 0x0000000c0500720c */ /* 0x000fda0003f06270 */
[----:B------:R-:W-:Y:S05]  /*0820*/  @P0 EXIT ;  /* 0x000000000000094d */ /* 0x000fea0003800000 */
[----:B01----:R-:W-:Y:S02]  /*0830*/  IMAD R2, R0, 0x200, R5 ;  /* 0x0000020000027824 */ /* 0x003fe400078e0205 */
[----:B------:R-:W-:-:S04]  /*0840*/  IMAD.MOV.U32 R3, RZ, RZ, 0x2 ;  /* 0x00000002ff037424 */ /* 0x000fc800078e00ff */
[----:B------:R-:W-:-:S05]  /*0850*/  IMAD.WIDE.U32 R2, R2, R3, c[0x0][0x180] ;  /* 0x0000600002027625 */ /* 0x000fca00078e0003 */
[----:B------:R-:W-:Y:S01]  /*0860*/  STG.E.U16 [R2.64], R9 ;  /* 0x0000000902007986 */ /* 0x000fe2000c101504 */
[----:B------:R-:W-:Y:S05]  /*0870*/  EXIT ;  /* 0x000000000000794d */ /* 0x000fea0003800000 */
.L_x_1758:
        /* <DEDUP_REMOVED lines=16> */
.L_x_6096:


//--------------------- .text._ZN2at6native29vectorized_elementwise_kernelILi2EZZZNS0_66_GLOBAL__N__a0cfb035_28_ActivationHardswishKernel_cu_1520ed90_310025hardswish_backward_kernelERNS_14TensorIteratorEENKUlvE_clEvENKUlvE1_clEvEUlN3c104HalfES8_E_St5arrayIPcLm3EEEEviT0_T1_ --------------------------
	.section	.text._ZN2at6native29vectorized_elementwise_kernelILi2EZZZNS0_66_GLOBAL__N__a0cfb035_28_ActivationHardswishKernel_cu_1520ed90_310025hardswish_backward_kernelERNS_14TensorIteratorEENKUlvE_clEvENKUlvE1_clEvEUlN3c104HalfES8_E_St5arrayIPcLm3EEEEviT0_T1_,"ax",@progbits
	.sectioninfo	@"SHI_REGISTERS=32"
	.align	128
        .global         _ZN2at6native29vectorized_elementwise_kernelILi2EZZZNS0_66_GLOBAL__N__a0cfb035_28_ActivationHardswishKernel_cu_1520ed90_310025hardswish_backward_kernelERNS_14TensorIteratorEENKUlvE_clEvENKUlvE1_clEvEUlN3c104HalfES8_E_St5arrayIPcLm3EEEEviT0_T1_
        .type           _ZN2at6native29vectorized_elementwise_kernelILi2EZZZNS0_66_GLOBAL__N__a0cfb035_28_ActivationHardswishKernel_cu_1520ed90_310025hardswish_backward_kernelERNS_14TensorIteratorEENKUlvE_clEvENKUlvE1_clEvEUlN3c104HalfES8_E_St5arrayIPcLm3EEEEviT0_T1_,@function
        .size           _ZN2at6native29vectorized_elementwise_kernelILi2EZZZNS0_66_GLOBAL__N__a0cfb035_28_ActivationHardswishKernel_cu_1520ed90_310025hardswish_backward_kernelERNS_14TensorIteratorEENKUlvE_clEvENKUlvE1_clEvEUlN3c104HalfES8_E_St5arrayIPcLm3EEEEviT0_T1_,(.L_x_6097 - _ZN2at6native29vectorized_elementwise_kernelILi2EZZZNS0_66_GLOBAL__N__a0cfb035_28_ActivationHardswishKernel_cu_1520ed90_310025hardswish_backward_kernelERNS_14TensorIteratorEENKUlvE_clEvENKUlvE1_clEvEUlN3c104HalfES8_E_St5arrayIPcLm3EEEEviT0_T1_)
        .other          _ZN2at6native29vectorized_elementwise_kernelILi2EZZZNS0_66_GLOBAL__N__a0cfb035_28_ActivationHardswishKernel_cu_1520ed90_310025hardswish_backward_kernelERNS_14TensorIteratorEENKUlvE_clEvENKUlvE1_clEvEUlN3c104HalfES8_E_St5arrayIPcLm3EEEEviT0_T1_,@"STO_CUDA_ENTRY STV_DEFAULT"
_ZN2at6native29vectorized_elementwise_kernelILi2EZZZNS0_66_GLOBAL__N__a0cfb035_28_ActivationHardswishKernel_cu_1520ed90_310025hardswish_backward_kernelERNS_14TensorIteratorEENKUlvE_clEvENKUlvE1_clEvEUlN3c104HalfES8_E_St5arrayIPcLm3EEEEviT0_T1_:
.text._ZN2at6native29vectorized_elementwise_kernelILi2EZZZNS0_66_GLOBAL__N__a0cfb035_28_ActivationHardswishKernel_cu_1520ed90_310025hardswish_backward_kernelERNS_14TensorIteratorEENKUlvE_clEvENKUlvE1_clEvEUlN3c104HalfES8_E_St5arrayIPcLm3EEEEviT0_T1_:
        /* <DEDUP_REMOVED lines=22> */
[----:B--2---:R-:W-:-:S05]  /*0160*/  HADD2.F32 R10, -RZ, R15.H0_H0 ;  /* 0x2000000fff0a7230 */ /* 0x004fca0000004100 */
[----:B------:R-:W-:-:S13]  /*0170*/  FSETP.GTU.FTZ.AND P0, PT, R10, -3, PT ;  /* 0xc04000000a00780b */ /* 0x000fda0003f1c000 */
[----:B------:R-:W-:Y:S01]  /*0180*/  @!P0 PRMT R7, RZ, 0x7610, R7 ;  /* 0x00007610ff078816 */ /* 0x000fe20000000007 */
[----:B------:R-:W-:Y:S05]  /*0190*/  @!P0 BRA `(.L_x_1761) ;  /* 0x0000007000008947 */ /* 0x000fea0003800000 */
[----:B0-----:R-:W-:Y:S01]  /*01a0*/  FSETP.GEU.FTZ.AND P0, PT, R10, 3, PT ;  /* 0x404000000a00780b */ /* 0x001fe20003f1e000 */
[----:B-----5:R-:W-:-:S12]  /*01b0*/  HADD2.F32 R7, -RZ, R13.H0_H0 ;  /* 0x2000000dff077230 */ /* 0x020fd80000004100 */
[----:B------:R-:W-:-:S04]  /*01c0*/  @!P0 IMAD.MOV.U32 R3, RZ, RZ, 0x3eaaaaab ;  /* 0x3eaaaaabff038424 */ /* 0x000fc800078e00ff */
[----:B------:R-:W-:-:S04]  /*01d0*/  @!P0 FFMA.FTZ R10, R10, R3, 0.5 ;  /* 0x3f0000000a0a8423 */ /* 0x000fc80000010003 */
[-C--:B------:R-:W-:Y:S01]  /*01e0*/  @!P0 FMUL.FTZ R10, R10, R7.reuse ;  /* 0x000000070a0a8220 */ /* 0x080fe20000410000 */
[----:B------:R-:W-:-:S04]  /*01f0*/  @P0 F2FP.PACK_AB R7, RZ, R7 ;  /* 0x00000007ff07023e */ /* 0x000fc800000000ff */
[----:B------:R-:W-:Y:S02]  /*0200*/  @!P0 F2FP.PACK_AB R7, RZ, R10 ;  /* 0x0000000aff07823e */ /* 0x000fe400000000ff */
.L_x_1761:
[----:B0-----:R-:W-:Y:S05]  /*0210*/  BSYNC B0 ;  /* 0x0000000000007941 */ /* 0x001fea0003800000 */
.L_x_1760:
[----:B------:R-:W-:Y:S01]  /*0220*/  HADD2.F32 R15, -RZ, R15.H1_H1 ;  /* 0x3000000fff0f7230 */ /* 0x000fe20000004100 */
[----:B------:R-:W-:Y:S01]  /*0230*/  IMAD.WIDE.U32 R2, R0, R19, c[0x0][0x180] ;  /* 0x0000600000027625 */ /* 0x000fe200078e0013 */
[--C-:B-----5:R-:W-:Y:S01]  /*0240*/  HADD2.F32 R16, -RZ, R14.reuse.H0_H0 ;  /* 0x2000000eff107230 */ /* 0x120fe20000004100 */
[----:B------:R-:W-:Y:S01]  /*0250*/  BSSY B0, `(.L_x_1762) ;  /* 0x0000017000007945 */ /* 0x000fe20003800000 */
[----:B------:R-:W-:Y:S01]  /*0260*/  HADD2.F32 R14, -RZ, R14.H1_H1 ;  /* 0x3000000eff0e7230 */ /* 0x000fe20000004100 */
[----:B------:R-:W-:Y:S01]  /*0270*/  FSETP.GTU.FTZ.AND P6, PT, R15, -3, PT ;  /* 0xc04000000f00780b */ /* 0x000fe20003fdc000 */
[--C-:B------:R-:W-:Y:S01]  /*0280*/  HADD2.F32 R12, -RZ, R17.reuse.H0_H0 ;  /* 0x20000011ff0c7230 */ /* 0x100fe20000004100 */
[----:B------:R-:W-:Y:S01]  /*0290*/  FSETP.GTU.FTZ.AND P0, PT, R16, -3, PT ;  /* 0xc04000001000780b */ /* 0x000fe20003f1c000 */
[----:B------:R-:W-:Y:S01]  /*02a0*/  HADD2.F32 R9, -RZ, R17.H1_H1 ;  /* 0x30000011ff097230 */ /* 0x000fe20000004100 */
[----:B------:R-:W-:Y:S01]  /*02b0*/  FSETP.GTU.FTZ.AND P1, PT, R14, -3, PT ;  /* 0xc04000000e00780b */ /* 0x000fe20003f3c000 */
[--C-:B------:R-:W-:Y:S01]  /*02c0*/  HADD2.F32 R0, -RZ, R18.reuse.H0_H0 ;  /* 0x20000012ff007230 */ /* 0x100fe20000004100 */
[----:B------:R-:W-:Y:S01]  /*02d0*/  FSETP.GTU.FTZ.AND P2, PT, R12, -3, PT ;  /* 0xc04000000c00780b */ /* 0x000fe20003f5c000 */
[----:B------:R-:W-:Y:S01]  /*02e0*/  HADD2.F32 R8, -RZ, R18.H1_H1 ;  /* 0x30000012ff087230 */ /* 0x000fe20000004100 */
[----:B------:R-:W-:Y:S01]  /*02f0*/  FSETP.GTU.FTZ.AND P3, PT, R9, -3, PT ;  /* 0xc04000000900780b */ /* 0x000fe20003f7c000 */
[----:B------:R-:W-:Y:S01]  /*0300*/  IMAD.WIDE R2, R11, 0x4, R2 ;  /* 0x000000040b027825 */ /* 0x000fe200078e0202 */
[----:B------:R-:W-:-:S02]  /*0310*/  FSETP.GTU.FTZ.AND P4, PT, R0, -3, PT ;  /* 0xc04000000000780b */ /* 0x000fc40003f9c000 */
[----:B------:R-:W-:Y:S02]  /*0320*/  FSETP.GTU.FTZ.AND P5, PT, R8, -3, PT ;  /* 0xc04000000800780b */ /* 0x000fe40003fbc000 */
[----:B------:R-:W-:Y:S01]  /*0330*/  @!P6 PRMT R10, RZ, 0x7610, R10 ;  /* 0x00007610ff0ae816 */ /* 0x000fe2000000000a */
[----:B------:R-:W-:Y:S05]  /*0340*/  @!P6 BRA `(.L_x_1763) ;  /* 0x000000700000e947 */ /* 0x000fea0003800000 */
[----:B------:R-:W-:Y:S01]  /*0350*/  FSETP.GEU.FTZ.AND P6, PT, R15, 3, PT ;  /* 0x404000000f00780b */ /* 0x000fe20003fde000 */
[----:B------:R-:W-:-:S12]  /*0360*/  HADD2.F32 R10, -RZ, R13.H1_H1 ;  /* 0x3000000dff0a7230 */ /* 0x000fd80000004100 */
[----:B------:R-:W-:-:S04]  /*0370*/  @!P6 IMAD.MOV.U32 R18, RZ, RZ, 0x3eaaaaab ;  /* 0x3eaaaaabff12e424 */ /* 0x000fc800078e00ff */
[----:B------:R-:W-:-:S04]  /*0380*/  @!P6 FFMA.FTZ R15, R15, R18, 0.5 ;  /* 0x3f0000000f0fe423 */ /* 0x000fc80000010012 */
[-C--:B------:R-:W-:Y:S01]  /*0390*/  @!P6 FMUL.FTZ R15, R15, R10.reuse ;  /* 0x0000000a0f0fe220 */ /* 0x080fe20000410000 */
[----:B------:R-:W-:-:S04]  /*03a0*/  @P6 F2FP.PACK_AB R10, RZ, R10 ;  /* 0x0000000aff0a623e */ /* 0x000fc800000000ff */
[----:B------:R-:W-:Y:S02]  /*03b0*/  @!P6 F2FP.PACK_AB R10, RZ, R15 ;  /* 0x0000000fff0ae23e */ /* 0x000fe400000000ff */
.L_x_1763:
[----:B------:R-:W-:Y:S05]  /*03c0*/  BSYNC B0 ;  /* 0x0000000000007941 */ /* 0x000fea0003800000 */
.L_x_1762:
[----:B------:R-:W-:Y:S01]  /*03d0*/  BSSY B0, `(.L_x_1764) ;  /* 0x000000a000007945 */ /* 0x000fe20003800000 */
[----:B------:R-:W-:Y:S01]  /*03e0*/  @!P0 PRMT R11, RZ, 0x7610, R11 ;  /* 0x00007610ff0b8816 */ /* 0x000fe2000000000b */
[----:B------:R-:W-:Y:S05]  /*03f0*/  @!P0 BRA `(.L_x_1765) ;  /* 0x0000007000008947 */ /* 0x000fea0003800000 */
[----:B------:R-:W-:Y:S01]  /*0400*/  FSETP.GEU.FTZ.AND P0, PT, R16, 3, PT ;  /* 0x404000001000780b */ /* 0x000fe20003f1e000 */
[----:B------:R-:W-:-:S12]  /*0410*/  HADD2.F32 R11, -RZ, R6.H0_H0 ;  /* 0x20000006ff0b7230 */ /* 0x000fd80000004100 */
[----:B------:R-:W-:-:S04]  /*0420*/  @!P0 IMAD.MOV.U32 R13, RZ, RZ, 0x3eaaaaab ;  /* 0x3eaaaaabff0d8424 */ /* 0x000fc800078e00ff */
[----:B------:R-:W-:-:S04]  /*0430*/  @!P0 FFMA.FTZ R16, R16, R13, 0.5 ;  /* 0x3f00000010108423 */ /* 0x000fc8000001000d */
[-C--:B------:R-:W-:Y:S01]  /*0440*/  @!P0 FMUL.FTZ R16, R16, R11.reuse ;  /* 0x0000000b10108220 */ /* 0x080fe20000410000 */
[----:B------:R-:W-:-:S04]  /*0450*/  @P0 F2FP.PACK_AB R11, RZ, R11 ;  /* 0x0000000bff0b023e */ /* 0x000fc800000000ff */
[----:B------:R-:W-:Y:S02]  /*0460*/  @!P0 F2FP.PACK_AB R11, RZ, R16 ;  /* 0x00000010ff0b823e */ /* 0x000fe400000000ff */
.L_x_1765:
[----:B------:R-:W-:Y:S05]  /*0470*/  BSYNC B0 ;  /* 0x0000000000007941 */ /* 0x000fea0003800000 */
.L_x_1764:
[----:B------:R-:W-:Y:S01]  /*0480*/  BSSY B0, `(.L_x_1766) ;  /* 0x000000a000007945 */ /* 0x000fe20003800000 */
        /* <DEDUP_REMOVED lines=9> */
.L_x_1767:
[----:B------:R-:W-:Y:S05]  /*0520*/  BSYNC B0 ;  /* 0x0000000000007941 */ /* 0x000fea0003800000 */
.L_x_1766:
[----:B------:R-:W-:Y:S01]  /*0530*/  BSSY B0, `(.L_x_1768) ;  /* 0x000000a000007945 */ /* 0x000fe20003800000 */
        /* <DEDUP_REMOVED lines=9> */
.L_x_1769:
[----:B------:R-:W-:Y:S05]  /*05d0*/  BSYNC B0 ;  /* 0x0000000000007941 */ /* 0x000fea0003800000 */
.L_x_1768:
        /* <DEDUP_REMOVED lines=10> */
.L_x_1771:
[----:B------:R-:W-:Y:S05]  /*0680*/  BSYNC B0 ;  /* 0x0000000000007941 */ /* 0x000fea0003800000 */
.L_x_1770:
[----:B------:R-:W-:Y:S01]  /*0690*/  BSSY B0, `(.L_x_1772) ;  /* 0x000000b000007945 */ /* 0x000fe20003800000 */
[----:B------:R-:W-:Y:S02]  /*06a0*/  @!P5 PRMT R9, RZ, 0x7610, R9 ;  /* 0x00007610ff09d816 */ /* 0x000fe40000000009 */
        /* <DEDUP_REMOVED lines=9> */
.L_x_1773:
[----:B------:R-:W-:Y:S05]  /*0740*/  BSYNC B0 ;  /* 0x0000000000007941 */ /* 0x000fea0003800000 */
.L_x_1772:
[----:B------:R-:W-:Y:S01]  /*0750*/  BSSY B0, `(.L_x_1774) ;  /* 0x0000009000007945 */ /* 0x000fe20003800000 */
        /* <DEDUP_REMOVED lines=8> */
.L_x_1775:
[----:B------:R-:W-:Y:S05]  /*07e0*/  BSYNC B0 ;  /* 0x0000000000007941 */ /* 0x000fea0003800000 */
.L_x_1774:
        /* <DEDUP_REMOVED lines=9> */
.L_x_1759:
        /* <DEDUP_REMOVED lines=100> */
.L_x_1777:
[----:B------:R-:W-:Y:S05]  /*0ec0*/  BSYNC B0 ;  /* 0x0000000000007941 */ /* 0x000fea0003800000 */
.L_x_1776:
        /* <DEDUP_REMOVED lines=20> */
.L_x_1779:
[----:B------:R-:W-:Y:S05]  /*1010*/  BSYNC B0 ;  /* 0x0000000000007941 */ /* 0x000fea0003800000 */
.L_x_1778:
[----:B------:R-:W-:Y:S01]  /*1020*/  ISETP.GE.AND P6, PT, R3, R8, PT ;  /* 0x000000080300720c */ /* 0x000fe20003fc6270 */
[----:B------:R-:W-:Y:S01]  /*1030*/  @!P0 IMAD.IADD R2, R0, 0x1, R9 ;  /* 0x0000000100028824 */ /* 0x000fe200078e0209 */
[----:B------:R-:W-:Y:S01]  /*1040*/  BSSY B0, `(.L_x_1780) ;  /* 0x000000f000007945 */ /* 0x000fe20003800000 */
[----:B------:R-:W-:-:S04]  /*1050*/  @!P0 IMAD.MOV.U32 R3, RZ, RZ, 0x2 ;  /* 0x00000002ff038424 */ /* 0x000fc800078e00ff */
[----:B------:R-:W-:Y:S01]  /*1060*/  @!P0 IMAD.WIDE.U32 R2, R2, R3, c[0x0][0x180] ;  /* 0x0000600002028625 */ /* 0x000fe200078e0003 */
        /* <DEDUP_REMOVED lines=12> */
.L_x_1781:
[----:B------:R-:W-:Y:S05]  /*1130*/  BSYNC B0 ;  /* 0x0000000000007941 */ /* 0x000fea0003800000 */
.L_x_1780:
        /* <DEDUP_REMOVED lines=13> */
.L_x_1783:
[----:B------:R-:W-:Y:S05]  /*1210*/  BSYNC B0 ;  /* 0x0000000000007941 */ /* 0x000fea0003800000 */
.L_x_1782:
        /* <DEDUP_REMOVED lines=13> */
.L_x_1785:
[----:B------:R-:W-:Y:S05]  /*12f0*/  BSYNC B0 ;  /* 0x0000000000007941 */ /* 0x000fea0003800000 */
.L_x_1784:
        /* <DEDUP_REMOVED lines=13> */
.L_x_1787:
[----:B------:R-:W-:Y:S05]  /*13d0*/  BSYNC B0 ;  /* 0x0000000000007941 */ /* 0x000fea0003800000 */
.L_x_1786:
        /* <DEDUP_REMOVED lines=13> */
.L_x_1789:
[----:B------:R-:W-:Y:S05]  /*14b0*/  BSYNC B0 ;  /* 0x0000000000007941 */ /* 0x000fea0003800000 */
.L_x_1788:
        /* <DEDUP_REMOVED lines=13> */
.L_x_1791:
[----:B------:R-:W-:Y:S05]  /*1590*/  BSYNC B0 ;  /* 0x0000000000007941 */ /* 0x000fea0003800000 */
.L_x_1790:
        /* <DEDUP_REMOVED lines=18> */
.L_x_1794:
[----:B0-----:R-:W-:-:S13]  /*16c0*/  ISETP.GE.AND P0, PT, R9, R8, PT ;  /* 0x000000080900720c */ /* 0x001fda0003f06270 */
[----:B------:R-:W-:Y:S05]  /*16d0*/  @P0 BRA `(.L_x_1796) ;  /* 0x000000c000000947 */ /* 0x000fea0003800000 */
[----:B------:R-:W-:Y:S01]  /*16e0*/  IMAD.IADD R2, R0, 0x1, R9 ;  /* 0x0000000100027824 */ /* 0x000fe200078e0209 */
[----:B------:R-:W-:Y:S01]  /*16f0*/  IADD3 R9, R9, 0x80, RZ ;  /* 0x0000008009097810 */ /* 0x000fe20007ffe0ff */
[----:B------:R-:W-:-:S04]  /*1700*/  IMAD.MOV.U32 R3, RZ, RZ, 0x2 ;  /* 0x00000002ff037424 */ /* 0x000fc800078e00ff */
[----:B------:R-:W-:-:S05]  /*1710*/  IMAD.WIDE.U32 R2, R2, R3, c[0x0][0x180] ;  /* 0x0000600002027625 */ /* 0x000fca00078e0003 */
[----:B-----5:R0:W-:Y:S02]  /*1720*/  STG.E.U16 [R2.64], R10 ;  /* 0x0000000a02007986 */ /* 0x0201e4000c101504 */
.L_x_1795:
[----:B------:R-:W-:-:S13]  /*1730*/  ISETP.GE.AND P0, PT, R9, R8, PT ;  /* 0x000000080900720c */ /* 0x000fda0003f06270 */
[----:B------:R-:W-:Y:S05]  /*1740*/  @P0 BRA `(.L_x_1797) ;  /* 0x000000d000000947 */ /* 0x000fea0003800000 */
[----:B0-----:R-:W-:Y:S01]  /*1750*/  IMAD.IADD R2, R0, 0x1, R9 ;  /* 0x0000000100027824 */ /* 0x001fe200078e0209 */
[----:B------:R-:W-:Y:S01]  /*1760*/  IADD3 R9, R9, 0x80, RZ ;  /* 0x0000008009097810 */ /* 0x000fe20007ffe0ff */
[----:B------:R-:W-:-:S04]  /*1770*/  IMAD.MOV.U32 R3, RZ, RZ, 0x2 ;  /* 0x00000002ff037424 */ /* 0x000fc800078e00ff */
[----:B------:R-:W-:-:S05]  /*1780*/  IMAD.WIDE.U32 R2, R2, R3, c[0x0][0x180] ;  /* 0x0000600002027625 */ /* 0x000fca00078e0003 */
[----:B------:R0:W-:Y:S02]  /*1790*/  STG.E.U16 [R2.64], R11 ;  /* 0x0000000b02007986 */ /* 0x0001e4000c101504 */
.L_x_1796:
        /* <DEDUP_REMOVED lines=8> */
.L_x_1797:
[----:B------:R-:W-:Y:S05]  /*1820*/  BSYNC B1 ;  /* 0x0000000000017941 */ /* 0x000fea0003800000 */
.L_x_1793:
[----:B------:R-:W-:-:S13]  /*1830*/  ISETP.GE.AND P0, PT, R9, R8, PT ;  /* 0x000000080900720c */ /* 0x000fda0003f06270 */
[----:B0-----:R-:W-:Y:S01]  /*1840*/  @!P0 IMAD.IADD R2, R0, 0x1, R9 ;  /* 0x0000000100028824 */ /* 0x001fe200078e0209 */
[----:B------:R-:W-:Y:S01]  /*1850*/  @!P0 IADD3 R9, R9, 0x80, RZ ;  /* 0x0000008009098810 */ /* 0x000fe20007ffe0ff */
[----:B------:R-:W-:-:S04]  /*1860*/  @!P0 IMAD.MOV.U32 R3, RZ, RZ, 0x2 ;  /* 0x00000002ff038424 */ /* 0x000fc800078e00ff */
[----:B------:R-:W-:-:S05]  /*1870*/  @!P0 IMAD.WIDE.U32 R2, R2, R3, c[0x0][0x180] ;  /* 0x0000600002028625 */ /* 0x000fca00078e0003 */
[----:B------:R0:W-:Y:S02]  /*1880*/  @!P0 STG.E.U16 [R2.64], R13 ;  /* 0x0000000d02008986 */ /* 0x0001e4000c101504 */
.L_x_1798:
[----:B------:R-:W-:Y:S05]  /*1890*/  BSYNC B0 ;  /* 0x0000000000007941 */ /* 0x000fea0003800000 */
.L_x_1792:
        /* <DEDUP_REMOVED lines=8> */
.L_x_1799:
        /* <DEDUP_REMOVED lines=14> */
.L_x_6097:


//--------------------- .text._ZN2at6native29vectorized_elementwise_kernelILi4EZZZNS0_66_GLOBAL__N__a0cfb035_28_ActivationHardswishKernel_cu_1520ed90_310025hardswish_backward_kernelERNS_14TensorIteratorEENKUlvE_clEvENKUlvE1_clEvEUlN3c104HalfES8_E_St5arrayIPcLm3EEEEviT0_T1_ --------------------------
	.section	.text._ZN2at6native29vectorized_elementwise_kernelILi4EZZZNS0_66_GLOBAL__N__a0cfb035_28_ActivationHardswishKernel_cu_1520ed90_310025hardswish_backward_kernelERNS_14TensorIteratorEENKUlvE_clEvENKUlvE1_clEvEUlN3c104HalfES8_E_St5arrayIPcLm3EEEEviT0_T1_,"ax",@progbits
	.sectioninfo	@"SHI_REGISTERS=32"
	.align	128
        .global         _ZN2at6native29vectorized_elementwise_kernelILi4EZZZNS0_66_GLOBAL__N__a0cfb035_28_ActivationHardswishKernel_cu_1520ed90_310025hardswish_backward_kernelERNS_14TensorIteratorEENKUlvE_clEvENKUlvE1_clEvEUlN3c104HalfES8_E_St5arrayIPcLm3EEEEviT0_T1_
        .type           _ZN2at6native29vectorized_elementwise_kernelILi4EZZZNS0_66_GLOBAL__N__a0cfb035_28_ActivationHardswishKernel_cu_1520ed90_310025hardswish_backward_kernelERNS_14TensorIteratorEENKUlvE_clEvENKUlvE1_clEvEUlN3c104HalfES8_E_St5arrayIPcLm3EEEEviT0_T1_,@function
        .size           _ZN2at6native29vectorized_elementwise_kernelILi4EZZZNS0_66_GLOBAL__N__a0cfb035_28_ActivationHardswishKernel_cu_1520ed90_310025hardswish_backward_kernelERNS_14TensorIteratorEENKUlvE_clEvENKUlvE1_clEvEUlN3c104HalfES8_E_St5arrayIPcLm3EEEEviT0_T1_,(.L_x_6098 - _ZN2at6native29vectorized_elementwise_kernelILi4EZZZNS0_66_GLOBAL__N__a0cfb035_28_ActivationHardswishKernel_cu_1520ed90_310025hardswish_backward_kernelERNS_14TensorIteratorEENKUlvE_clEvENKUlvE1_clEvEUlN3c104HalfES8_E_St5arrayIPcLm3EEEEviT0_T1_)
        .other          _ZN2at6native29vectorized_elementwise_kernelILi4EZZZNS0_66_GLOBAL__N__a0cfb035_28_ActivationHardswishKernel_cu_1520ed90_310025hardswish_backward_kernelERNS_14TensorIteratorEENKUlvE_clEvENKUlvE1_clEvEUlN3c104HalfES8_E_St5arrayIPcLm3EEEEviT0_T1_,@"STO_CUDA_ENTRY STV_DEFAULT"
_ZN2at6native29vectorized_elementwise_kernelILi4EZZZNS0_66_GLOBAL__N__a0cfb035_28_ActivationHardswishKernel_cu_1520ed90_310025hardswish_backward_kernelERNS_14TensorIteratorEENKUlvE_clEvENKUlvE1_clEvEUlN3c104HalfES8_E_St5arrayIPcLm3EEEEviT0_T1_:
.text._ZN2at6native29vectorized_elementwise_kernelILi4EZZZNS0_66_GLOBAL__N__a0cfb035_28_ActivationHardswishKernel_cu_1520ed90_310025hardswish_backward_kernelERNS_14TensorIteratorEENKUlvE_clEvENKUlvE1_clEvEUlN3c104HalfES8_E_St5arrayIPcLm3EEEEviT0_T1_:
        /* <DEDUP_REMOVED lines=29> */
.L_x_1802:
[----:B0-----:R-:W-:Y:S05]  /*01d0*/  BSYNC B0 ;  /* 0x0000000000007941 */ /* 0x001fea0003800000 */
.L_x_1801:
[----:B------:R-:W-:Y:S01]  /*01e0*/  HADD2.F32 R15, -RZ, R10.H1_H1 ;  /* 0x3000000aff0f7230 */ /* 0x000fe20000004100 */
[----:B------:R-:W-:Y:S01]  /*01f0*/  IMAD.WIDE.U32 R16, R0, R9, c[0x0][0x180] ;  /* 0x0000600000107625 */ /* 0x000fe200078e0009 */
[--C-:B------:R-:W-:Y:S01]  /*0200*/  HADD2.F32 R14, -RZ, R11.reuse.H0_H0 ;  /* 0x2000000bff0e7230 */ /* 0x100fe20000004100 */
[----:B------:R-:W-:Y:S01]  /*0210*/  BSSY B0, `(.L_x_1803) ;  /* 0x0000017000007945 */ /* 0x000fe20003800000 */
[----:B------:R-:W-:Y:S01]  /*0220*/  HADD2.F32 R13, -RZ, R11.H1_H1 ;  /* 0x3000000bff0d7230 */ /* 0x000fe20000004100 */
[----:B------:R-:W-:Y:S01]  /*0230*/  FSETP.GTU.FTZ.AND P6, PT, R15, -3, PT ;  /* 0xc04000000f00780b */ /* 0x000fe20003fdc000 */
[--C-:B-----5:R-:W-:Y:S01]  /*0240*/  HADD2.F32 R10, -RZ, R6.reuse.H0_H0 ;  /* 0x20000006ff0a7230 */ /* 0x120fe20000004100 */
[----:B------:R-:W-:Y:S01]  /*0250*/  FSETP.GTU.FTZ.AND P0, PT, R14, -3, PT ;  /* 0xc04000000e00780b */ /* 0x000fe20003f1c000 */
[--C-:B------:R-:W-:Y:S01]  /*0260*/  HADD2.F32 R11, -RZ, R7.reuse.H0_H0 ;  /* 0x20000007ff0b7230 */ /* 0x100fe20000004100 */
[----:B------:R-:W-:Y:S01]  /*0270*/  FSETP.GTU.FTZ.AND P1, PT, R13, -3, PT ;  /* 0xc04000000d00780b */ /* 0x000fe20003f3c000 */
[----:B------:R-:W-:Y:S01]  /*0280*/  HADD2.F32 R6, -RZ, R6.H1_H1 ;  /* 0x30000006ff067230 */ /* 0x000fe20000004100 */
        /* <DEDUP_REMOVED lines=15> */
.L_x_1804:
[----:B------:R-:W-:Y:S05]  /*0380*/  BSYNC B0 ;  /* 0x0000000000007941 */ /* 0x000fea0003800000 */
.L_x_1803:
        /* <DEDUP_REMOVED lines=10> */
.L_x_1806:
[----:B------:R-:W-:Y:S05]  /*0430*/  BSYNC B0 ;  /* 0x0000000000007941 */ /* 0x000fea0003800000 */
.L_x_1805:
        /* <DEDUP_REMOVED lines=10> */
.L_x_1808:
[----:B------:R-:W-:Y:S05]  /*04e0*/  BSYNC B0 ;  /* 0x0000000000007941 */ /* 0x000fea0003800000 */
.L_x_1807:
        /* <DEDUP_REMOVED lines=10> */
.L_x_1810:
[----:B------:R-:W-:Y:S05]  /*0590*/  BSYNC B0 ;  /* 0x0000000000007941 */ /* 0x000fea0003800000 */
.L_x_1809:
[----:B------:R-:W-:Y:S01]  /*05a0*/  BSSY B0, `(.L_x_1811) ;  /* 0x000000a000007945 */ /* 0x000fe20003800000 */
[----:B------:R-:W-:Y:S01]  /*05b0*/  @!P3 PRMT R10, RZ, 0x7610, R10 ;  /* 0x00007610ff0ab816 */ /* 0x000fe2000000000a */
[----:B------:R-:W-:Y:S05]  /*05c0*/  @!P3 BRA `(.L_x_1812) ;  /* 0x000000700000b947 */ /* 0x000fea0003800000 */
[----:B------:R-:W-:Y:S01]  /*05d0*/  FSETP.GEU.FTZ.AND P0, PT, R6, 3, PT ;  /* 0x404000000600780b */ /* 0x000fe20003f1e000 */
[----:B------:R-:W-:-:S12]  /*05e0*/  HADD2.F32 R13, -RZ, R4.H1_H1 ;  /* 0x30000004ff0d7230 */ /* 0x000fd80000004100 */
[----:B------:R-:W-:Y:S01]  /*05f0*/  @!P0 IMAD.MOV.U32 R15, RZ, RZ, 0x3eaaaaab ;  /* 0x3eaaaaabff0f8424 */ /* 0x000fe200078e00ff */
[----:B------:R-:W-:-:S03]  /*0600*/  @P0 F2FP.PACK_AB R10, RZ, R13 ;  /* 0x0000000dff0a023e */ /* 0x000fc600000000ff */
[----:B------:R-:W-:-:S04]  /*0610*/  @!P0 FFMA.FTZ R6, R6, R15, 0.5 ;  /* 0x3f00000006068423 */ /* 0x000fc8000001000f */
[----:B------:R-:W-:-:S05]  /*0620*/  @!P0 FMUL.FTZ R6, R6, R13 ;  /* 0x0000000d06068220 */ /* 0x000fca0000410000 */
[----:B------:R-:W-:Y:S02]  /*0630*/  @!P0 F2FP.PACK_AB R10, RZ, R6 ;  /* 0x00000006ff0a823e */ /* 0x000fe400000000ff */
.L_x_1812:
[----:B------:R-:W-:Y:S05]  /*0640*/  BSYNC B0 ;  /* 0x0000000000007941 */ /* 0x000fea0003800000 */
.L_x_1811:
[----:B------:R-:W-:Y:S01]  /*0650*/  BSSY B0, `(.L_x_1813) ;  /* 0x000000b000007945 */ /* 0x000fe20003800000 */
[----:B------:R-:W-:Y:S02]  /*0660*/  @!P5 PRMT R6, RZ, 0x7610, R6 ;  /* 0x00007610ff06d816 */ /* 0x000fe40000000006 */
        /* <DEDUP_REMOVED lines=9> */
.L_x_1814:
[----:B------:R-:W-:Y:S05]  /*0700*/  BSYNC B0 ;  /* 0x0000000000007941 */ /* 0x000fea0003800000 */
.L_x_1813:
        /* <DEDUP_REMOVED lines=9> */
.L_x_1816:
[----:B------:R-:W-:Y:S05]  /*07a0*/  BSYNC B0 ;  /* 0x0000000000007941 */ /* 0x000fea0003800000 */
.L_x_1815:
[----:B------:R-:W-:Y:S02]  /*07b0*/  PRMT R12, R12, 0x5410, R0 ;  /* 0x000054100c0c7816 */ /* 0x000fe40000000000 */
[----:B------:R-:W-:Y:S02]  /*07c0*/  PRMT R13, R2, 0x5410, R14 ;  /* 0x00005410020d7816 */ /* 0x000fe4000000000e */
[----:B------:R-:W-:Y:S02]  /*07d0*/  PRMT R10, R3, 0x5410, R10 ;  /* 0x00005410030a7816 */ /* 0x000fe4000000000a */
[----:B------:R-:W-:Y:S01]  /*07e0*/  PRMT R11, R4, 0x5410, R6 ;  /* 0x00005410040b7816 */ /* 0x000fe20000000006 */
[----:B------:R-:W-:Y:S04]  /*07f0*/  STG.E.64 [R8.64], R12 ;  /* 0x0000000c08007986 */ /* 0x000fe8000c101b04 */
[----:B------:R-:W-:Y:S01]  /*0800*/  STG.E.64 [R8.64+0x400], R10 ;  /* 0x0004000a08007986 */ /* 0x000fe2000c101b04 */
[----:B------:R-:W-:Y:S05]  /*0810*/  EXIT ;  /* 0x000000000000794d */ /* 0x000fea0003800000 */
.L_x_1800:
        /* <DEDUP_REMOVED lines=100> */
.L_x_1818:
[----:B------:R-:W-:Y:S05]  /*0e60*/  BSYNC B0 ;  /* 0x0000000000007941 */ /* 0x000fea0003800000 */
.L_x_1817:
        /* <DEDUP_REMOVED lines=20> */
.L_x_1820:
[----:B------:R-:W-:Y:S05]  /*0fb0*/  BSYNC B0 ;  /* 0x0000000000007941 */ /* 0x000fea0003800000 */
.L_x_1819:
        /* <DEDUP_REMOVED lines=17> */
.L_x_1822:
[----:B------:R-:W-:Y:S05]  /*10d0*/  BSYNC B0 ;  /* 0x0000000000007941 */ /* 0x000fea0003800000 */
.L_x_1821:
        /* <DEDUP_REMOVED lines=13> */
.L_x_1824:
[----:B------:R-:W-:Y:S05]  /*11b0*/  BSYNC B0 ;  /* 0x0000000000007941 */ /* 0x000fea0003800000 */
.L_x_1823:
        /* <DEDUP_REMOVED lines=13> */
.L_x_1826:
[----:B------:R-:W-:Y:S05]  /*1290*/  BSYNC B0 ;  /* 0x0000000000007941 */ /* 0x000fea0003800000 */
.L_x_1825:
        /* <DEDUP_REMOVED lines=13> */
.L_x_1828:
[----:B------:R-:W-:Y:S05]  /*1370*/  BSYNC B0 ;  /* 0x0000000000007941 */ /* 0x000fea0003800000 */
.L_x_1827:
        /* <DEDUP_REMOVED lines=13> */
.L_x_1830:
[----:B------:R-:W-:Y:S05]  /*1450*/  BSYNC B0 ;  /* 0x0000000000007941 */ /* 0x000fea0003800000 */
.L_x_1829:
        /* <DEDUP_REMOVED lines=13> */
.L_x_1832:
[----:B------:R-:W-:Y:S05]  /*1530*/  BSYNC B0 ;  /* 0x0000000000007941 */ /* 0x000fea0003800000 */
.L_x_1831:
        /* <DEDUP_REMOVED lines=18> */
.L_x_1835:
[----:B0-----:R-:W-:-:S13]  /*1660*/  ISETP.GE.AND P0, PT, R9, R8, PT ;  /* 0x000000080900720c */ /* 0x001fda0003f06270 */
[----:B------:R-:W-:Y:S05]  /*1670*/  @P0 BRA `(.L_x_1837) ;  /* 0x000000c000000947 */ /* 0x000fea0003800000 */
[----:B------:R-:W-:Y:S01]  /*1680*/  IMAD.IADD R2, R0, 0x1, R9 ;  /* 0x0000000100027824 */ /* 0x000fe200078e0209 */
[----:B------:R-:W-:Y:S01]  /*1690*/  IADD3 R9, R9, 0x80, RZ ;  /* 0x0000008009097810 */ /* 0x000fe20007ffe0ff */
[----:B------:R-:W-:-:S04]  /*16a0*/  IMAD.MOV.U32 R3, RZ, RZ, 0x2 ;  /* 0x00000002ff037424 */ /* 0x000fc800078e00ff */
[----:B------:R-:W-:-:S05]  /*16b0*/  IMAD.WIDE.U32 R2, R2, R3, c[0x0][0x180] ;  /* 0x0000600002027625 */ /* 0x000fca00078e0003 */
[----:B-----5:R0:W-:Y:S02]  /*16c0*/  STG.E.U16 [R2.64], R10 ;  /* 0x0000000a02007986 */ /* 0x0201e4000c101504 */
.L_x_1836:
[----:B------:R-:W-:-:S13]  /*16d0*/  ISETP.GE.AND P0, PT, R9, R8, PT ;  /* 0x000000080900720c */ /* 0x000fda0003f06270 */
[----:B------:R-:W-:Y:S05]  /*16e0*/  @P0 BRA `(.L_x_1838) ;  /* 0x000000d000000947 */ /* 0x000fea0003800000 */
[----:B0-----:R-:W-:Y:S01]  /*16f0*/  IMAD.IADD R2, R0, 0x1, R9 ;  /* 0x0000000100027824 */ /* 0x001fe200078e0209 */
[----:B------:R-:W-:Y:S01]  /*1700*/  IADD3 R9, R9, 0x80, RZ ;  /* 0x0000008009097810 */ /* 0x000fe20007ffe0ff */
[----:B------:R-:W-:-:S04]  /*1710*/  IMAD.MOV.U32 R3, RZ, RZ, 0x2 ;  /* 0x00000002ff037424 */ /* 0x000fc800078e00ff */
[----:B------:R-:W-:-:S05]  /*1720*/  IMAD.WIDE.U32 R2, R2, R3, c[0x0][0x180] ;  /* 0x0000600002027625 */ /* 0x000fca00078e0003 */
[----:B------:R0:W-:Y:S02]  /*1730*/  STG.E.U16 [R2.64], R11 ;  /* 0x0000000b02007986 */ /* 0x0001e4000c101504 */
.L_x_1837:
        /* <DEDUP_REMOVED lines=8> */
.L_x_1838:
[----:B------:R-:W-:Y:S05]  /*17c0*/  BSYNC B1 ;  /* 0x0000000000017941 */ /* 0x000fea0003800000 */
.L_x_1834:
[----:B------:R-:W-:-:S13]  /*17d0*/  ISETP.GE.AND P0, PT, R9, R8, PT ;  /* 0x000000080900720c */ /* 0x000fda0003f06270 */
[----:B0-----:R-:W-:Y:S01]  /*17e0*/  @!P0 IMAD.IADD R2, R0, 0x1, R9 ;  /* 0x0000000100028824 */ /* 0x001fe200078e0209 */
[----:B------:R-:W-:Y:S01]  /*17f0*/  @!P0 IADD3 R9, R9, 0x80, RZ ;  /* 0x0000008009098810 */ /* 0x000fe20007ffe0ff */
[----:B------:R-:W-:-:S04]  /*1800*/  @!P0 IMAD.MOV.U32 R3, RZ, RZ, 0x2 ;  /* 0x00000002ff038424 */ /* 0x000fc800078e00ff */
[----:B------:R-:W-:-:S05]  /*1810*/  @!P0 IMAD.WIDE.U32 R2, R2, R3, c[0x0][0x180] ;  /* 0x0000600002028625 */ /* 0x000fca00078e0003 */
[----:B------:R0:W-:Y:S02]  /*1820*/  @!P0 STG.E.U16 [R2.64], R13 ;  /* 0x0000000d02008986 */ /* 0x0001e4000c101504 */
.L_x_1839:
[----:B------:R-:W-:Y:S05]  /*1830*/  BSYNC B0 ;  /* 0x0000000000007941 */ /* 0x000fea0003800000 */
.L_x_1833:
        /* <DEDUP_REMOVED lines=8> */
.L_x_1840:
        /* <DEDUP_REMOVED lines=12> */
.L_x_6098:


//--------------------- .text._ZN2at6native29vectorized_elementwise_kernelILi8EZZZNS0_66_GLOBAL__N__a0cfb035_28_ActivationHardswishKernel_cu_1520ed90_310025hardswish_backward_kernelERNS_14TensorIteratorEENKUlvE_clEvENKUlvE1_clEvEUlN3c104HalfES8_E_St5arrayIPcLm3EEEEviT0_T1_ --------------------------
	.section	.text._ZN2at6native29vectorized_elementwise_kernelILi8EZZZNS0_66_GLOBAL__N__a0cfb035_28_ActivationHardswishKernel_cu_1520ed90_310025hardswish_backward_kernelERNS_14TensorIteratorEENKUlvE_clEvENKUlvE1_clEvEUlN3c104HalfES8_E_St5arrayIPcLm3EEEEviT0_T1_,"ax",@progbits
	.sectioninfo	@"SHI_REGISTERS=4"
	.align	128
        .global         _ZN2at6native29vectorized_elementwise_kernelILi8EZZZNS0_66_GLOBAL__N__a0cfb035_28_ActivationHardswishKernel_cu_1520ed90_310025hardswish_backward_kernelERNS_14TensorIteratorEENKUlvE_clEvENKUlvE1_clEvEUlN3c104HalfES8_E_St5arrayIPcLm3EEEEviT0_T1_
        .type           _ZN2at6native29vectorized_elementwise_kernelILi8EZZZNS0_66_GLOBAL__N__a0cfb035_28_ActivationHardswishKernel_cu_1520ed90_310025hardswish_backward_kernelERNS_14TensorIteratorEENKUlvE_clEvENKUlvE1_clEvEUlN3c104HalfES8_E_St5arrayIPcLm3EEEEviT0_T1_,@function
        .size           _ZN2at6native29vectorized_elementwise_kernelILi8EZZZNS0_66_GLOBAL__N__a0cfb035_28_ActivationHardswishKernel_cu_1520ed90_310025hardswish_backward_kernelERNS_14TensorIteratorEENKUlvE_clEvENKUlvE1_clEvEUlN3c104HalfES8_E_St5arrayIPcLm3EEEEviT0_T1_,(.L_x_6099 - _ZN2at6native29vectorized_elementwise_kernelILi8EZZZNS0_66_GLOBAL__N__a0cfb035_28_ActivationHardswishKernel_cu_1520ed90_310025hardswish_backward_kernelERNS_14TensorIteratorEENKUlvE_clEvENKUlvE1_clEvEUlN3c104HalfES8_E_St5arrayIPcLm3EEEEviT0_T1_)
        .other          _ZN2at6native29vectorized_elementwise_kernelILi8EZZZNS0_66_GLOBAL__N__a0cfb035_28_ActivationHardswishKernel_cu_1520ed90_310025hardswish_backward_kernelERNS_14TensorIteratorEENKUlvE_clEvENKUlvE1_clEvEUlN3c104HalfES8_E_St5arrayIPcLm3EEEEviT0_T1_,@"STO_CUDA_ENTRY STV_DEFAULT"
_ZN2at6native29vectorized_elementwise_kernelILi8EZZZNS0_66_GLOBAL__N__a0cfb035_28_ActivationHardswishKernel_cu_1520ed90_310025hardswish_backward_kernelERNS_14TensorIteratorEENKUlvE_clEvENKUlvE1_clEvEUlN3c104HalfES8_E_St5arrayIPcLm3EEEEviT0_T1_:
.text._ZN2at6native29vectorized_elementwise_kernelILi8EZZZNS0_66_GLOBAL__N__a0cfb035_28_ActivationHardswishKernel_cu_1520ed90_310025hardswish_backward_kernelERNS_14TensorIteratorEENKUlvE_clEvENKUlvE1_clEvEUlN3c104HalfES8_E_St5arrayIPcLm3EEEEviT0_T1_:
[----:B------:R-:W-:Y:S02]  /*0000*/  MOV R1, c[0x0][0x28] ;  /* 0x00000a0000017a02 */ /* 0x000fe40000000f00 */
[----:B------:R-:W-:Y:S05]  /*0010*/  EXIT ;  /* 0x000000000000794d */ /* 0x000fea0003800000 */
.L_x_1841:
        /* <DEDUP_REMOVED lines=14> */
.L_x_6099:


//--------------------- .text._ZN2at6native18elementwise_kernelILi128ELi4EZNS0_15gpu_kernel_implIZZZNS0_66_GLOBAL__N__a0cfb035_28_ActivationHardswishKernel_cu_1520ed90_310025hardswish_backward_kernelERNS_14TensorIteratorEENKUlvE_clEvENKUlvE0_clEvEUlffE_EEvRNS_18TensorIteratorBaseERKT_EUliE_EEviT1_ --------------------------
	.section	.text._ZN2at6native18elementwise_kernelILi128ELi4EZNS0_15gpu_kernel_implIZZZNS0_66_GLOBAL__N__a0cfb035_28_ActivationHardswishKernel_cu_1520ed90_310025hardswish_backward_kernelERNS_14TensorIteratorEENKUlvE_clEvENKUlvE0_clEvEUlffE_EEvRNS_18TensorIteratorBaseERKT_EUliE_EEviT1_,"ax",@progbits
	.sectioninfo	@"SHI_REGISTERS=26"
	.align	128
        .global         _ZN2at6native18elementwise_kernelILi128ELi4EZNS0_15gpu_kernel_implIZZZNS0_66_GLOBAL__N__a0cfb035_28_ActivationHardswishKernel_cu_1520ed90_310025hardswish_backward_kernelERNS_14TensorIteratorEENKUlvE_clEvENKUlvE0_clEvEUlffE_EEvRNS_18TensorIteratorBaseERKT_EUliE_EEviT1_
        .type           _ZN2at6native18elementwise_kernelILi128ELi4EZNS0_15gpu_kernel_implIZZZNS0_66_GLOBAL__N__a0cfb035_28_ActivationHardswishKernel_cu_1520ed90_310025hardswish_backward_kernelERNS_14TensorIteratorEENKUlvE_clEvENKUlvE0_clEvEUlffE_EEvRNS_18TensorIteratorBaseERKT_EUliE_EEviT1_,@function
        .size           _ZN2at6native18elementwise_kernelILi128ELi4EZNS0_15gpu_kernel_implIZZZNS0_66_GLOBAL__N__a0cfb035_28_ActivationHardswishKernel_cu_1520ed90_310025hardswish_backward_kernelERNS_14TensorIteratorEENKUlvE_clEvENKUlvE0_clEvEUlffE_EEvRNS_18TensorIteratorBaseERKT_EUliE_EEviT1_,(.L_x_6100 - _ZN2at6native18elementwise_kernelILi128ELi4EZNS0_15gpu_kernel_implIZZZNS0_66_GLOBAL__N__a0cfb035_28_ActivationHardswishKernel_cu_1520ed90_310025hardswish_backward_kernelERNS_14TensorIteratorEENKUlvE_clEvENKUlvE0_clEvEUlffE_EEvRNS_18TensorIteratorBaseERKT_EUliE_EEviT1_)
        .other          _ZN2at6native18elementwise_kernelILi128ELi4EZNS0_15gpu_kernel_implIZZZNS0_66_GLOBAL__N__a0cfb035_28_ActivationHardswishKernel_cu_1520ed90_310025hardswish_backward_kernelERNS_14TensorIteratorEENKUlvE_clEvENKUlvE0_clEvEUlffE_EEvRNS_18TensorIteratorBaseERKT_EUliE_EEviT1_,@"STO_CUDA_ENTRY STV_DEFAULT"
_ZN2at6native18elementwise_kernelILi128ELi4EZNS0_15gpu_kernel_implIZZZNS0_66_GLOBAL__N__a0cfb035_28_ActivationHardswishKernel_cu_1520ed90_310025hardswish_backward_kernelERNS_14TensorIteratorEENKUlvE_clEvENKUlvE0_clEvEUlffE_EEvRNS_18TensorIteratorBaseERKT_EUliE_EEviT1_:
.text._ZN2at6native18elementwise_kernelILi128ELi4EZNS0_15gpu_kernel_implIZZZNS0_66_GLOBAL__N__a0cfb035_28_ActivationHardswishKernel_cu_1520ed90_310025hardswish_backward_kernelERNS_14TensorIteratorEENKUlvE_clEvENKUlvE0_clEvEUlffE_EEvRNS_18TensorIteratorBaseERKT_EUliE_EEviT1_:
        /* <DEDUP_REMOVED lines=263> */
.L_x_1844:
[----:B------:R-:W0:Y:S01]  /*1070*/  LDC.U8 R5, c[0x0][0x3f9] ;  /* 0x0000fe40ff057b82 */ /* 0x000e220000000000 */
[----:B------:R-:W-:Y:S01]  /*1080*/  IADD3 R16, P1, R16, c[0x0][0x3c8], RZ ;  /* 0x0000f20010107a10 */ /* 0x000fe20007f3e0ff */
[----:B------:R-:W-:Y:S01]  /*1090*/  BSSY B6, `(.L_x_1845) ;  /* 0x00000df000067945 */ /* 0x000fe20003800000 */
        /* <DEDUP_REMOVED lines=15> */
[----:B--2---:R0:W1:Y:S01]  /*1190*/  I2F.S16 R23, R2 ;  /* 0x0000000200177306 */ /* 0x0040620000101400 */
[----:B------:R-:W-:Y:S05]  /*11a0*/  BRA `(.L_x_1851) ;  /* 0x00000cd000007947 */ /* 0x000fea0003800000 */
.L_x_1849:
[----:B------:R-:W2:Y:S02]  /*11b0*/  LDG.E.U8 R2, [R2.64] ;  /* 0x0000002402027981 */ /* 0x000ea4000c1e1100 */
[----:B--2---:R0:W1:Y:S01]  /*11c0*/  I2F.U16 R23, R2 ;  /* 0x0000000200177306 */ /* 0x0040620000101000 */
[----:B------:R-:W-:Y:S05]  /*11d0*/  BRA `(.L_x_1851) ;  /* 0x00000ca000007947 */ /* 0x000fea0003800000 */
.L_x_1848:
[----:B------:R-:W-:-:S13]  /*11e0*/  ISETP.NE.AND P0, PT, R4, 0x2, PT ;  /* 0x000000020400780c */ /* 0x000fda0003f05270 */
[----:B------:R-:W-:Y:S05]  /*11f0*/  @!P0 BRA `(.L_x_1852) ;  /* 0x000000a000008947 */ /* 0x000fea0003800000 */
[----:B------:R-:W-:-:S13]  /*1200*/  ISETP.NE.AND P0, PT, R4, 0x3, PT ;  /* 0x000000030400780c */ /* 0x000fda0003f05270 */
[----:B------:R-:W-:Y:S05]  /*1210*/  @!P0 BRA `(.L_x_1853) ;  /* 0x0000005000008947 */ /* 0x000fea0003800000 */
[----:B------:R-:W-:-:S13]  /*1220*/  ISETP.NE.AND P0, PT, R4, 0x4, PT ;  /* 0x000000040400780c */ /* 0x000fda0003f05270 */
[----:B------:R-:W-:Y:S05]  /*1230*/  @P0 BRA `(.L_x_1850) ;  /* 0x00000aa000000947 */ /* 0x000fea0003800000 */
[----:B------:R-:W2:Y:S02]  /*1240*/  LDG.E.64 R2, [R2.64] ;  /* 0x0000002402027981 */ /* 0x000ea4000c1e1b00 */
[----:B--2---:R0:W1:Y:S01]  /*1250*/  I2F.S64 R23, R2 ;  /* 0x0000000200177312 */ /* 0x0040620000301400 */
[----:B------:R-:W-:Y:S05]  /*1260*/  BRA `(.L_x_1851) ;  /* 0x00000c1000007947 */ /* 0x000fea0003800000 */
.L_x_1853:
[----:B------:R-:W2:Y:S02]  /*1270*/  LDG.E R2, [R2.64] ;  /* 0x0000002402027981 */ /* 0x000ea4000c1e1900 */
[----:B--2---:R0:W1:Y:S01]  /*1280*/  I2F R23, R2 ;  /* 0x0000000200177306 */ /* 0x0040620000201400 */
[----:B------:R-:W-:Y:S05]  /*1290*/  BRA `(.L_x_1851) ;  /* 0x00000be000007947 */ /* 0x000fea0003800000 */
.L_x_1852:
[----:B------:R-:W2:Y:S02]  /*12a0*/  LDG.E.U16 R2, [R2.64] ;  /* 0x0000002402027981 */ /* 0x000ea4000c1e1500 */
[----:B--2---:R0:W1:Y:S01]  /*12b0*/  I2F.S16 R23, R2 ;  /* 0x0000000200177306 */ /* 0x0040620000101400 */
[----:B------:R-:W-:Y:S05]  /*12c0*/  BRA `(.L_x_1851) ;  /* 0x00000bb000007947 */ /* 0x000fea0003800000 */
.L_x_1847:
[----:B------:R-:W-:-:S13]  /*12d0*/  ISETP.GT.AND P0, PT, R4, 0x6, PT ;  /* 0x000000060400780c */ /* 0x000fda0003f04270 */
[----:B------:R-:W-:Y:S05]  /*12e0*/  @P0 BRA `(.L_x_1854) ;  /* 0x0000009000000947 */ /* 0x000fea0003800000 */
[----:B------:R-:W-:-:S13]  /*12f0*/  ISETP.NE.AND P0, PT, R4, 0x5, PT ;  /* 0x000000050400780c */ /* 0x000fda0003f05270 */
[----:B------:R-:W-:Y:S05]  /*1300*/  @!P0 BRA `(.L_x_1855) ;  /* 0x0000004000008947 */ /* 0x000fea0003800000 */
[----:B------:R-:W-:-:S13]  /*1310*/  ISETP.NE.AND P0, PT, R4, 0x6, PT ;  /* 0x000000060400780c */ /* 0x000fda0003f05270 */
[----:B------:R-:W-:Y:S05]  /*1320*/  @P0 BRA `(.L_x_1850) ;  /* 0x000009b000000947 */ /* 0x000fea0003800000 */
[----:B------:R0:W5:Y:S01]  /*1330*/  LDG.E R23, [R2.64] ;  /* 0x0000002402177981 */ /* 0x000162000c1e1900 */
[----:B------:R-:W-:Y:S05]  /*1340*/  BRA `(.L_x_1851) ;  /* 0x00000b3000007947 */ /* 0x000fea0003800000 */
.L_x_1855:
[----:B------:R-:W2:Y:S02]  /*1350*/  LDG.E.U16 R2, [R2.64] ;  /* 0x0000002402027981 */ /* 0x000ea4000c1e1500 */
[----:B--2---:R-:W-:Y:S01]  /*1360*/  HADD2.F32 R23, -RZ, R2.H0_H0 ;  /* 0x20000002ff177230 */ /* 0x004fe20000004100 */
[----:B------:R-:W-:Y:S05]  /*1370*/  BRA `(.L_x_1851) ;  /* 0x00000b0000007947 */ /* 0x000fea0003800000 */
.L_x_1854:
[----:B------:R-:W-:-:S13]  /*1380*/  ISETP.NE.AND P0, PT, R4, 0x7, PT ;  /* 0x000000070400780c */ /* 0x000fda0003f05270 */
[----:B------:R-:W-:Y:S05]  /*1390*/  @!P0 BRA `(.L_x_1856) ;  /* 0x0000009000008947 */ /* 0x000fea0003800000 */
[----:B------:R-:W-:-:S13]  /*13a0*/  ISETP.NE.AND P0, PT, R4, 0x8, PT ;  /* 0x000000080400780c */ /* 0x000fda0003f05270 */
[----:B------:R-:W-:Y:S05]  /*13b0*/  @!P0 BRA `(.L_x_1857) ;  /* 0x0000004000008947 */ /* 0x000fea0003800000 */
[----:B------:R-:W-:-:S13]  /*13c0*/  ISETP.NE.AND P0, PT, R4, 0x9, PT ;  /* 0x000000090400780c */ /* 0x000fda0003f05270 */
[----:B------:R-:W-:Y:S05]  /*13d0*/  @P0 BRA `(.L_x_1850) ;  /* 0x0000090000000947 */ /* 0x000fea0003800000 */
[----:B------:R0:W5:Y:S01]  /*13e0*/  LDG.E R23, [R2.64] ;  /* 0x0000002402177981 */ /* 0x000162000c1e1900 */
[----:B------:R-:W-:Y:S05]  /*13f0*/  BRA `(.L_x_1851) ;  /* 0x00000a8000007947 */ /* 0x000fea0003800000 */
.L_x_1857:
[----:B------:R-:W2:Y:S02]  /*1400*/  LDG.E.U16 R2, [R2.64] ;  /* 0x0000002402027981 */ /* 0x000ea4000c1e1500 */
[----:B--2---:R-:W-:Y:S01]  /*1410*/  HADD2.F32 R23, -RZ, R2.H0_H0 ;  /* 0x20000002ff177230 */ /* 0x004fe20000004100 */
[----:B------:R-:W-:Y:S05]  /*1420*/  BRA `(.L_x_1851) ;  /* 0x00000a5000007947 */ /* 0x000fea0003800000 */
.L_x_1856:
[----:B------:R-:W2:Y:S02]  /*1430*/  LDG.E.64 R2, [R2.64] ;  /* 0x0000002402027981 */ /* 0x000ea4000c1e1b00 */
[----:B--2---:R-:W0:Y:S01]  /*1440*/  F2F.F32.F64 R23, R2 ;  /* 0x0000000200177310 */ /* 0x004e220000301000 */
[----:B------:R-:W0:-:S14]  /*1450*/  DSETP.GEU.AND P0, PT, |R2|, c[0x2][0x0], PT ;  /* 0x008000000200762a */ /* 0x000e1c0003f0e200 */
[----:B0-----:R-:W-:Y:S01]  /*1460*/  @!P0 FMUL R23, R23, 1.175494350822287508e-38 ;  /* 0x0080000017178820 */ /* 0x001fe20000400000 */
[----:B------:R-:W-:Y:S05]  /*1470*/  BRA `(.L_x_1851) ;  /* 0x00000a0000007947 */ /* 0x000fea0003800000 */
.L_x_1846:
        /* <DEDUP_REMOVED lines=10> */
[----:B------:R-:W-:Y:S01]  /*1520*/  FSEL R23, RZ, 1, !P0 ;  /* 0x3f800000ff177808 */ /* 0x000fe20004000000 */
[----:B------:R-:W-:Y:S05]  /*1530*/  BRA `(.L_x_1851) ;  /* 0x0000094000007947 */ /* 0x000fea0003800000 */
.L_x_1860:
[----:B------:R-:W2:Y:S02]  /*1540*/  LDG.E.64 R2, [R2.64] ;  /* 0x0000002402027981 */ /* 0x000ea4000c1e1b00 */
[----:B--2---:R-:W0:Y:S01]  /*1550*/  F2F.F32.F64 R23, R2 ;  /* 0x0000000200177310 */ /* 0x004e220000301000 */
[----:B------:R-:W0:-:S14]  /*1560*/  DSETP.GEU.AND P0, PT, |R2|, c[0x2][0x0], PT ;  /* 0x008000000200762a */ /* 0x000e1c0003f0e200 */
[----:B0-----:R-:W-:Y:S01]  /*1570*/  @!P0 FMUL R23, R23, 1.175494350822287508e-38 ;  /* 0x0080000017178820 */ /* 0x001fe20000400000 */
[----:B------:R-:W-:Y:S05]  /*1580*/  BRA `(.L_x_1851) ;  /* 0x000008f000007947 */ /* 0x000fea0003800000 */
.L_x_1859:
        /* <DEDUP_REMOVED lines=11> */
[----:B------:R-:W-:-:S04]  /*1640*/  IADD3 R2, R0, -0x1, RZ ;  /* 0xffffffff00027810 */ /* 0x000fc80007ffe0ff */
[----:B------:R-:W-:Y:S02]  /*1650*/  SHF.R.S32.HI R2, RZ, 0x1f, R2 ;  /* 0x0000001fff027819 */ /* 0x000fe40000011402 */
[----:B0-----:R-:W-:-:S04]  /*1660*/  IADD3 R4, -R4, 0x1f, RZ ;  /* 0x0000001f04047810 */ /* 0x001fc80007ffe1ff */
[C---:B------:R-:W-:Y:S02]  /*1670*/  ISETP.GT.U32.AND P0, PT, R4.reuse, 0x4, PT ;  /* 0x000000040400780c */ /* 0x040fe40003f04070 */
[----:B------:R-:W-:-:S04]  /*1680*/  IADD3 R4, R4, -0x4, RZ ;  /* 0xfffffffc04047810 */ /* 0x000fc80007ffe0ff */
[----:B------:R-:W-:Y:S02]  /*1690*/  SEL R5, R4, RZ, P0 ;  /* 0x000000ff04057207 */ /* 0x000fe40000000000 */
[----:B------:R-:W-:-:S03]  /*16a0*/  IADD3 R4, R0, 0x1000000, RZ ;  /* 0x0100000000047810 */ /* 0x000fc60007ffe0ff */
[----:B------:R-:W-:Y:S01]  /*16b0*/  IMAD R6, R5, R6, 0x3c000000 ;  /* 0x3c00000005067424 */ /* 0x000fe200078e0206 */
[----:B------:R-:W-:Y:S02]  /*16c0*/  SHF.L.U32 R5, R0, R5, RZ ;  /* 0x0000000500057219 */ /* 0x000fe400000006ff */
[----:B------:R-:W-:Y:S02]  /*16d0*/  SHF.R.S32.HI R4, RZ, 0x8, R4 ;  /* 0x00000008ff047819 */ /* 0x000fe40000011404 */
[----:B------:R-:W-:-:S04]  /*16e0*/  LEA.HI R5, R5, R6, RZ, 0x1c ;  /* 0x0000000605057211 */ /* 0x000fc800078fe0ff */
[----:B------:R-:W-:-:S04]  /*16f0*/  LOP3.LUT R5, R5, 0x7f800000, R4, 0xf8, !PT ;  /* 0x7f80000005057812 */ /* 0x000fc800078ef804 */
[----:B------:R-:W-:-:S04]  /*1700*/  LOP3.LUT R2, R5, R2, RZ, 0x30, !PT ;  /* 0x0000000205027212 */ /* 0x000fc800078e30ff */
[----:B------:R-:W-:Y:S01]  /*1710*/  LOP3.LUT R23, R2, 0x80000000, R23, 0xf8, !PT ;  /* 0x8000000002177812 */ /* 0x000fe200078ef817 */
[----:B------:R-:W-:Y:S05]  /*1720*/  BRA `(.L_x_1851) ;  /* 0x0000075000007947 */ /* 0x000fea0003800000 */
.L_x_1862:
        /* <DEDUP_REMOVED lines=11> */
[----:B------:R-:W-:Y:S01]  /*17e0*/  LOP3.LUT R23, R23, 0x80000000, R0, 0xf8, !PT ;  /* 0x8000000017177812 */ /* 0x000fe200078ef800 */
[----:B------:R-:W-:Y:S05]  /*17f0*/  BRA `(.L_x_1851) ;  /* 0x0000068000007947 */ /* 0x000fea0003800000 */
.L_x_1861:
[----:B------:R-:W2:Y:S02]  /*1800*/  LDG.E.U16 R2, [R2.64] ;  /* 0x0000002402027981 */ /* 0x000ea4000c1e1500 */
[----:B--2---:R-:W-:Y:S01]  /*1810*/  PRMT R23, RZ, 0x5410, R2 ;  /* 0x00005410ff177816 */ /* 0x004fe20000000002 */
[----:B------:R-:W-:Y:S05]  /*1820*/  BRA `(.L_x_1851) ;  /* 0x0000065000007947 */ /* 0x000fea0003800000 */
.L_x_1858:
        /* <DEDUP_REMOVED lines=9> */
[----:B--2---:R0:W1:Y:S01]  /*18c0*/  I2F.U16 R23, R2 ;  /* 0x0000000200177306 */ /* 0x0040620000101000 */
[----:B------:R-:W-:Y:S05]  /*18d0*/  BRA `(.L_x_1851) ;  /* 0x000005a000007947 */ /* 0x000fea0003800000 */
.L_x_1865:
[----:B------:R-:W2:Y:S01]  /*18e0*/  LDG.E.U8 R2, [R2.64] ;  /* 0x0000002402027981 */ /* 0x000ea2000c1e1100 */
        /* <DEDUP_REMOVED lines=19> */
.L_x_1867:
[----:B------:R-:W-:Y:S05]  /*1a20*/  BSYNC B0 ;  /* 0x0000000000007941 */ /* 0x000fea0003800000 */
.L_x_1866:
[----:B------:R-:W-:Y:S01]  /*1a30*/  IMAD.SHL.U32 R2, R2, 0x100000, RZ ;  /* 0x0010000002027824 */ /* 0x000fe200078e00ff */
[----:B------:R-:W-:-:S04]  /*1a40*/  LEA R0, R0, 0x3b800000, 0x17 ;  /* 0x3b80000000007811 */ /* 0x000fc800078eb8ff */
[----:B------:R-:W-:Y:S01]  /*1a50*/  LOP3.LUT R23, R0, R2, R23, 0xfe, !PT ;  /* 0x0000000200177212 */ /* 0x000fe200078efe17 */
[----:B------:R-:W-:Y:S05]  /*1a60*/  BRA `(.L_x_1851) ;  /* 0x0000041000007947 */ /* 0x000fea0003800000 */
.L_x_1864:
        /* <DEDUP_REMOVED lines=20> */
.L_x_1869:
[----:B------:R-:W-:Y:S05]  /*1bb0*/  BSYNC B0 ;  /* 0x0000000000007941 */ /* 0x000fea0003800000 */
.L_x_1868:
[----:B------:R-:W-:Y:S01]  /*1bc0*/  IMAD.SHL.U32 R2, R2, 0x200000, RZ ;  /* 0x0020000002027824 */ /* 0x000fe200078e00ff */
[----:B------:R-:W-:-:S04]  /*1bd0*/  LEA R0, R0, 0x37800000, 0x17 ;  /* 0x3780000000007811 */ /* 0x000fc800078eb8ff */
[----:B------:R-:W-:Y:S01]  /*1be0*/  LOP3.LUT R23, R0, R2, R23, 0xfe, !PT ;  /* 0x0000000200177212 */ /* 0x000fe200078efe17 */
[----:B------:R-:W-:Y:S05]  /*1bf0*/  BRA `(.L_x_1851) ;  /* 0x0000028000007947 */ /* 0x000fea0003800000 */
.L_x_1863:
[----:B------:R-:W-:-:S13]  /*1c00*/  ISETP.NE.AND P0, PT, R4, 0x1c, PT ;  /* 0x0000001c0400780c */ /* 0x000fda0003f05270 */
[----:B------:R-:W-:Y:S05]  /*1c10*/  @!P0 BRA `(.L_x_1870) ;  /* 0x0000024000008947 */ /* 0x000fea0003800000 */
[----:B------:R-:W-:-:S13]  /*1c20*/  ISETP.NE.AND P0, PT, R4, 0x1d, PT ;  /* 0x0000001d0400780c */ /* 0x000fda0003f05270 */
[----:B------:R-:W-:Y:S05]  /*1c30*/  @!P0 BRA `(.L_x_1871) ;  /* 0x000001f000008947 */ /* 0x000fea0003800000 */
[----:B------:R-:W-:-:S13]  /*1c40*/  ISETP.NE.AND P0, PT, R4, 0x2c, PT ;  /* 0x0000002c0400780c */ /* 0x000fda0003f05270 */
[----:B------:R-:W-:Y:S05]  /*1c50*/  @P0 BRA `(.L_x_1850) ;  /* 0x0000008000000947 */ /* 0x000fea0003800000 */
[----:B------:R-:W2:Y:S01]  /*1c60*/  LDG.E.U8 R2, [R2.64] ;  /* 0x0000002402027981 */ /* 0x000ea2000c1e1100 */
[----:B------:R-:W-:Y:S01]  /*1c70*/  IMAD.MOV.U32 R23, RZ, RZ, 0x400000 ;  /* 0x00400000ff177424 */ /* 0x000fe200078e00ff */
[----:B--2---:R-:W-:-:S13]  /*1c80*/  ISETP.NE.AND P0, PT, R2, RZ, PT ;  /* 0x000000ff0200720c */ /* 0x004fda0003f05270 */
[----:B------:R-:W-:Y:S05]  /*1c90*/  @!P0 BRA `(.L_x_1851) ;  /* 0x000001e000008947 */ /* 0x000fea0003800000 */
[----:B------:R-:W-:-:S13]  /*1ca0*/  ISETP.NE.AND P0, PT, R2, 0xff, PT ;  /* 0x000000ff0200780c */ /* 0x000fda0003f05270 */
[----:B------:R-:W-:Y:S02]  /*1cb0*/  @!P0 IMAD.MOV.U32 R23, RZ, RZ, 0x7f800001 ;  /* 0x7f800001ff178424 */ /* 0x000fe400078e00ff */
[----:B------:R-:W-:Y:S01]  /*1cc0*/  @P0 IMAD.SHL.U32 R23, R2, 0x800000, RZ ;  /* 0x0080000002170824 */ /* 0x000fe200078e00ff */
[----:B------:R-:W-:Y:S05]  /*1cd0*/  BRA `(.L_x_1851) ;  /* 0x000001a000007947 */ /* 0x000fea0003800000 */
.L_x_1850:
        /* <DEDUP_REMOVED lines=18> */
[----:B0-----:R-:W-:Y:S05]  /*1e00*/  CALL.ABS.NOINC R2 ;  /* 0x0000000002007343 */ /* 0x001fea0003c00000 */
[----:B------:R-:W-:Y:S01]  /*1e10*/  IMAD.MOV.U32 R23, RZ, RZ, RZ ;  /* 0x000000ffff177224 */ /* 0x000fe200078e00ff */
[----:B------:R-:W-:Y:S05]  /*1e20*/  BRA `(.L_x_1851) ;  /* 0x0000005000007947 */ /* 0x000fea0003800000 */
.L_x_1871:
[----:B------:R-:W2:Y:S02]  /*1e30*/  LDG.E.64 R2, [R2.64] ;  /* 0x0000002402027981 */ /* 0x000ea4000c1e1b00 */
[----:B--2---:R0:W1:Y:S01]  /*1e40*/  I2F.U64 R23, R2 ;  /* 0x0000000200177312 */ /* 0x0040620000301000 */
[----:B------:R-:W-:Y:S05]  /*1e50*/  BRA `(.L_x_1851) ;  /* 0x0000002000007947 */ /* 0x000fea0003800000 */
.L_x_1870:
[----:B------:R-:W2:Y:S02]  /*1e60*/  LDG.E R2, [R2.64] ;  /* 0x0000002402027981 */ /* 0x000ea4000c1e1900 */
[----:B--2---:R0:W1:Y:S02]  /*1e70*/  I2F.U32 R23, R2 ;  /* 0x0000000200177306 */ /* 0x0040640000201000 */
.L_x_1851:
[----:B------:R-:W-:Y:S05]  /*1e80*/  BSYNC B6 ;  /* 0x0000000000067941 */ /* 0x000fea0003800000 */
.L_x_1845:
[----:B------:R-:W2:Y:S01]  /*1e90*/  LDC.U8 R4, c[0x0][0x3fa] ;  /* 0x0000fe80ff047b82 */ /* 0x000ea20000000000 */
[----:B0-----:R-:W-:Y:S01]  /*1ea0*/  IADD3 R2, P1, R22, c[0x0][0x3d8], RZ ;  /* 0x0000f60016027a10 */ /* 0x001fe20007f3e0ff */
[----:B------:R-:W-:Y:S04]  /*1eb0*/  BSSY B6, `(.L_x_1872) ;  /* 0x00000dd000067945 */ /* 0x000fe80003800000 */
[----:B------:R-:W-:Y:S01]  /*1ec0*/  IMAD.X R3, RZ, RZ, c[0x0][0x3dc], P1 ;  /* 0x0000f700ff037624 */ /* 0x000fe200008e06ff */
[----:B--2---:R-:W-:-:S04]  /*1ed0*/  PRMT R0, R4, 0x9910, RZ ;  /* 0x0000991004007816 */ /* 0x004fc800000000ff */
        /* <DEDUP_REMOVED lines=11> */
[----:B--2---:R-:W0:Y:S01]  /*1f90*/  I2F.S16 R0, R0 ;  /* 0x0000000000007306 */ /* 0x004e220000101400 */
[----:B------:R-:W-:Y:S05]  /*1fa0*/  BRA `(.L_x_1878) ;  /* 0x00000cd000007947 */ /* 0x000fea0003800000 */
.L_x_1876:
[----:B------:R-:W2:Y:S02]  /*1fb0*/  LDG.E.U8 R0, [R2.64] ;  /* 0x0000002402007981 */ /* 0x000ea4000c1e1100 */
[----:B--2---:R-:W0:Y:S01]  /*1fc0*/  I2F.U16 R0, R0 ;  /* 0x0000000000007306 */ /* 0x004e220000101000 */
[----:B------:R-:W-:Y:S05]  /*1fd0*/  BRA `(.L_x_1878) ;  /* 0x00000ca000007947 */ /* 0x000fea0003800000 */
.L_x_1875:
[----:B------:R-:W-:-:S13]  /*1fe0*/  ISETP.NE.AND P0, PT, R0, 0x2, PT ;  /* 0x000000020000780c */ /* 0x000fda0003f05270 */
[----:B------:R-:W-:Y:S05]  /*1ff0*/  @!P0 BRA `(.L_x_1879) ;  /* 0x000000a000008947 */ /* 0x000fea0003800000 */
[----:B------:R-:W-:-:S13]  /*2000*/  ISETP.NE.AND P0, PT, R0, 0x3, PT ;  /* 0x000000030000780c */ /* 0x000fda0003f05270 */
[----:B------:R-:W-:Y:S05]  /*2010*/  @!P0 BRA `(.L_x_1880) ;  /* 0x0000005000008947 */ /* 0x000fea0003800000 */
[----:B------:R-:W-:-:S13]  /*2020*/  ISETP.NE.AND P0, PT, R0, 0x4, PT ;  /* 0x000000040000780c */ /* 0x000fda0003f05270 */
[----:B------:R-:W-:Y:S05]  /*2030*/  @P0 BRA `(.L_x_1877) ;  /* 0x00000aa000000947 */ /* 0x000fea0003800000 */
[----:B------:R-:W2:Y:S02]  /*2040*/  LDG.E.64 R2, [R2.64] ;  /* 0x0000002402027981 */ /* 0x000ea4000c1e1b00 */
[----:B--2---:R0:W2:Y:S01]  /*2050*/  I2F.S64 R0, R2 ;  /* 0x0000000200007312 */ /* 0x0040a20000301400 */
[----:B------:R-:W-:Y:S05]  /*2060*/  BRA `(.L_x_1878) ;  /* 0x00000c1000007947 */ /* 0x000fea0003800000 */
.L_x_1880:
[----:B------:R-:W2:Y:S02]  /*2070*/  LDG.E R0, [R2.64] ;  /* 0x0000002402007981 */ /* 0x000ea4000c1e1900 */
[----:B--2---:R-:W0:Y:S01]  /*2080*/  I2F R0, R0 ;  /* 0x0000000000007306 */ /* 0x004e220000201400 */
[----:B------:R-:W-:Y:S05]  /*2090*/  BRA `(.L_x_1878) ;  /* 0x00000be000007947 */ /* 0x000fea0003800000 */
.L_x_1879:
[----:B------:R-:W2:Y:S02]  /*20a0*/  LDG.E.U16 R0, [R2.64] ;  /* 0x0000002402007981 */ /* 0x000ea4000c1e1500 */
[----:B--2---:R-:W0:Y:S01]  /*20b0*/  I2F.S16 R0, R0 ;  /* 0x0000000000007306 */ /* 0x004e220000101400 */
[----:B------:R-:W-:Y:S05]  /*20c0*/  BRA `(.L_x_1878) ;  /* 0x00000bb000007947 */ /* 0x000fea0003800000 */
.L_x_1874:
        /* <DEDUP_REMOVED lines=8> */
.L_x_1882:
[----:B------:R-:W2:Y:S02]  /*2150*/  LDG.E.U16 R0, [R2.64] ;  /* 0x0000002402007981 */ /* 0x000ea4000c1e1500 */
[----:B--2---:R-:W-:Y:S01]  /*2160*/  HADD2.F32 R0, -RZ, R0.H0_H0 ;  /* 0x20000000ff007230 */ /* 0x004fe20000004100 */
[----:B------:R-:W-:Y:S05]  /*2170*/  BRA `(.L_x_1878) ;  /* 0x00000b0000007947 */ /* 0x000fea0003800000 */
.L_x_1881:
        /* <DEDUP_REMOVED lines=8> */
.L_x_1884:
[----:B------:R-:W2:Y:S02]  /*2200*/  LDG.E.U16 R0, [R2.64] ;  /* 0x0000002402007981 */ /* 0x000ea4000c1e1500 */
[----:B--2---:R-:W-:Y:S01]  /*2210*/  HADD2.F32 R0, -RZ, R0.H0_H0 ;  /* 0x20000000ff007230 */ /* 0x004fe20000004100 */
[----:B------:R-:W-:Y:S05]  /*2220*/  BRA `(.L_x_1878) ;  /* 0x00000a5000007947 */ /* 0x000fea0003800000 */
.L_x_1883:
[----:B------:R-:W2:Y:S02]  /*2230*/  LDG.E.64 R2, [R2.64] ;  /* 0x0000002402027981 */ /* 0x000ea4000c1e1b00 */
[----:B--2---:R-:W0:Y:S01]  /*2240*/  F2F.F32.F64 R0, R2 ;  /* 0x0000000200007310 */ /* 0x004e220000301000 */
[----:B------:R-:W0:-:S14]  /*2250*/  DSETP.GEU.AND P0, PT, |R2|, c[0x2][0x0], PT ;  /* 0x008000000200762a */ /* 0x000e1c0003f0e200 */
[----:B0-----:R-:W-:Y:S01]  /*2260*/  @!P0 FMUL R0, R0, 1.175494350822287508e-38 ;  /* 0x0080000000008820 */ /* 0x001fe20000400000 */
[----:B------:R-:W-:Y:S05]  /*2270*/  BRA `(.L_x_1878) ;  /* 0x00000a0000007947 */ /* 0x000fea0003800000 */
.L_x_1873:
        /* <DEDUP_REMOVED lines=12> */
.L_x_1887:
[----:B------:R-:W2:Y:S02]  /*2340*/  LDG.E.64 R2, [R2.64] ;  /* 0x0000002402027981 */ /* 0x000ea4000c1e1b00 */
[----:B--2---:R-:W0:Y:S01]  /*2350*/  F2F.F32.F64 R0, R2 ;  /* 0x0000000200007310 */ /* 0x004e220000301000 */
[----:B------:R-:W0:-:S14]  /*2360*/  DSETP.GEU.AND P0, PT, |R2|, c[0x2][0x0], PT ;  /* 0x008000000200762a */ /* 0x000e1c0003f0e200 */
[----:B0-----:R-:W-:Y:S01]  /*2370*/  @!P0 FMUL R0, R0, 1.175494350822287508e-38 ;  /* 0x0080000000008820 */ /* 0x001fe20000400000 */
[----:B------:R-:W-:Y:S05]  /*2380*/  BRA `(.L_x_1878) ;  /* 0x000008f000007947 */ /* 0x000fea0003800000 */
.L_x_1886:
        /* <DEDUP_REMOVED lines=24> */
[----:B------:R-:W-:Y:S01]  /*2510*/  LOP3.LUT R0, R5, 0x80000000, R0, 0xf8, !PT ;  /* 0x8000000005007812 */ /* 0x000fe200078ef800 */
[----:B------:R-:W-:Y:S05]  /*2520*/  BRA `(.L_x_1878) ;  /* 0x0000075000007947 */ /* 0x000fea0003800000 */
.L_x_1889:
        /* <DEDUP_REMOVED lines=11> */
[----:B------:R-:W-:Y:S01]  /*25e0*/  LOP3.LUT R0, R4, 0x80000000, R5, 0xf8, !PT ;  /* 0x8000000004007812 */ /* 0x000fe200078ef805 */
[----:B------:R-:W-:Y:S05]  /*25f0*/  BRA `(.L_x_1878) ;  /* 0x0000068000007947 */ /* 0x000fea0003800000 */
.L_x_1888:
[----:B------:R-:W2:Y:S02]  /*2600*/  LDG.E.U16 R0, [R2.64] ;  /* 0x0000002402007981 */ /* 0x000ea4000c1e1500 */
[----:B--2---:R-:W-:Y:S01]  /*2610*/  PRMT R0, RZ, 0x5410, R0 ;  /* 0x00005410ff007816 */ /* 0x004fe20000000000 */
[----:B------:R-:W-:Y:S05]  /*2620*/  BRA `(.L_x_1878) ;  /* 0x0000065000007947 */ /* 0x000fea0003800000 */
.L_x_1885:
        /* <DEDUP_REMOVED lines=9> */
[----:B--2---:R-:W0:Y:S01]  /*26c0*/  I2F.U16 R0, R0 ;  /* 0x0000000000007306 */ /* 0x004e220000101000 */
[----:B------:R-:W-:Y:S05]  /*26d0*/  BRA `(.L_x_1878) ;  /* 0x000005a000007947 */ /* 0x000fea0003800000 */
.L_x_1892:
        /* <DEDUP_REMOVED lines=20> */
.L_x_1894:
[----:B------:R-:W-:Y:S05]  /*2820*/  BSYNC B0 ;  /* 0x0000000000007941 */ /* 0x000fea0003800000 */
.L_x_1893:
[----:B------:R-:W-:Y:S01]  /*2830*/  LEA R3, R0, 0x3b800000, 0x17 ;  /* 0x3b80000000037811 */ /* 0x000fe200078eb8ff */
[----:B------:R-:W-:-:S05]  /*2840*/  IMAD.SHL.U32 R0, R2, 0x100000, RZ ;  /* 0x0010000002007824 */ /* 0x000fca00078e00ff */
[----:B------:R-:W-:Y:S01]  /*2850*/  LOP3.LUT R0, R3, R0, R4, 0xfe, !PT ;  /* 0x0000000003007212 */ /* 0x000fe200078efe04 */
[----:B------:R-:W-:Y:S05]  /*2860*/  BRA `(.L_x_1878) ;  /* 0x0000041000007947 */ /* 0x000fea0003800000 */
.L_x_1891:
        /* <DEDUP_REMOVED lines=20> */
.L_x_1896:
[----:B------:R-:W-:Y:S05]  /*29b0*/  BSYNC B0 ;  /* 0x0000000000007941 */ /* 0x000fea0003800000 */
.L_x_1895:
[----:B------:R-:W-:Y:S01]  /*29c0*/  LEA R3, R0, 0x37800000, 0x17 ;  /* 0x3780000000037811 */ /* 0x000fe200078eb8ff */
[----:B------:R-:W-:-:S05]  /*29d0*/  IMAD.SHL.U32 R0, R2, 0x200000, RZ ;  /* 0x0020000002007824 */ /* 0x000fca00078e00ff */
[----:B------:R-:W-:Y:S01]  /*29e0*/  LOP3.LUT R0, R3, R0, R4, 0xfe, !PT ;  /* 0x0000000003007212 */ /* 0x000fe200078efe04 */
[----:B------:R-:W-:Y:S05]  /*29f0*/  BRA `(.L_x_1878) ;  /* 0x0000028000007947 */ /* 0x000fea0003800000 */
.L_x_1890:
        /* <DEDUP_REMOVED lines=14> */
.L_x_1877:
        /* <DEDUP_REMOVED lines=18> */
[----:B01---5:R-:W-:Y:S05]  /*2c00*/  CALL.ABS.NOINC R2 ;  /* 0x0000000002007343 */ /* 0x023fea0003c00000 */
[----:B------:R-:W-:Y:S01]  /*2c10*/  IMAD.MOV.U32 R0, RZ, RZ, RZ ;  /* 0x000000ffff007224 */ /* 0x000fe200078e00ff */
[----:B------:R-:W-:Y:S05]  /*2c20*/  BRA `(.L_x_1878) ;  /* 0x0000005000007947 */ /* 0x000fea0003800000 */
.L_x_1898:
[----:B------:R-:W2:Y:S02]  /*2c30*/  LDG.E.64 R2, [R2.64] ;  /* 0x0000002402027981 */ /* 0x000ea4000c1e1b00 */
[----:B--2---:R0:W2:Y:S01]  /*2c40*/  I2F.U64 R0, R2 ;  /* 0x0000000200007312 */ /* 0x0040a20000301000 */
[----:B------:R-:W-:Y:S05]  /*2c50*/  BRA `(.L_x_1878) ;  /* 0x0000002000007947 */ /* 0x000fea0003800000 */
.L_x_1897:
[----:B------:R-:W2:Y:S02]  /*2c60*/  LDG.E R0, [R2.64] ;  /* 0x0000002402007981 */ /* 0x000ea4000c1e1900 */
[----:B--2---:R-:W0:Y:S02]  /*2c70*/  I2F.U32 R0, R0 ;  /* 0x0000000000007306 */ /* 0x004e240000201000 */
.L_x_1878:
[----:B------:R-:W-:Y:S05]  /*2c80*/  BSYNC B6 ;  /* 0x0000000000067941 */ /* 0x000fea0003800000 */
.L_x_1872:
[----:B------:R-:W3:Y:S01]  /*2c90*/  LDC.U8 R4, c[0x0][0x3f8] ;  /* 0x0000fe00ff047b82 */ /* 0x000ee20000000000 */
[----:B0-2--5:R-:W-:Y:S01]  /*2ca0*/  FSETP.GTU.FTZ.AND P0, PT, R0, -3, PT ;  /* 0xc04000000000780b */ /* 0x025fe20003f1c000 */
[----:B------:R-:W-:Y:S01]  /*2cb0*/  BSSY B0, `(.L_x_1899) ;  /* 0x000000a000007945 */ /* 0x000fe20003800000 */
[----:B------:R-:W-:Y:S01]  /*2cc0*/  IMAD.MOV.U32 R2, RZ, RZ, RZ ;  /* 0x000000ffff027224 */ /* 0x000fe200078e00ff */
[----:B---3--:R-:W-:-:S04]  /*2cd0*/  PRMT R3, R4, 0x9910, RZ ;  /* 0x0000991004037816 */ /* 0x008fc800000000ff */
[----:B------:R-:W-:-:S06]  /*2ce0*/  ISETP.GT.AND P1, PT, R3, 0x9, PT ;  /* 0x000000090300780c */ /* 0x000fcc0003f24270 */
[----:B------:R-:W-:Y:S05]  /*2cf0*/  @!P0 BRA `(.L_x_1900) ;  /* 0x0000005000008947 */ /* 0x000fea0003800000 */
[----:B------:R-:W-:Y:S01]  /*2d00*/  FSETP.GEU.FTZ.AND P0, PT, R0, 3, PT ;  /* 0x404000000000780b */ /* 0x000fe20003f1e000 */
[----:B-1----:R-:W-:-:S12]  /*2d10*/  IMAD.MOV.U32 R2, RZ, RZ, R23 ;  /* 0x000000ffff027224 */ /* 0x002fd800078e0017 */
[----:B------:R-:W-:-:S04]  /*2d20*/  @!P0 IMAD.MOV.U32 R5, RZ, RZ, 0x3eaaaaab ;  /* 0x3eaaaaabff058424 */ /* 0x000fc800078e00ff */
[----:B------:R-:W-:-:S04]  /*2d30*/  @!P0 FFMA.FTZ R0, R0, R5, 0.5 ;  /* 0x3f00000000008423 */ /* 0x000fc80000010005 */
[----:B------:R-:W-:Y:S02]  /*2d40*/  @!P0 FMUL.FTZ R2, R0, R23 ;  /* 0x0000001700028220 */ /* 0x000fe40000410000 */
.L_x_1900:
[----:B------:R-:W-:Y:S05]  /*2d50*/  BSYNC B0 ;  /* 0x0000000000007941 */ /* 0x000fea0003800000 */
.L_x_1899:
        /* <DEDUP_REMOVED lines=9> */
[----:B------:R-:W0:Y:S02]  /*2df0*/  F2I.FTZ.TRUNC.NTZ R3, R2 ;  /* 0x0000000200037305 */ /* 0x000e24000021f100 */
[----:B0-----:R0:W-:Y:S01]  /*2e00*/  STG.E.U8 [R16.64], R3 ;  /* 0x0000000310007986 */ /* 0x0011e2000c101124 */
[----:B------:R-:W-:Y:S05]  /*2e10*/  BRA `(.L_x_1906) ;  /* 0x00000d7000007947 */ /* 0x000fea0003800000 */
.L_x_1904:
[----:B------:R-:W0:Y:S02]  /*2e20*/  F2I.S64.TRUNC R2, R2 ;  /* 0x0000000200027311 */ /* 0x000e24000020d900 */
[----:B0-----:R-:W-:-:S05]  /*2e30*/  IMAD.MOV.U32 R5, RZ, RZ, R2 ;  /* 0x000000ffff057224 */ /* 0x001fca00078e0002 */
[----:B------:R0:W-:Y:S01]  /*2e40*/  STG.E.U8 [R16.64], R5 ;  /* 0x0000000510007986 */ /* 0x0001e2000c101124 */
[----:B------:R-:W-:Y:S05]  /*2e50*/  BRA `(.L_x_1906) ;  /* 0x00000d3000007947 */ /* 0x000fea0003800000 */
.L_x_1903:
[----:B------:R-:W-:-:S13]  /*2e60*/  ISETP.NE.AND P0, PT, R3, 0x2, PT ;  /* 0x000000020300780c */ /* 0x000fda0003f05270 */
[----:B------:R-:W-:Y:S05]  /*2e70*/  @!P0 BRA `(.L_x_1907) ;  /* 0x000000a000008947 */ /* 0x000fea0003800000 */
[----:B------:R-:W-:-:S13]  /*2e80*/  ISETP.NE.AND P0, PT, R3, 0x3, PT ;  /* 0x000000030300780c */ /* 0x000fda0003f05270 */
[----:B------:R-:W-:Y:S05]  /*2e90*/  @!P0 BRA `(.L_x_1908) ;  /* 0x0000005000008947 */ /* 0x000fea0003800000 */
[----:B------:R-:W-:-:S13]  /*2ea0*/  ISETP.NE.AND P0, PT, R3, 0x4, PT ;  /* 0x000000040300780c */ /* 0x000fda0003f05270 */
[----:B------:R-:W-:Y:S05]  /*2eb0*/  @P0 BRA `(.L_x_1905) ;  /* 0x00000b4000000947 */ /* 0x000fea0003800000 */
[----:B------:R-:W0:Y:S02]  /*2ec0*/  F2I.S64.TRUNC R2, R2 ;  /* 0x0000000200027311 */ /* 0x000e24000020d900 */
[----:B0-----:R0:W-:Y:S01]  /*2ed0*/  STG.E.64 [R16.64], R2 ;  /* 0x0000000210007986 */ /* 0x0011e2000c101b24 */
[----:B------:R-:W-:Y:S05]  /*2ee0*/  BRA `(.L_x_1906) ;  /* 0x00000ca000007947 */ /* 0x000fea0003800000 */
.L_x_1908:
[----:B------:R-:W0:Y:S02]  /*2ef0*/  F2I.FTZ.TRUNC.NTZ R3, R2 ;  /* 0x0000000200037305 */ /* 0x000e24000021f100 */
[----:B0-----:R0:W-:Y:S01]  /*2f00*/  STG.E [R16.64], R3 ;  /* 0x0000000310007986 */ /* 0x0011e2000c101924 */
[----:B------:R-:W-:Y:S05]  /*2f10*/  BRA `(.L_x_1906) ;  /* 0x00000c7000007947 */ /* 0x000fea0003800000 */
.L_x_1907:
[----:B------:R-:W0:Y:S02]  /*2f20*/  F2I.FTZ.TRUNC.NTZ R3, R2 ;  /* 0x0000000200037305 */ /* 0x000e24000021f100 */
[----:B0-----:R0:W-:Y:S01]  /*2f30*/  STG.E.U16 [R16.64], R3 ;  /* 0x0000000310007986 */ /* 0x0011e2000c101524 */
[----:B------:R-:W-:Y:S05]  /*2f40*/  BRA `(.L_x_1906) ;  /* 0x00000c4000007947 */ /* 0x000fea0003800000 */
.L_x_1902:
[----:B------:R-:W-:-:S13]  /*2f50*/  ISETP.GT.AND P0, PT, R3, 0x6, PT ;  /* 0x000000060300780c */ /* 0x000fda0003f04270 */
[----:B------:R-:W-:Y:S05]  /*2f60*/  @P0 BRA `(.L_x_1909) ;  /* 0x0000009000000947 */ /* 0x000fea0003800000 */
[----:B------:R-:W-:-:S13]  /*2f70*/  ISETP.NE.AND P0, PT, R3, 0x5, PT ;  /* 0x000000050300780c */ /* 0x000fda0003f05270 */
[----:B------:R-:W-:Y:S05]  /*2f80*/  @!P0 BRA `(.L_x_1910) ;  /* 0x0000004000008947 */ /* 0x000fea0003800000 */
[----:B------:R-:W-:-:S13]  /*2f90*/  ISETP.NE.AND P0, PT, R3, 0x6, PT ;  /* 0x000000060300780c */ /* 0x000fda0003f05270 */
[----:B------:R-:W-:Y:S05]  /*2fa0*/  @P0 BRA `(.L_x_1905) ;  /* 0x00000a5000000947 */ /* 0x000fea0003800000 */
[----:B------:R0:W-:Y:S01]  /*2fb0*/  STG.E [R16.64], R2 ;  /* 0x0000000210007986 */ /* 0x0001e2000c101924 */
[----:B------:R-:W-:Y:S05]  /*2fc0*/  BRA `(.L_x_1906) ;  /* 0x00000bc000007947 */ /* 0x000fea0003800000 */
.L_x_1910:
[----:B------:R-:W-:-:S05]  /*2fd0*/  F2FP.PACK_AB R2, RZ, R2 ;  /* 0x00000002ff02723e */ /* 0x000fca00000000ff */
[----:B------:R0:W-:Y:S01]  /*2fe0*/  STG.E.U16 [R16.64], R2 ;  /* 0x0000000210007986 */ /* 0x0001e2000c101524 */
[----:B------:R-:W-:Y:S05]  /*2ff0*/  BRA `(.L_x_1906) ;  /* 0x00000b9000007947 */ /* 0x000fea0003800000 */
.L_x_1909:
[----:B------:R-:W-:-:S13]  /*3000*/  ISETP.NE.AND P0, PT, R3, 0x7, PT ;  /* 0x000000070300780c */ /* 0x000fda0003f05270 */
[----:B------:R-:W-:Y:S05]  /*3010*/  @!P0 BRA `(.L_x_1911) ;  /* 0x000000b000008947 */ /* 0x000fea0003800000 */
[----:B------:R-:W-:-:S13]  /*3020*/  ISETP.NE.AND P0, PT, R3, 0x8, PT ;  /* 0x000000080300780c */ /* 0x000fda0003f05270 */
[----:B------:R-:W-:Y:S05]  /*3030*/  @!P0 BRA `(.L_x_1912) ;  /* 0x0000005000008947 */ /* 0x000fea0003800000 */
[----:B------:R-:W-:-:S13]  /*3040*/  ISETP.NE.AND P0, PT, R3, 0x9, PT ;  /* 0x000000090300780c */ /* 0x000fda0003f05270 */
[----:B------:R-:W-:Y:S05]  /*3050*/  @P0 BRA `(.L_x_1905) ;  /* 0x000009a000000947 */ /* 0x000fea0003800000 */
[----:B------:R-:W-:-:S05]  /*3060*/  IMAD.MOV.U32 R3, RZ, RZ, RZ ;  /* 0x000000ffff037224 */ /* 0x000fca00078e00ff */
[----:B------:R0:W-:Y:S01]  /*3070*/  STG.E.64 [R16.64], R2 ;  /* 0x0000000210007986 */ /* 0x0001e2000c101b24 */
[----:B------:R-:W-:Y:S05]  /*3080*/  BRA `(.L_x_1906) ;  /* 0x00000b0000007947 */ /* 0x000fea0003800000 */
.L_x_1912:
[----:B------:R-:W-:-:S04]  /*3090*/  F2FP.PACK_AB R3, RZ, R2 ;  /* 0x00000002ff03723e */ /* 0x000fc800000000ff */
[----:B------:R-:W-:-:S05]  /*30a0*/  PRMT R3, R3, 0x5410, RZ ;  /* 0x0000541003037816 */ /* 0x000fca00000000ff */
[----:B------:R0:W-:Y:S01]  /*30b0*/  STG.E [R16.64], R3 ;  /* 0x0000000310007986 */ /* 0x0001e2000c101924 */
[----:B------:R-:W-:Y:S05]  /*30c0*/  BRA `(.L_x_1906) ;  /* 0x00000ac000007947 */ /* 0x000fea0003800000 */
.L_x_1911:
[----:B------:R-:W-:-:S06]  /*30d0*/  FMUL.FTZ R2, R2, 1 ;  /* 0x3f80000002027820 */ /* 0x000fcc0000410000 */
[----:B------:R-:W0:Y:S02]  /*30e0*/  F2F.F64.F32 R2, R2 ;  /* 0x0000000200027310 */ /* 0x000e240000201800 */
[----:B0-----:R0:W-:Y:S01]  /*30f0*/  STG.E.64 [R16.64], R2 ;  /* 0x0000000210007986 */ /* 0x0011e2000c101b24 */
[----:B------:R-:W-:Y:S05]  /*3100*/  BRA `(.L_x_1906) ;  /* 0x00000a8000007947 */ /* 0x000fea0003800000 */
.L_x_1901:
        /* <DEDUP_REMOVED lines=8> */
[----:B------:R-:W-:-:S04]  /*3190*/  FSETP.NEU.FTZ.AND P0, PT, R2, RZ, PT ;  /* 0x000000ff0200720b */ /* 0x000fc80003f1d000 */
[----:B------:R-:W-:-:S05]  /*31a0*/  SEL R3, RZ, 0x1, !P0 ;  /* 0x00000001ff037807 */ /* 0x000fca0004000000 */
[----:B------:R0:W-:Y:S01]  /*31b0*/  STG.E.U8 [R16.64], R3 ;  /* 0x0000000310007986 */ /* 0x0001e2000c101124 */
[----:B------:R-:W-:Y:S05]  /*31c0*/  BRA `(.L_x_1906) ;  /* 0x000009c000007947 */ /* 0x000fea0003800000 */
.L_x_1915:
[----:B------:R-:W-:Y:S01]  /*31d0*/  FMUL.FTZ R4, R2, 1 ;  /* 0x3f80000002047820 */ /* 0x000fe20000410000 */
[----:B------:R-:W-:-:S05]  /*31e0*/  CS2R R6, SRZ ;  /* 0x0000000000067805 */ /* 0x000fca000001ff00 */
[----:B------:R-:W0:Y:S02]  /*31f0*/  F2F.F64.F32 R4, R4 ;  /* 0x0000000400047310 */ /* 0x000e240000201800 */
[----:B0-----:R0:W-:Y:S01]  /*3200*/  STG.E.128 [R16.64], R4 ;  /* 0x0000000410007986 */ /* 0x0011e2000c101d24 */
[----:B------:R-:W-:Y:S05]  /*3210*/  BRA `(.L_x_1906) ;  /* 0x0000097000007947 */ /* 0x000fea0003800000 */
.L_x_1914:
[----:B------:R-:W-:-:S13]  /*3220*/  ISETP.NE.AND P0, PT, R3, 0xf, PT ;  /* 0x0000000f0300780c */ /* 0x000fda0003f05270 */
[----:B------:R-:W-:Y:S05]  /*3230*/  @!P0 BRA `(.L_x_1916) ;  /* 0x000002b000008947 */ /* 0x000fea0003800000 */
[----:B------:R-:W-:-:S13]  /*3240*/  ISETP.NE.AND P0, PT, R3, 0x17, PT ;  /* 0x000000170300780c */ /* 0x000fda0003f05270 */
[----:B------:R-:W-:Y:S05]  /*3250*/  @!P0 BRA `(.L_x_1917) ;  /* 0x0000014000008947 */ /* 0x000fea0003800000 */
[----:B------:R-:W-:-:S13]  /*3260*/  ISETP.NE.AND P0, PT, R3, 0x18, PT ;  /* 0x000000180300780c */ /* 0x000fda0003f05270 */
[----:B------:R-:W-:Y:S05]  /*3270*/  @P0 BRA `(.L_x_1905) ;  /* 0x0000078000000947 */ /* 0x000fea0003800000 */
[C---:B------:R-:W-:Y:S01]  /*3280*/  LOP3.LUT R4, R2.reuse, 0x7fffffff, RZ, 0xc0, !PT ;  /* 0x7fffffff02047812 */ /* 0x040fe200078ec0ff */
[----:B------:R-:W-:Y:S01]  /*3290*/  BSSY B0, `(.L_x_1918) ;  /* 0x000000d000007945 */ /* 0x000fe20003800000 */
[----:B------:R-:W-:Y:S02]  /*32a0*/  LOP3.LUT R0, R2, 0x80000000, RZ, 0xc0, !PT ;  /* 0x8000000002007812 */ /* 0x000fe400078ec0ff */
[----:B------:R-:W-:Y:S02]  /*32b0*/  ISETP.GT.U32.AND P0, PT, R4, 0x43efffff, PT ;  /* 0x43efffff0400780c */ /* 0x000fe40003f04070 */
[----:B------:R-:W-:Y:S01]  /*32c0*/  SHF.R.U32.HI R5, RZ, 0x18, R0 ;  /* 0x00000018ff057819 */ /* 0x000fe20000011600 */
[----:B------:R-:W-:-:S10]  /*32d0*/  IMAD.MOV.U32 R0, RZ, RZ, 0x7f ;  /* 0x0000007fff007424 */ /* 0x000fd400078e00ff */
[----:B------:R-:W-:Y:S05]  /*32e0*/  @P0 BRA `(.L_x_1919) ;  /* 0x0000007000000947 */ /* 0x000fea0003800000 */
[----:B------:R-:W-:-:S13]  /*32f0*/  ISETP.GE.U32.AND P0, PT, R4, 0x3c800000, PT ;  /* 0x3c8000000400780c */ /* 0x000fda0003f06070 */
[----:B------:R-:W-:-:S04]  /*3300*/  @P0 SHF.R.U32.HI R0, RZ, 0x14, R2 ;  /* 0x00000014ff000819 */ /* 0x000fc80000011602 */
[----:B------:R-:W-:-:S04]  /*3310*/  @P0 LOP3.LUT R3, R0, 0x1, RZ, 0xc0, !PT ;  /* 0x0000000100030812 */ /* 0x000fc800078ec0ff */
[----:B------:R-:W-:Y:S01]  /*3320*/  @P0 IADD3 R3, R2, 0x407ffff, R3 ;  /* 0x0407ffff02030810 */ /* 0x000fe20007ffe003 */
[----:B------:R-:W-:-:S03]  /*3330*/  @!P0 FADD.FTZ R2, R4, 16384 ;  /* 0x4680000004028421 */ /* 0x000fc60000010000 */
[----:B------:R-:W-:Y:S02]  /*3340*/  @P0 SHF.R.U32.HI R0, RZ, 0x14, R3 ;  /* 0x00000014ff000819 */ /* 0x000fe40000011603 */
[----:B------:R-:W-:Y:S02]  /*3350*/  @!P0 IADD3 R0, R2, -0x46800000, RZ ;  /* 0xb980000002008810 */ /* 0x000fe40007ffe0ff */
.L_x_1919:
[----:B------:R-:W-:Y:S05]  /*3360*/  BSYNC B0 ;  /* 0x0000000000007941 */ /* 0x000fea0003800000 */
.L_x_1918:
[----:B------:R-:W-:-:S05]  /*3370*/  LOP3.LUT R5, R0, R5, RZ, 0xfc, !PT ;  /* 0x0000000500057212 */ /* 0x000fca00078efcff */
[----:B------:R0:W-:Y:S01]  /*3380*/  STG.E.U8 [R16.64], R5 ;  /* 0x0000000510007986 */ /* 0x0001e2000c101124 */
[----:B------:R-:W-:Y:S05]  /*3390*/  BRA `(.L_x_1906) ;  /* 0x000007f000007947 */ /* 0x000fea0003800000 */
.L_x_1917:
[----:B------:R-:W-:Y:S01]  /*33a0*/  LOP3.LUT R4, R2, 0x7fffffff, RZ, 0xc0, !PT ;  /* 0x7fffffff02047812 */ /* 0x000fe200078ec0ff */
[----:B------:R-:W-:Y:S03]  /*33b0*/  BSSY B0, `(.L_x_1920) ;  /* 0x000000e000007945 */ /* 0x000fe60003800000 */
[----:B------:R-:W-:-:S13]  /*33c0*/  ISETP.GT.U32.AND P0, PT, R4, 0x477fffff, PT ;  /* 0x477fffff0400780c */ /* 0x000fda0003f04070 */
[----:B------:R-:W-:Y:S05]  /*33d0*/  @P0 BRA `(.L_x_1921) ;  /* 0x0000008000000947 */ /* 0x000fea0003800000 */
[----:B------:R-:W-:-:S13]  /*33e0*/  ISETP.GE.U32.AND P0, PT, R4, 0x38800000, PT ;  /* 0x388000000400780c */ /* 0x000fda0003f06070 */
[----:B------:R-:W-:-:S04]  /*33f0*/  @P0 SHF.R.U32.HI R0, RZ, 0x15, R2 ;  /* 0x00000015ff000819 */ /* 0x000fc80000011602 */
[----:B------:R-:W-:-:S04]  /*3400*/  @P0 LOP3.LUT R3, R0, 0x1, RZ, 0xc0, !PT ;  /* 0x0000000100030812 */ /* 0x000fc800078ec0ff */
[----:B------:R-:W-:Y:S01]  /*3410*/  @P0 IADD3 R0, R2, 0x80fffff, R3 ;  /* 0x080fffff02000810 */ /* 0x000fe20007ffe003 */
[----:B------:R-:W-:-:S03]  /*3420*/  @!P0 FADD.FTZ R3, R4, 128 ;  /* 0x4300000004038421 */ /* 0x000fc60000010000 */
[----:B------:R-:W-:Y:S02]  /*3430*/  @P0 SHF.R.U32.HI R0, RZ, 0x15, R0 ;  /* 0x00000015ff000819 */ /* 0x000fe40000011600 */
[----:B------:R-:W-:Y:S01]  /*3440*/  @!P0 IADD3 R0, R3, -0x43000000, RZ ;  /* 0xbd00000003008810 */ /* 0x000fe20007ffe0ff */
[----:B------:R-:W-:Y:S05]  /*3450*/  BRA `(.L_x_1922) ;  /* 0x0000003000007947 */ /* 0x000fea0003800000 */
.L_x_1921:
[----:B------:R-:W-:Y:S01]  /*3460*/  IMAD.MOV.U32 R0, RZ, RZ, 0x7f ;  /* 0x0000007fff007424 */ /* 0x000fe200078e00ff */
[----:B------:R-:W-:-:S04]  /*3470*/  ISETP.GT.U32.AND P0, PT, R4, 0x7f800000, PT ;  /* 0x7f8000000400780c */ /* 0x000fc80003f04070 */
[----:B------:R-:W-:-:S04]  /*3480*/  SEL R0, R0, 0x7c, P0 ;  /* 0x0000007c00007807 */ /* 0x000fc80000000000 */
.L_x_1922:
[----:B------:R-:W-:Y:S05]  /*3490*/  BSYNC B0 ;  /* 0x0000000000007941 */ /* 0x000fea0003800000 */
.L_x_1920:
[----:B------:R-:W-:-:S04]  /*34a0*/  LOP3.LUT R2, R2, 0x80000000, RZ, 0xc0, !PT ;  /* 0x8000000002027812 */ /* 0x000fc800078ec0ff */
[----:B------:R-:W-:-:S04]  /*34b0*/  SHF.R.U32.HI R3, RZ, 0x18, R2 ;  /* 0x00000018ff037819 */ /* 0x000fc80000011602 */
[----:B------:R-:W-:-:S05]  /*34c0*/  LOP3.LUT R3, R0, R3, RZ, 0xfc, !PT ;  /* 0x0000000300037212 */ /* 0x000fca00078efcff */
[----:B------:R0:W-:Y:S01]  /*34d0*/  STG.E.U8 [R16.64], R3 ;  /* 0x0000000310007986 */ /* 0x0001e2000c101124 */
[----:B------:R-:W-:Y:S05]  /*34e0*/  BRA `(.L_x_1906) ;  /* 0x000006a000007947 */ /* 0x000fea0003800000 */
.L_x_1916:
[----:B------:R-:W-:-:S05]  /*34f0*/  F2FP.BF16.PACK_AB R2, RZ, R2 ;  /* 0x00000002ff02723e */ /* 0x000fca00000010ff */
[----:B------:R0:W-:Y:S01]  /*3500*/  STG.E.U16 [R16.64], R2 ;  /* 0x0000000210007986 */ /* 0x0001e2000c101524 */
[----:B------:R-:W-:Y:S05]  /*3510*/  BRA `(.L_x_1906) ;  /* 0x0000067000007947 */ /* 0x000fea0003800000 */
.L_x_1913:
        /* <DEDUP_REMOVED lines=8> */
[----:B------:R-:W0:Y:S02]  /*35a0*/  F2I.FTZ.U32.TRUNC.NTZ R3, R2 ;  /* 0x0000000200037305 */ /* 0x000e24000021f000 */
[----:B0-----:R0:W-:Y:S01]  /*35b0*/  STG.E.U16 [R16.64], R3 ;  /* 0x0000000310007986 */ /* 0x0011e2000c101524 */
[----:B------:R-:W-:Y:S05]  /*35c0*/  BRA `(.L_x_1906) ;  /* 0x000005c000007947 */ /* 0x000fea0003800000 */
.L_x_1925:
[----:B------:R-:W-:Y:S01]  /*35d0*/  LOP3.LUT R3, R2, 0x7fffffff, RZ, 0xc0, !PT ;  /* 0x7fffffff02037812 */ /* 0x000fe200078ec0ff */
[----:B------:R-:W-:Y:S01]  /*35e0*/  BSSY B0, `(.L_x_1926) ;  /* 0x0000013000007945 */ /* 0x000fe20003800000 */
[----:B------:R-:W-:Y:S02]  /*35f0*/  IMAD.MOV.U32 R8, RZ, RZ, 0x80 ;  /* 0x00000080ff087424 */ /* 0x000fe400078e00ff */
        /* <DEDUP_REMOVED lines=13> */
.L_x_1928:
[----:B------:R-:W-:-:S04]  /*36d0*/  LOP3.LUT R2, R2, 0x80000000, RZ, 0xc0, !PT ;  /* 0x8000000002027812 */ /* 0x000fc800078ec0ff */
[----:B------:R-:W-:-:S04]  /*36e0*/  SHF.R.U32.HI R3, RZ, 0x18, R2 ;  /* 0x00000018ff037819 */ /* 0x000fc80000011602 */
[----:B------:R-:W-:-:S04]  /*36f0*/  LOP3.LUT R0, R0, R3, RZ, 0xfc, !PT ;  /* 0x0000000300007212 */ /* 0x000fc800078efcff */
[----:B------:R-:W-:Y:S02]  /*3700*/  PRMT R8, R0, 0x7610, R8 ;  /* 0x0000761000087816 */ /* 0x000fe40000000008 */
.L_x_1927:
[----:B------:R-:W-:Y:S05]  /*3710*/  BSYNC B0 ;  /* 0x0000000000007941 */ /* 0x000fea0003800000 */
.L_x_1926:
[----:B------:R0:W-:Y:S01]  /*3720*/  STG.E.U8 [R16.64], R8 ;  /* 0x0000000810007986 */ /* 0x0001e2000c101124 */
[----:B------:R-:W-:Y:S05]  /*3730*/  BRA `(.L_x_1906) ;  /* 0x0000045000007947 */ /* 0x000fea0003800000 */
.L_x_1924:
        /* <DEDUP_REMOVED lines=16> */
.L_x_1931:
[----:B------:R-:W-:-:S04]  /*3840*/  LOP3.LUT R2, R2, 0x80000000, RZ, 0xc0, !PT ;  /* 0x8000000002027812 */ /* 0x000fc800078ec0ff */
[----:B------:R-:W-:-:S04]  /*3850*/  SHF.R.U32.HI R3, RZ, 0x18, R2 ;  /* 0x00000018ff037819 */ /* 0x000fc80000011602 */
[----:B------:R-:W-:-:S04]  /*3860*/  LOP3.LUT R0, R0, R3, RZ, 0xfc, !PT ;  /* 0x0000000300007212 */ /* 0x000fc800078efcff */
[----:B------:R-:W-:Y:S02]  /*3870*/  PRMT R8, R0, 0x7610, R8 ;  /* 0x0000761000087816 */ /* 0x000fe40000000008 */
.L_x_1930:
[----:B------:R-:W-:Y:S05]  /*3880*/  BSYNC B0 ;  /* 0x0000000000007941 */ /* 0x000fea0003800000 */
.L_x_1929:
[----:B------:R0:W-:Y:S01]  /*3890*/  STG.E.U8 [R16.64], R8 ;  /* 0x0000000810007986 */ /* 0x0001e2000c101124 */
[----:B------:R-:W-:Y:S05]  /*38a0*/  BRA `(.L_x_1906) ;  /* 0x000002e000007947 */ /* 0x000fea0003800000 */
.L_x_1923:
[----:B------:R-:W-:-:S13]  /*38b0*/  ISETP.NE.AND P0, PT, R3, 0x1c, PT ;  /* 0x0000001c0300780c */ /* 0x000fda0003f05270 */
[----:B------:R-:W-:Y:S05]  /*38c0*/  @!P0 BRA `(.L_x_1932) ;  /* 0x000002a000008947 */ /* 0x000fea0003800000 */
[----:B------:R-:W-:-:S13]  /*38d0*/  ISETP.NE.AND P0, PT, R3, 0x1d, PT ;  /* 0x0000001d0300780c */ /* 0x000fda0003f05270 */
[----:B------:R-:W-:Y:S05]  /*38e0*/  @!P0 BRA `(.L_x_1933) ;  /* 0x0000025000008947 */ /* 0x000fea0003800000 */
[----:B------:R-:W-:-:S13]  /*38f0*/  ISETP.NE.AND P0, PT, R3, 0x2c, PT ;  /* 0x0000002c0300780c */ /* 0x000fda0003f05270 */
[----:B------:R-:W-:Y:S05]  /*3900*/  @P0 BRA `(.L_x_1905) ;  /* 0x000000f000000947 */ /* 0x000fea0003800000 */
[----:B------:R-:W-:Y:S02]  /*3910*/  SHF.R.U32.HI R4, RZ, 0x17, R2 ;  /* 0x00000017ff047819 */ /* 0x000fe40000011602 */
[----:B------:R-:W-:Y:S02]  /*3920*/  PLOP3.LUT P0, PT, PT, PT, PT, 0x80, 0x0 ;  /* 0x000000000000781c */ /* 0x000fe40003f0f070 */
        /* <DEDUP_REMOVED lines=13> */
.L_x_1905:
        /* <DEDUP_REMOVED lines=18> */
[----:B01----:R-:W-:Y:S05]  /*3b20*/  CALL.ABS.NOINC R2 ;  /* 0x0000000002007343 */ /* 0x003fea0003c00000 */
[----:B------:R-:W-:Y:S05]  /*3b30*/  BRA `(.L_x_1906) ;  /* 0x0000005000007947 */ /* 0x000fea0003800000 */
.L_x_1933:
[----:B------:R-:W0:Y:S02]  /*3b40*/  F2I.U64.TRUNC R2, R2 ;  /* 0x0000000200027311 */ /* 0x000e24000020d800 */
[----:B0-----:R0:W-:Y:S01]  /*3b50*/  STG.E.64 [R16.64], R2 ;  /* 0x0000000210007986 */ /* 0x0011e2000c101b24 */
[----:B------:R-:W-:Y:S05]  /*3b60*/  BRA `(.L_x_1906) ;  /* 0x0000002000007947 */ /* 0x000fea0003800000 */
.L_x_1932:
[----:B------:R-:W0:Y:S02]  /*3b70*/  F2I.FTZ.U32.TRUNC.NTZ R3, R2 ;  /* 0x0000000200037305 */ /* 0x000e24000021f000 */
[----:B0-----:R0:W-:Y:S02]  /*3b80*/  STG.E [R16.64], R3 ;  /* 0x0000000310007986 */ /* 0x0011e4000c101924 */
.L_x_1906:
[----:B------:R-:W-:-:S05]  /*3b90*/  IMAD R18, R19, 0x200, R18 ;  /* 0x0000020013127824 */ /* 0x000fca00078e0212 */
[----:B-1----:R-:W-:Y:S02]  /*3ba0*/  IADD3 R23, R18, 0x80, RZ ;  /* 0x0000008012177810 */ /* 0x002fe40007ffe0ff */
.L_x_1843:
[----:B------:R-:W-:Y:S05]  /*3bb0*/  BSYNC B7 ;  /* 0x0000000000077941 */ /* 0x000fea0003800000 */
.L_x_1842:
[----:B------:R-:W-:Y:S01]  /*3bc0*/  ISETP.GE.AND P0, PT, R23, c[0x0][0x160], PT ;  /* 0x0000580017007a0c */ /* 0x000fe20003f06270 */
[----:B------:R-:W-:-:S12]  /*3bd0*/  BSSY B7, `(.L_x_1934) ;  /* 0x0000768000077945 */ /* 0x000fd80003800000 */
[----:B------:R-:W-:Y:S05]  /*3be0*/  @P0 BRA `(.L_x_1935) ;  /* 0x0000766000000947 */ /* 0x000fea0003800000 */
[----:B------:R-:W-:Y:S01]  /*3bf0*/  ISETP.NE.AND P0, PT, RZ, c[0x0][0x168], PT ;  /* 0x00005a00ff007a0c */ /* 0x000fe20003f05270 */
[----:B------:R-:W-:Y:S02]  /*3c00*/  IMAD.MOV.U32 R18, RZ, RZ, RZ ;  /* 0x000000ffff127224 */ /* 0x000fe400078e00ff */
[----:B------:R-:W-:Y:S02]  /*3c10*/  IMAD.MOV.U32 R0, RZ, RZ, RZ ;  /* 0x000000ffff007224 */ /* 0x000fe400078e00ff */
[----:B0-----:R-:W-:-:S08]  /*3c20*/  IMAD.MOV.U32 R16, RZ, RZ, RZ ;  /* 0x000000ffff107224 */ /* 0x001fd000078e00ff */
        /* <DEDUP_REMOVED lines=251> */
.L_x_1936:
        /* <DEDUP_REMOVED lines=20> */
.L_x_1941:
[----:B------:R-:W2:Y:S02]  /*4d20*/  LDG.E.U8 R2, [R2.64] ;  /* 0x0000002402027981 */ /* 0x000ea4000c1e1100 */
[----:B--2---:R0:W1:Y:S01]  /*4d30*/  I2F.U16 R19, R2 ;  /* 0x0000000200137306 */ /* 0x0040620000101000 */
[----:B------:R-:W-:Y:S05]  /*4d40*/  BRA `(.L_x_1943) ;  /* 0x00000ca000007947 */ /* 0x000fea0003800000 */
.L_x_1940:
        /* <DEDUP_REMOVED lines=9> */
.L_x_1945:
[----:B------:R-:W2:Y:S02]  /*4de0*/  LDG.E R2, [R2.64] ;  /* 0x0000002402027981 */ /* 0x000ea4000c1e1900 */
[----:B--2---:R0:W1:Y:S01]  /*4df0*/  I2F R19, R2 ;  /* 0x0000000200137306 */ /* 0x0040620000201400 */
[----:B------:R-:W-:Y:S05]  /*4e00*/  BRA `(.L_x_1943) ;  /* 0x00000be000007947 */ /* 0x000fea0003800000 */
.L_x_1944:
[----:B------:R-:W2:Y:S02]  /*4e10*/  LDG.E.U16 R2, [R2.64] ;  /* 0x0000002402027981 */ /* 0x000ea4000c1e1500 */
[----:B--2---:R0:W1:Y:S01]  /*4e20*/  I2F.S16 R19, R2 ;  /* 0x0000000200137306 */ /* 0x0040620000101400 */
[----:B------:R-:W-:Y:S05]  /*4e30*/  BRA `(.L_x_1943) ;  /* 0x00000bb000007947 */ /* 0x000fea0003800000 */
.L_x_1939:
        /* <DEDUP_REMOVED lines=8> */
.L_x_1947:
[----:B------:R-:W2:Y:S02]  /*4ec0*/  LDG.E.U16 R2, [R2.64] ;  /* 0x0000002402027981 */ /* 0x000ea4000c1e1500 */
[----:B--2---:R-:W-:Y:S01]  /*4ed0*/  HADD2.F32 R19, -RZ, R2.H0_H0 ;  /* 0x20000002ff137230 */ /* 0x004fe20000004100 */
[----:B------:R-:W-:Y:S05]  /*4ee0*/  BRA `(.L_x_1943) ;  /* 0x00000b0000007947 */ /* 0x000fea0003800000 */
.L_x_1946:
        /* <DEDUP_REMOVED lines=8> */
.L_x_1949:
[----:B------:R-:W2:Y:S02]  /*4f70*/  LDG.E.U16 R2, [R2.64] ;  /* 0x0000002402027981 */ /* 0x000ea4000c1e1500 */
[----:B--2---:R-:W-:Y:S01]  /*4f80*/  HADD2.F32 R19, -RZ, R2.H0_H0 ;  /* 0x20000002ff137230 */ /* 0x004fe20000004100 */
[----:B------:R-:W-:Y:S05]  /*4f90*/  BRA `(.L_x_1943) ;  /* 0x00000a5000007947 */ /* 0x000fea0003800000 */
.L_x_1948:
[----:B------:R-:W2:Y:S02]  /*4fa0*/  LDG.E.64 R2, [R2.64] ;  /* 0x0000002402027981 */ /* 0x000ea4000c1e1b00 */
[----:B--2---:R-:W0:Y:S01]  /*4fb0*/  F2F.F32.F64 R19, R2 ;  /* 0x0000000200137310 */ /* 0x004e220000301000 */
[----:B------:R-:W0:-:S14]  /*4fc0*/  DSETP.GEU.AND P0, PT, |R2|, c[0x2][0x0], PT ;  /* 0x008000000200762a */ /* 0x000e1c0003f0e200 */
[----:B0-----:R-:W-:Y:S01]  /*4fd0*/  @!P0 FMUL R19, R19, 1.175494350822287508e-38 ;  /* 0x0080000013138820 */ /* 0x001fe20000400000 */
[----:B------:R-:W-:Y:S05]  /*4fe0*/  BRA `(.L_x_1943) ;  /* 0x00000a0000007947 */ /* 0x000fea0003800000 */
.L_x_1938:
        /* <DEDUP_REMOVED lines=12> */
.L_x_1952:
[----:B------:R-:W2:Y:S02]  /*50b0*/  LDG.E.64 R2, [R2.64] ;  /* 0x0000002402027981 */ /* 0x000ea4000c1e1b00 */
[----:B--2---:R-:W0:Y:S01]  /*50c0*/  F2F.F32.F64 R19, R2 ;  /* 0x0000000200137310 */ /* 0x004e220000301000 */
[----:B------:R-:W0:-:S14]  /*50d0*/  DSETP.GEU.AND P0, PT, |R2|, c[0x2][0x0], PT ;  /* 0x008000000200762a */ /* 0x000e1c0003f0e200 */
[----:B0-----:R-:W-:Y:S01]  /*50e0*/  @!P0 FMUL R19, R19, 1.175494350822287508e-38 ;  /* 0x0080000013138820 */ /* 0x001fe20000400000 */
[----:B------:R-:W-:Y:S05]  /*50f0*/  BRA `(.L_x_1943) ;  /* 0x000008f000007947 */ /* 0x000fea0003800000 */
.L_x_1951:
        /* <DEDUP_REMOVED lines=26> */
.L_x_1954:
        /* <DEDUP_REMOVED lines=13> */
.L_x_1953:
[----:B------:R-:W2:Y:S02]  /*5370*/  LDG.E.U16 R2, [R2.64] ;  /* 0x0000002402027981 */ /* 0x000ea4000c1e1500 */
[----:B--2---:R-:W-:Y:S01]  /*5380*/  PRMT R19, RZ, 0x5410, R2 ;  /* 0x00005410ff137816 */ /* 0x004fe20000000002 */
[----:B------:R-:W-:Y:S05]  /*5390*/  BRA `(.L_x_1943) ;  /* 0x0000065000007947 */ /* 0x000fea0003800000 */
.L_x_1950:
        /* <DEDUP_REMOVED lines=11> */
.L_x_1957:
        /* <DEDUP_REMOVED lines=20> */
.L_x_1959:
[----:B------:R-:W-:Y:S05]  /*5590*/  BSYNC B0 ;  /* 0x0000000000007941 */ /* 0x000fea0003800000 */
.L_x_1958:
[----:B------:R-:W-:Y:S01]  /*55a0*/  IMAD.SHL.U32 R2, R2, 0x100000, RZ ;  /* 0x0010000002027824 */ /* 0x000fe200078e00ff */
[----:B------:R-:W-:-:S04]  /*55b0*/  LEA R0, R0, 0x3b800000, 0x17 ;  /* 0x3b80000000007811 */ /* 0x000fc800078eb8ff */
[----:B------:R-:W-:Y:S01]  /*55c0*/  LOP3.LUT R19, R0, R2, R19, 0xfe, !PT ;  /* 0x0000000200137212 */ /* 0x000fe200078efe13 */
[----:B------:R-:W-:Y:S05]  /*55d0*/  BRA `(.L_x_1943) ;  /* 0x0000041000007947 */ /* 0x000fea0003800000 */
.L_x_1956:
        /* <DEDUP_REMOVED lines=20> */
.L_x_1961:
[----:B------:R-:W-:Y:S05]  /*5720*/  BSYNC B0 ;  /* 0x0000000000007941 */ /* 0x000fea0003800000 */
.L_x_1960:
[----:B------:R-:W-:Y:S01]  /*5730*/  IMAD.SHL.U32 R2, R2, 0x200000, RZ ;  /* 0x0020000002027824 */ /* 0x000fe200078e00ff */
[----:B------:R-:W-:-:S04]  /*5740*/  LEA R0, R0, 0x37800000, 0x17 ;  /* 0x3780000000007811 */ /* 0x000fc800078eb8ff */
[----:B------:R-:W-:Y:S01]  /*5750*/  LOP3.LUT R19, R0, R2, R19, 0xfe, !PT ;  /* 0x0000000200137212 */ /* 0x000fe200078efe13 */
[----:B------:R-:W-:Y:S05]  /*5760*/  BRA `(.L_x_1943) ;  /* 0x0000028000007947 */ /* 0x000fea0003800000 */
.L_x_1955:
        /* <DEDUP_REMOVED lines=14> */
.L_x_1942:
        /* <DEDUP_REMOVED lines=21> */
.L_x_1963:
[----:B------:R-:W2:Y:S02]  /*59a0*/  LDG.E.64 R2, [R2.64] ;  /* 0x0000002402027981 */ /* 0x000ea4000c1e1b00 */
[----:B--2---:R0:W1:Y:S01]  /*59b0*/  I2F.U64 R19, R2 ;  /* 0x0000000200137312 */ /* 0x0040620000301000 */
[----:B------:R-:W-:Y:S05]  /*59c0*/  BRA `(.L_x_1943) ;  /* 0x0000002000007947 */ /* 0x000fea0003800000 */
.L_x_1962:
[----:B------:R-:W2:Y:S02]  /*59d0*/  LDG.E R2, [R2.64] ;  /* 0x0000002402027981 */ /* 0x000ea4000c1e1900 */
[----:B--2---:R0:W1:Y:S02]  /*59e0*/  I2F.U32 R19, R2 ;  /* 0x0000000200137306 */ /* 0x0040640000201000 */
.L_x_1943:
[----:B------:R-:W-:Y:S05]  /*59f0*/  BSYNC B6 ;  /* 0x0000000000067941 */ /* 0x000fea0003800000 */
.L_x_1937:
        /* <DEDUP_REMOVED lines=18> */
.L_x_1968:
[----:B------:R-:W2:Y:S02]  /*5b20*/  LDG.E.U8 R0, [R2.64] ;  /* 0x0000002402007981 */ /* 0x000ea4000c1e1100 */
[----:B--2---:R-:W0:Y:S01]  /*5b30*/  I2F.U16 R0, R0 ;  /* 0x0000000000007306 */ /* 0x004e220000101000 */
[----:B------:R-:W-:Y:S05]  /*5b40*/  BRA `(.L_x_1970) ;  /* 0x00000ca000007947 */ /* 0x000fea0003800000 */
.L_x_1967:
        /* <DEDUP_REMOVED lines=9> */
.L_x_1972:
[----:B------:R-:W2:Y:S02]  /*5be0*/  LDG.E R0, [R2.64] ;  /* 0x0000002402007981 */ /* 0x000ea4000c1e1900 */
[----:B--2---:R-:W0:Y:S01]  /*5bf0*/  I2F R0, R0 ;  /* 0x0000000000007306 */ /* 0x004e220000201400 */
[----:B------:R-:W-:Y:S05]  /*5c00*/  BRA `(.L_x_1970) ;  /* 0x00000be000007947 */ /* 0x000fea0003800000 */
.L_x_1971:
[----:B------:R-:W2:Y:S02]  /*5c10*/  LDG.E.U16 R0, [R2.64] ;  /* 0x0000002402007981 */ /* 0x000ea4000c1e1500 */
[----:B--2---:R-:W0:Y:S01]  /*5c20*/  I2F.S16 R0, R0 ;  /* 0x0000000000007306 */ /* 0x004e220000101400 */
[----:B------:R-:W-:Y:S05]  /*5c30*/  BRA `(.L_x_1970) ;  /* 0x00000bb000007947 */ /* 0x000fea0003800000 */
.L_x_1966:
        /* <DEDUP_REMOVED lines=8> */
.L_x_1974:
[----:B------:R-:W2:Y:S02]  /*5cc0*/  LDG.E.U16 R0, [R2.64] ;  /* 0x0000002402007981 */ /* 0x000ea4000c1e1500 */
[----:B--2---:R-:W-:Y:S01]  /*5cd0*/  HADD2.F32 R0, -RZ, R0.H0_H0 ;  /* 0x20000000ff007230 */ /* 0x004fe20000004100 */
[----:B------:R-:W-:Y:S05]  /*5ce0*/  BRA `(.L_x_1970) ;  /* 0x00000b0000007947 */ /* 0x000fea0003800000 */
.L_x_1973:
        /* <DEDUP_REMOVED lines=8> */
.L_x_1976:
[----:B------:R-:W2:Y:S02]  /*5d70*/  LDG.E.U16 R0, [R2.64] ;  /* 0x0000002402007981 */ /* 0x000ea4000c1e1500 */
[----:B--2---:R-:W-:Y:S01]  /*5d80*/  HADD2.F32 R0, -RZ, R0.H0_H0 ;  /* 0x20000000ff007230 */ /* 0x004fe20000004100 */
[----:B------:R-:W-:Y:S05]  /*5d90*/  BRA `(.L_x_1970) ;  /* 0x00000a5000007947 */ /* 0x000fea0003800000 */
.L_x_1975:
[----:B------:R-:W2:Y:S02]  /*5da0*/  LDG.E.64 R2, [R2.64] ;  /* 0x0000002402027981 */ /* 0x000ea4000c1e1b00 */
[----:B--2---:R-:W0:Y:S01]  /*5db0*/  F2F.F32.F64 R0, R2 ;  /* 0x0000000200007310 */ /* 0x004e220000301000 */
[----:B------:R-:W0:-:S14]  /*5dc0*/  DSETP.GEU.AND P0, PT, |R2|, c[0x2][0x0], PT ;  /* 0x008000000200762a */ /* 0x000e1c0003f0e200 */
[----:B0-----:R-:W-:Y:S01]  /*5dd0*/  @!P0 FMUL R0, R0, 1.175494350822287508e-38 ;  /* 0x0080000000008820 */ /* 0x001fe20000400000 */
[----:B------:R-:W-:Y:S05]  /*5de0*/  BRA `(.L_x_1970) ;  /* 0x00000a0000007947 */ /* 0x000fea0003800000 */
.L_x_1965:
        /* <DEDUP_REMOVED lines=12> */
.L_x_1979:
[----:B------:R-:W2:Y:S02]  /*5eb0*/  LDG.E.64 R2, [R2.64] ;  /* 0x0000002402027981 */ /* 0x000ea4000c1e1b00 */
[----:B--2---:R-:W0:Y:S01]  /*5ec0*/  F2F.F32.F64 R0, R2 ;  /* 0x0000000200007310 */ /* 0x004e220000301000 */
[----:B------:R-:W0:-:S14]  /*5ed0*/  DSETP.GEU.AND P0, PT, |R2|, c[0x2][0x0], PT ;  /* 0x008000000200762a */ /* 0x000e1c0003f0e200 */
[----:B0-----:R-:W-:Y:S01]  /*5ee0*/  @!P0 FMUL R0, R0, 1.175494350822287508e-38 ;  /* 0x0080000000008820 */ /* 0x001fe20000400000 */
[----:B------:R-:W-:Y:S05]  /*5ef0*/  BRA `(.L_x_1970) ;  /* 0x000008f000007947 */ /* 0x000fea0003800000 */
.L_x_1978:
        /* <DEDUP_REMOVED lines=26> */
.L_x_1981:
        /* <DEDUP_REMOVED lines=13> */
.L_x_1980:
[----:B------:R-:W2:Y:S02]  /*6170*/  LDG.E.U16 R0, [R2.64] ;  /* 0x0000002402007981 */ /* 0x000ea4000c1e1500 */
[----:B--2---:R-:W-:Y:S01]  /*6180*/  PRMT R0, RZ, 0x5410, R0 ;  /* 0x00005410ff007816 */ /* 0x004fe20000000000 */
[----:B------:R-:W-:Y:S05]  /*6190*/  BRA `(.L_x_1970) ;  /* 0x0000065000007947 */ /* 0x000fea0003800000 */
.L_x_1977:
        /* <DEDUP_REMOVED lines=11> */
.L_x_1984:
        /* <DEDUP_REMOVED lines=20> */
.L_x_1986:
[----:B------:R-:W-:Y:S05]  /*6390*/  BSYNC B0 ;  /* 0x0000000000007941 */ /* 0x000fea0003800000 */
.L_x_1985:
[----:B------:R-:W-:Y:S01]  /*63a0*/  LEA R3, R0, 0x3b800000, 0x17 ;  /* 0x3b80000000037811 */ /* 0x000fe200078eb8ff */
[----:B------:R-:W-:-:S05]  /*63b0*/  IMAD.SHL.U32 R0, R2, 0x100000, RZ ;  /* 0x0010000002007824 */ /* 0x000fca00078e00ff */
[----:B------:R-:W-:Y:S01]  /*63c0*/  LOP3.LUT R0, R3, R0, R4, 0xfe, !PT ;  /* 0x0000000003007212 */ /* 0x000fe200078efe04 */
[----:B------:R-:W-:Y:S05]  /*63d0*/  BRA `(.L_x_1970) ;  /* 0x0000041000007947 */ /* 0x000fea0003800000 */
.L_x_1983:
        /* <DEDUP_REMOVED lines=20> */
.L_x_1988:
[----:B------:R-:W-:Y:S05]  /*6520*/  BSYNC B0 ;  /* 0x0000000000007941 */ /* 0x000fea0003800000 */
.L_x_1987:
[----:B------:R-:W-:Y:S01]  /*6530*/  LEA R3, R0, 0x37800000, 0x17 ;  /* 0x3780000000037811 */ /* 0x000fe200078eb8ff */
[----:B------:R-:W-:-:S05]  /*6540*/  IMAD.SHL.U32 R0, R2, 0x200000, RZ ;  /* 0x0020000002007824 */ /* 0x000fca00078e00ff */
[----:B------:R-:W-:Y:S01]  /*6550*/  LOP3.LUT R0, R3, R0, R4, 0xfe, !PT ;  /* 0x0000000003007212 */ /* 0x000fe200078efe04 */
[----:B------:R-:W-:Y:S05]  /*6560*/  BRA `(.L_x_1970) ;  /* 0x0000028000007947 */ /* 0x000fea0003800000 */
.L_x_1982:
        /* <DEDUP_REMOVED lines=14> */
.L_x_1969:
        /* <DEDUP_REMOVED lines=21> */
.L_x_1990:
[----:B------:R-:W2:Y:S02]  /*67a0*/  LDG.E.64 R2, [R2.64] ;  /* 0x0000002402027981 */ /* 0x000ea4000c1e1b00 */
[----:B--2---:R0:W2:Y:S01]  /*67b0*/  I2F.U64 R0, R2 ;  /* 0x0000000200007312 */ /* 0x0040a20000301000 */
[----:B------:R-:W-:Y:S05]  /*67c0*/  BRA `(.L_x_1970) ;  /* 0x0000002000007947 */ /* 0x000fea0003800000 */
.L_x_1989:
[----:B------:R-:W2:Y:S02]  /*67d0*/  LDG.E R0, [R2.64] ;  /* 0x0000002402007981 */ /* 0x000ea4000c1e1900 */
[----:B--2---:R-:W0:Y:S02]  /*67e0*/  I2F.U32 R0, R0 ;  /* 0x0000000000007306 */ /* 0x004e240000201000 */
.L_x_1970:
[----:B------:R-:W-:Y:S05]  /*67f0*/  BSYNC B6 ;  /* 0x0000000000067941 */ /* 0x000fea0003800000 */
.L_x_1964:
        /* <DEDUP_REMOVED lines=12> */
.L_x_1992:
[----:B------:R-:W-:Y:S05]  /*68c0*/  BSYNC B0 ;  /* 0x0000000000007941 */ /* 0x000fea0003800000 */
.L_x_1991:
        /* <DEDUP_REMOVED lines=12> */
.L_x_1996:
[----:B------:R-:W0:Y:S02]  /*6990*/  F2I.S64.TRUNC R2, R2 ;  /* 0x0000000200027311 */ /* 0x000e24000020d900 */
[----:B0-----:R-:W-:-:S05]  /*69a0*/  IMAD.MOV.U32 R5, RZ, RZ, R2 ;  /* 0x000000ffff057224 */ /* 0x001fca00078e0002 */
[----:B------:R0:W-:Y:S01]  /*69b0*/  STG.E.U8 [R16.64], R5 ;  /* 0x0000000510007986 */ /* 0x0001e2000c101124 */
[----:B------:R-:W-:Y:S05]  /*69c0*/  BRA `(.L_x_1998) ;  /* 0x00000d3000007947 */ /* 0x000fea0003800000 */
.L_x_1995:
        /* <DEDUP_REMOVED lines=9> */
.L_x_2000:
[----:B------:R-:W0:Y:S02]  /*6a60*/  F2I.FTZ.TRUNC.NTZ R3, R2 ;  /* 0x0000000200037305 */ /* 0x000e24000021f100 */
[----:B0-----:R0:W-:Y:S01]  /*6a70*/  STG.E [R16.64], R3 ;  /* 0x0000000310007986 */ /* 0x0011e2000c101924 */
[----:B------:R-:W-:Y:S05]  /*6a80*/  BRA `(.L_x_1998) ;  /* 0x00000c7000007947 */ /* 0x000fea0003800000 */
.L_x_1999:
[----:B------:R-:W0:Y:S02]  /*6a90*/  F2I.FTZ.TRUNC.NTZ R3, R2 ;  /* 0x0000000200037305 */ /* 0x000e24000021f100 */
[----:B0-----:R0:W-:Y:S01]  /*6aa0*/  STG.E.U16 [R16.64], R3 ;  /* 0x0000000310007986 */ /* 0x0011e2000c101524 */
[----:B------:R-:W-:Y:S05]  /*6ab0*/  BRA `(.L_x_1998) ;  /* 0x00000c4000007947 */ /* 0x000fea0003800000 */
.L_x_1994:
        /* <DEDUP_REMOVED lines=8> */
.L_x_2002:
[----:B------:R-:W-:-:S05]  /*6b40*/  F2FP.PACK_AB R2, RZ, R2 ;  /* 0x00000002ff02723e */ /* 0x000fca00000000ff */
[----:B------:R0:W-:Y:S01]  /*6b50*/  STG.E.U16 [R16.64], R2 ;  /* 0x0000000210007986 */ /* 0x0001e2000c101524 */
[----:B------:R-:W-:Y:S05]  /*6b60*/  BRA `(.L_x_1998) ;  /* 0x00000b9000007947 */ /* 0x000fea0003800000 */
.L_x_2001:
        /* <DEDUP_REMOVED lines=9> */
.L_x_2004:
[----:B------:R-:W-:-:S04]  /*6c00*/  F2FP.PACK_AB R3, RZ, R2 ;  /* 0x00000002ff03723e */ /* 0x000fc800000000ff */
[----:B------:R-:W-:-:S05]  /*6c10*/  PRMT R3, R3, 0x5410, RZ ;  /* 0x0000541003037816 */ /* 0x000fca00000000ff */
[----:B------:R0:W-:Y:S01]  /*6c20*/  STG.E [R16.64], R3 ;  /* 0x0000000310007986 */ /* 0x0001e2000c101924 */
[----:B------:R-:W-:Y:S05]  /*6c30*/  BRA `(.L_x_1998) ;  /* 0x00000ac000007947 */ /* 0x000fea0003800000 */
.L_x_2003:
[----:B------:R-:W-:-:S06]  /*6c40*/  FMUL.FTZ R2, R2, 1 ;  /* 0x3f80000002027820 */ /* 0x000fcc0000410000 */
[----:B------:R-:W0:Y:S02]  /*6c50*/  F2F.F64.F32 R2, R2 ;  /* 0x0000000200027310 */ /* 0x000e240000201800 */
[----:B0-----:R0:W-:Y:S01]  /*6c60*/  STG.E.64 [R16.64], R2 ;  /* 0x0000000210007986 */ /* 0x0011e2000c101b24 */
[----:B------:R-:W-:Y:S05]  /*6c70*/  BRA `(.L_x_1998) ;  /* 0x00000a8000007947 */ /* 0x000fea0003800000 */
.L_x_1993:
        /* <DEDUP_REMOVED lines=12> */
.L_x_2007:
[----:B------:R-:W-:Y:S01]  /*6d40*/  FMUL.FTZ R4, R2, 1 ;  /* 0x3f80000002047820 */ /* 0x000fe20000410000 */
[----:B------:R-:W-:-:S05]  /*6d50*/  CS2R R6, SRZ ;  /* 0x0000000000067805 */ /* 0x000fca000001ff00 */
[----:B------:R-:W0:Y:S02]  /*6d60*/  F2F.F64.F32 R4, R4 ;  /* 0x0000000400047310 */ /* 0x000e240000201800 */
[----:B0-----:R0:W-:Y:S01]  /*6d70*/  STG.E.128 [R16.64], R4 ;  /* 0x0000000410007986 */ /* 0x0011e2000c101d24 */
[----:B------:R-:W-:Y:S05]  /*6d80*/  BRA `(.L_x_1998) ;  /* 0x0000097000007947 */ /* 0x000fea0003800000 */
.L_x_2006:
        /* <DEDUP_REMOVED lines=20> */
.L_x_2011:
[----:B------:R-:W-:Y:S05]  /*6ed0*/  BSYNC B0 ;  /* 0x0000000000007941 */ /* 0x000fea0003800000 */
.L_x_2010:
[----:B------:R-:W-:-:S05]  /*6ee0*/  LOP3.LUT R5, R0, R5, RZ, 0xfc, !PT ;  /* 0x0000000500057212 */ /* 0x000fca00078efcff */
[----:B------:R0:W-:Y:S01]  /*6ef0*/  STG.E.U8 [R16.64], R5 ;  /* 0x0000000510007986 */ /* 0x0001e2000c101124 */
[----:B------:R-:W-:Y:S05]  /*6f00*/  BRA `(.L_x_1998) ;  /* 0x000007f000007947 */ /* 0x000fea0003800000 */
.L_x_2009:
        /* <DEDUP_REMOVED lines=12> */
.L_x_2013:
[----:B------:R-:W-:Y:S01]  /*6fd0*/  IMAD.MOV.U32 R0, RZ, RZ, 0x7f ;  /* 0x0000007fff007424 */ /* 0x000fe200078e00ff */
[----:B------:R-:W-:-:S04]  /*6fe0*/  ISETP.GT.U32.AND P0, PT, R4, 0x7f800000, PT ;  /* 0x7f8000000400780c */ /* 0x000fc80003f04070 */
[----:B------:R-:W-:-:S04]  /*6ff0*/  SEL R0, R0, 0x7c, P0 ;  /* 0x0000007c00007807 */ /* 0x000fc80000000000 */
.L_x_2014:
[----:B------:R-:W-:Y:S05]  /*7000*/  BSYNC B0 ;  /* 0x0000000000007941 */ /* 0x000fea0003800000 */
.L_x_2012:
[----:B------:R-:W-:-:S04]  /*7010*/  LOP3.LUT R2, R2, 0x80000000, RZ, 0xc0, !PT ;  /* 0x8000000002027812 */ /* 0x000fc800078ec0ff */
[----:B------:R-:W-:-:S04]  /*7020*/  SHF.R.U32.HI R3, RZ, 0x18, R2 ;  /* 0x00000018ff037819 */ /* 0x000fc80000011602 */
[----:B------:R-:W-:-:S05]  /*7030*/  LOP3.LUT R3, R0, R3, RZ, 0xfc, !PT ;  /* 0x0000000300037212 */ /* 0x000fca00078efcff */
[----:B------:R0:W-:Y:S01]  /*7040*/  STG.E.U8 [R16.64], R3 ;  /* 0x0000000310007986 */ /* 0x0001e2000c101124 */
[----:B------:R-:W-:Y:S05]  /*7050*/  BRA `(.L_x_1998) ;  /* 0x000006a000007947 */ /* 0x000fea0003800000 */
.L_x_2008:
[----:B------:R-:W-:-:S05]  /*7060*/  F2FP.BF16.PACK_AB R2, RZ, R2 ;  /* 0x00000002ff02723e */ /* 0x000fca00000010ff */
[----:B------:R0:W-:Y:S01]  /*7070*/  STG.E.U16 [R16.64], R2 ;  /* 0x0000000210007986 */ /* 0x0001e2000c101524 */
[----:B------:R-:W-:Y:S05]  /*7080*/  BRA `(.L_x_1998) ;  /* 0x0000067000007947 */ /* 0x000fea0003800000 */
.L_x_2005:
        /* <DEDUP_REMOVED lines=11> */
.L_x_2017:
        /* <DEDUP_REMOVED lines=16> */
.L_x_2020:
[----:B------:R-:W-:-:S04]  /*7240*/  LOP3.LUT R2, R2, 0x80000000, RZ, 0xc0, !PT ;  /* 0x8000000002027812 */ /* 0x000fc800078ec0ff */
[----:B------:R-:W-:-:S04]  /*7250*/  SHF.R.U32.HI R3, RZ, 0x18, R2 ;  /* 0x00000018ff037819 */ /* 0x000fc80000011602 */
[----:B------:R-:W-:-:S04]  /*7260*/  LOP3.LUT R0, R0, R3, RZ, 0xfc, !PT ;  /* 0x0000000300007212 */ /* 0x000fc800078efcff */
[----:B------:R-:W-:Y:S02]  /*7270*/  PRMT R8, R0, 0x7610, R8 ;  /* 0x0000761000087816 */ /* 0x000fe40000000008 */
.L_x_2019:
[----:B------:R-:W-:Y:S05]  /*7280*/  BSYNC B0 ;  /* 0x0000000000007941 */ /* 0x000fea0003800000 */
.L_x_2018:
[----:B------:R0:W-:Y:S01]  /*7290*/  STG.E.U8 [R16.64], R8 ;  /* 0x0000000810007986 */ /* 0x0001e2000c101124 */
[----:B------:R-:W-:Y:S05]  /*72a0*/  BRA `(.L_x_1998) ;  /* 0x0000045000007947 */ /* 0x000fea0003800000 */
.L_x_2016:
        /* <DEDUP_REMOVED lines=16> */
.L_x_2023:
[----:B------:R-:W-:-:S04]  /*73b0*/  LOP3.LUT R2, R2, 0x80000000, RZ, 0xc0, !PT ;  /* 0x8000000002027812 */ /* 0x000fc800078ec0ff */
[----:B------:R-:W-:-:S04]  /*73c0*/  SHF.R.U32.HI R3, RZ, 0x18, R2 ;  /* 0x00000018ff037819 */ /* 0x000fc80000011602 */
[----:B------:R-:W-:-:S04]  /*73d0*/  LOP3.LUT R0, R0, R3, RZ, 0xfc, !PT ;  /* 0x0000000300007212 */ /* 0x000fc800078efcff */
[----:B------:R-:W-:Y:S02]  /*73e0*/  PRMT R8, R0, 0x7610, R8 ;  /* 0x0000761000087816 */ /* 0x000fe40000000008 */
.L_x_2022:
[----:B------:R-:W-:Y:S05]  /*73f0*/  BSYNC B0 ;  /* 0x0000000000007941 */ /* 0x000fea0003800000 */
.L_x_2021:
[----:B------:R0:W-:Y:S01]  /*7400*/  STG.E.U8 [R16.64], R8 ;  /* 0x0000000810007986 */ /* 0x0001e2000c101124 */
[----:B------:R-:W-:Y:S05]  /*7410*/  BRA `(.L_x_1998) ;  /* 0x000002e000007947 */ /* 0x000fea0003800000 */
.L_x_2015:
        /* <DEDUP_REMOVED lines=21> */
.L_x_1997:
        /* <DEDUP_REMOVED lines=20> */
.L_x_2025:
[----:B------:R-:W0:Y:S02]  /*76b0*/  F2I.U64.TRUNC R2, R2 ;  /* 0x0000000200027311 */ /* 0x000e24000020d800 */
[----:B0-----:R0:W-:Y:S01]  /*76c0*/  STG.E.64 [R16.64], R2 ;  /* 0x0000000210007986 */ /* 0x0011e2000c101b24 */
[----:B------:R-:W-:Y:S05]  /*76d0*/  BRA `(.L_x_1998) ;  /* 0x0000002000007947 */ /* 0x000fea0003800000 */
.L_x_2024:
[----:B------:R-:W0:Y:S02]  /*76e0*/  F2I.FTZ.U32.TRUNC.NTZ R3, R2 ;  /* 0x0000000200037305 */ /* 0x000e24000021f000 */
[----:B0-----:R0:W-:Y:S02]  /*76f0*/  STG.E [R16.64], R3 ;  /* 0x0000000310007986 */ /* 0x0011e4000c101924 */
.L_x_1998:
[----:B------:R-:W-:-:S04]  /*7700*/  IADD3 R23, R23, 0x80, RZ ;  /* 0x0000008017177810 */ /* 0x000fc80007ffe0ff */
[----:B------:R-:W-:-:S13]  /*7710*/  ISETP.GE.AND P0, PT, R23, c[0x0][0x160], PT ;  /* 0x0000580017007a0c */ /* 0x000fda0003f06270 */
        /* <DEDUP_REMOVED lines=256> */
.L_x_2026:
        /* <DEDUP_REMOVED lines=18> */
[----:B-12---:R0:W1:Y:S01]  /*8840*/  I2F.S16 R19, R2 ;  /* 0x0000000200137306 */ /* 0x0060620000101400 */
[----:B------:R-:W-:Y:S05]  /*8850*/  BRA `(.L_x_2033) ;  /* 0x00000cd000007947 */ /* 0x000fea0003800000 */
.L_x_2031:
[----:B------:R-:W2:Y:S02]  /*8860*/  LDG.E.U8 R2, [R2.64] ;  /* 0x0000002402027981 */ /* 0x000ea4000c1e1100 */
[----:B-12---:R0:W1:Y:S01]  /*8870*/  I2F.U16 R19, R2 ;  /* 0x0000000200137306 */ /* 0x0060620000101000 */
[----:B------:R-:W-:Y:S05]  /*8880*/  BRA `(.L_x_2033) ;  /* 0x00000ca000007947 */ /* 0x000fea0003800000 */
.L_x_2030:
[----:B------:R-:W-:-:S13]  /*8890*/  ISETP.NE.AND P0, PT, R4, 0x2, PT ;  /* 0x000000020400780c */ /* 0x000fda0003f05270 */
[----:B------:R-:W-:Y:S05]  /*88a0*/  @!P0 BRA `(.L_x_2034) ;  /* 0x000000a000008947 */ /* 0x000fea0003800000 */
[----:B------:R-:W-:-:S13]  /*88b0*/  ISETP.NE.AND P0, PT, R4, 0x3, PT ;  /* 0x000000030400780c */ /* 0x000fda0003f05270 */
[----:B------:R-:W-:Y:S05]  /*88c0*/  @!P0 BRA `(.L_x_2035) ;  /* 0x0000005000008947 */ /* 0x000fea0003800000 */
[----:B------:R-:W-:-:S13]  /*88d0*/  ISETP.NE.AND P0, PT, R4, 0x4, PT ;  /* 0x000000040400780c */ /* 0x000fda0003f05270 */
[----:B------:R-:W-:Y:S05]  /*88e0*/  @P0 BRA `(.L_x_2032) ;  /* 0x00000aa000000947 */ /* 0x000fea0003800000 */
[----:B------:R-:W2:Y:S02]  /*88f0*/  LDG.E.64 R2, [R2.64] ;  /* 0x0000002402027981 */ /* 0x000ea4000c1e1b00 */
[----:B-12---:R0:W1:Y:S01]  /*8900*/  I2F.S64 R19, R2 ;  /* 0x0000000200137312 */ /* 0x0060620000301400 */
[----:B------:R-:W-:Y:S05]  /*8910*/  BRA `(.L_x_2033) ;  /* 0x00000c1000007947 */ /* 0x000fea0003800000 */
.L_x_2035:
[----:B------:R-:W2:Y:S02]  /*8920*/  LDG.E R2, [R2.64] ;  /* 0x0000002402027981 */ /* 0x000ea4000c1e1900 */
[----:B-12---:R0:W1:Y:S01]  /*8930*/  I2F R19, R2 ;  /* 0x0000000200137306 */ /* 0x0060620000201400 */
[----:B------:R-:W-:Y:S05]  /*8940*/  BRA `(.L_x_2033) ;  /* 0x00000be000007947 */ /* 0x000fea0003800000 */
.L_x_2034:
[----:B------:R-:W2:Y:S02]  /*8950*/  LDG.E.U16 R2, [R2.64] ;  /* 0x0000002402027981 */ /* 0x000ea4000c1e1500 */
[----:B-12---:R0:W1:Y:S01]  /*8960*/  I2F.S16 R19, R2 ;  /* 0x0000000200137306 */ /* 0x0060620000101400 */
[----:B------:R-:W-:Y:S05]  /*8970*/  BRA `(.L_x_2033) ;  /* 0x00000bb000007947 */ /* 0x000fea0003800000 */
.L_x_2029:
[----:B------:R-:W-:-:S13]  /*8980*/  ISETP.GT.AND P0, PT, R4, 0x6, PT ;  /* 0x000000060400780c */ /* 0x000fda0003f04270 */
[----:B------:R-:W-:Y:S05]  /*8990*/  @P0 BRA `(.L_x_2036) ;  /* 0x0000009000000947 */ /* 0x000fea0003800000 */
[----:B------:R-:W-:-:S13]  /*89a0*/  ISETP.NE.AND P0, PT, R4, 0x5, PT ;  /* 0x000000050400780c */ /* 0x000fda0003f05270 */
[----:B------:R-:W-:Y:S05]  /*89b0*/  @!P0 BRA `(.L_x_2037) ;  /* 0x0000004000008947 */ /* 0x000fea0003800000 */
[----:B------:R-:W-:-:S13]  /*89c0*/  ISETP.NE.AND P0, PT, R4, 0x6, PT ;  /* 0x000000060400780c */ /* 0x000fda0003f05270 */
[----:B------:R-:W-:Y:S05]  /*89d0*/  @P0 BRA `(.L_x_2032) ;  /* 0x000009b000000947 */ /* 0x000fea0003800000 */
[----:B-1----:R0:W5:Y:S01]  /*89e0*/  LDG.E R19, [R2.64] ;  /* 0x0000002402137981 */ /* 0x002162000c1e1900 */
[----:B------:R-:W-:Y:S05]  /*89f0*/  BRA `(.L_x_2033) ;  /* 0x00000b3000007947 */ /* 0x000fea0003800000 */
.L_x_2037:
[----:B------:R-:W2:Y:S02]  /*8a00*/  LDG.E.U16 R2, [R2.64] ;  /* 0x0000002402027981 */ /* 0x000ea4000c1e1500 */
[----:B-12---:R-:W-:Y:S01]  /*8a10*/  HADD2.F32 R19, -RZ, R2.H0_H0 ;  /* 0x20000002ff137230 */ /* 0x006fe20000004100 */
[----:B------:R-:W-:Y:S05]  /*8a20*/  BRA `(.L_x_2033) ;  /* 0x00000b0000007947 */ /* 0x000fea0003800000 */
.L_x_2036:
[----:B------:R-:W-:-:S13]  /*8a30*/  ISETP.NE.AND P0, PT, R4, 0x7, PT ;  /* 0x000000070400780c */ /* 0x000fda0003f05270 */
[----:B------:R-:W-:Y:S05]  /*8a40*/  @!P0 BRA `(.L_x_2038) ;  /* 0x0000009000008947 */ /* 0x000fea0003800000 */
[----:B------:R-:W-:-:S13]  /*8a50*/  ISETP.NE.AND P0, PT, R4, 0x8, PT ;  /* 0x000000080400780c */ /* 0x000fda0003f05270 */
[----:B------:R-:W-:Y:S05]  /*8a60*/  @!P0 BRA `(.L_x_2039) ;  /* 0x0000004000008947 */ /* 0x000fea0003800000 */
[----:B------:R-:W-:-:S13]  /*8a70*/  ISETP.NE.AND P0, PT, R4, 0x9, PT ;  /* 0x000000090400780c */ /* 0x000fda0003f05270 */
[----:B------:R-:W-:Y:S05]  /*8a80*/  @P0 BRA `(.L_x_2032) ;  /* 0x0000090000000947 */ /* 0x000fea0003800000 */
[----:B-1----:R0:W5:Y:S01]  /*8a90*/  LDG.E R19, [R2.64] ;  /* 0x0000002402137981 */ /* 0x002162000c1e1900 */
[----:B------:R-:W-:Y:S05]  /*8aa0*/  BRA `(.L_x_2033) ;  /* 0x00000a8000007947 */ /* 0x000fea0003800000 */
.L_x_2039:
[----:B------:R-:W2:Y:S02]  /*8ab0*/  LDG.E.U16 R2, [R2.64] ;  /* 0x0000002402027981 */ /* 0x000ea4000c1e1500 */
[----:B-12---:R-:W-:Y:S01]  /*8ac0*/  HADD2.F32 R19, -RZ, R2.H0_H0 ;  /* 0x20000002ff137230 */ /* 0x006fe20000004100 */
[----:B------:R-:W-:Y:S05]  /*8ad0*/  BRA `(.L_x_2033) ;  /* 0x00000a5000007947 */ /* 0x000fea0003800000 */
.L_x_2038:
[----:B------:R-:W2:Y:S02]  /*8ae0*/  LDG.E.64 R2, [R2.64] ;  /* 0x0000002402027981 */ /* 0x000ea4000c1e1b00 */
[----:B-12---:R-:W0:Y:S01]  /*8af0*/  F2F.F32.F64 R19, R2 ;  /* 0x0000000200137310 */ /* 0x006e220000301000 */
[----:B------:R-:W0:-:S14]  /*8b00*/  DSETP.GEU.AND P0, PT, |R2|, c[0x2][0x0], PT ;  /* 0x008000000200762a */ /* 0x000e1c0003f0e200 */
[----:B0-----:R-:W-:Y:S01]  /*8b10*/  @!P0 FMUL R19, R19, 1.175494350822287508e-38 ;  /* 0x0080000013138820 */ /* 0x001fe20000400000 */
[----:B------:R-:W-:Y:S05]  /*8b20*/  BRA `(.L_x_2033) ;  /* 0x00000a0000007947 */ /* 0x000fea0003800000 */
.L_x_2028:
        /* <DEDUP_REMOVED lines=10> */
[----:B-1----:R-:W-:Y:S01]  /*8bd0*/  FSEL R19, RZ, 1, !P0 ;  /* 0x3f800000ff137808 */ /* 0x002fe20004000000 */
[----:B------:R-:W-:Y:S05]  /*8be0*/  BRA `(.L_x_2033) ;  /* 0x0000094000007947 */ /* 0x000fea0003800000 */
.L_x_2042:
[----:B------:R-:W2:Y:S02]  /*8bf0*/  LDG.E.64 R2, [R2.64] ;  /* 0x0000002402027981 */ /* 0x000ea4000c1e1b00 */
[----:B-12---:R-:W0:Y:S01]  /*8c00*/  F2F.F32.F64 R19, R2 ;  /* 0x0000000200137310 */ /* 0x006e220000301000 */
[----:B------:R-:W0:-:S14]  /*8c10*/  DSETP.GEU.AND P0, PT, |R2|, c[0x2][0x0], PT ;  /* 0x008000000200762a */ /* 0x000e1c0003f0e200 */
[----:B0-----:R-:W-:Y:S01]  /*8c20*/  @!P0 FMUL R19, R19, 1.175494350822287508e-38 ;  /* 0x0080000013138820 */ /* 0x001fe20000400000 */
[----:B------:R-:W-:Y:S05]  /*8c30*/  BRA `(.L_x_2033) ;  /* 0x000008f000007947 */ /* 0x000fea0003800000 */
.L_x_2041:
[----:B------:R-:W-:-:S13]  /*8c40*/  ISETP.NE.AND P0, PT, R4, 0xf, PT ;  /* 0x0000000f0400780c */ /* 0x000fda0003f05270 */
[----:B------:R-:W-:Y:S05]  /*8c50*/  @!P0 BRA `(.L_x_2043) ;  /* 0x0000025000008947 */ /* 0x000fea0003800000 */
[----:B------:R-:W-:-:S13]  /*8c60*/  ISETP.NE.AND P0, PT, R4, 0x17, PT ;  /* 0x000000170400780c */ /* 0x000fda0003f05270 */
[----:B------:R-:W-:Y:S05]  /*8c70*/  @!P0 BRA `(.L_x_2044) ;  /* 0x0000016000008947 */ /* 0x000fea0003800000 */
[----:B------:R-:W-:-:S13]  /*8c80*/  ISETP.NE.AND P0, PT, R4, 0x18, PT ;  /* 0x000000180400780c */ /* 0x000fda0003f05270 */
[----:B------:R-:W-:Y:S05]  /*8c90*/  @P0 BRA `(.L_x_2032) ;  /* 0x000006f000000947 */ /* 0x000fea0003800000 */
[----:B-1----:R-:W2:Y:S01]  /*8ca0*/  LDG.E.U8 R19, [R2.64] ;  /* 0x0000002402137981 */ /* 0x002ea2000c1e1100 */
        /* <DEDUP_REMOVED lines=19> */
.L_x_2044:
        /* <DEDUP_REMOVED lines=8> */
[----:B-1----:R-:W-:Y:S02]  /*8e60*/  @P0 FMUL.FTZ R19, R4, 1.9259299443872358531e-34 ;  /* 0x0780000004130820 */ /* 0x002fe40000410000 */
[----:B------:R-:W-:Y:S02]  /*8e70*/  @!P0 FADD.FTZ R19, R0, -0.5 ;  /* 0xbf00000000138421 */ /* 0x000fe40000010000 */
[----:B------:R-:W-:-:S05]  /*8e80*/  IMAD.SHL.U32 R0, R2, 0x1000000, RZ ;  /* 0x0100000002007824 */ /* 0x000fca00078e00ff */
[----:B------:R-:W-:Y:S01]  /*8e90*/  LOP3.LUT R19, R19, 0x80000000, R0, 0xf8, !PT ;  /* 0x8000000013137812 */ /* 0x000fe200078ef800 */
[----:B------:R-:W-:Y:S05]  /*8ea0*/  BRA `(.L_x_2033) ;  /* 0x0000068000007947 */ /* 0x000fea0003800000 */
.L_x_2043:
[----:B------:R-:W2:Y:S02]  /*8eb0*/  LDG.E.U16 R2, [R2.64] ;  /* 0x0000002402027981 */ /* 0x000ea4000c1e1500 */
[----:B-12---:R-:W-:Y:S01]  /*8ec0*/  PRMT R19, RZ, 0x5410, R2 ;  /* 0x00005410ff137816 */ /* 0x006fe20000000002 */
[----:B------:R-:W-:Y:S05]  /*8ed0*/  BRA `(.L_x_2033) ;  /* 0x0000065000007947 */ /* 0x000fea0003800000 */
.L_x_2040:
        /* <DEDUP_REMOVED lines=9> */
[----:B-12---:R0:W1:Y:S01]  /*8f70*/  I2F.U16 R19, R2 ;  /* 0x0000000200137306 */ /* 0x0060620000101000 */
[----:B------:R-:W-:Y:S05]  /*8f80*/  BRA `(.L_x_2033) ;  /* 0x000005a000007947 */ /* 0x000fea0003800000 */
.L_x_2047:
[----:B------:R-:W2:Y:S01]  /*8f90*/  LDG.E.U8 R2, [R2.64] ;  /* 0x0000002402027981 */ /* 0x000ea2000c1e1100 */
[----:B-1----:R-:W-:Y:S01]  /*8fa0*/  IMAD.MOV.U32 R19, RZ, RZ, RZ ;  /* 0x000000ffff137224 */ /* 0x002fe200078e00ff */
        /* <DEDUP_REMOVED lines=18> */
.L_x_2049:
[----:B------:R-:W-:Y:S05]  /*90d0*/  BSYNC B0 ;  /* 0x0000000000007941 */ /* 0x000fea0003800000 */
.L_x_2048:
[----:B------:R-:W-:Y:S01]  /*90e0*/  IMAD.SHL.U32 R2, R2, 0x100000, RZ ;  /* 0x0010000002027824 */ /* 0x000fe200078e00ff */
[----:B------:R-:W-:-:S04]  /*90f0*/  LEA R0, R0, 0x3b800000, 0x17 ;  /* 0x3b80000000007811 */ /* 0x000fc800078eb8ff */
[----:B------:R-:W-:Y:S01]  /*9100*/  LOP3.LUT R19, R0, R2, R19, 0xfe, !PT ;  /* 0x0000000200137212 */ /* 0x000fe200078efe13 */
[----:B------:R-:W-:Y:S05]  /*9110*/  BRA `(.L_x_2033) ;  /* 0x0000041000007947 */ /* 0x000fea0003800000 */
.L_x_2046:
        /* <DEDUP_REMOVED lines=20> */
.L_x_2051:
[----:B------:R-:W-:Y:S05]  /*9260*/  BSYNC B0 ;  /* 0x0000000000007941 */ /* 0x000fea0003800000 */
.L_x_2050:
[----:B------:R-:W-:Y:S01]  /*9270*/  IMAD.SHL.U32 R2, R2, 0x200000, RZ ;  /* 0x0020000002027824 */ /* 0x000fe200078e00ff */
[----:B------:R-:W-:-:S04]  /*9280*/  LEA R0, R0, 0x37800000, 0x17 ;  /* 0x3780000000007811 */ /* 0x000fc800078eb8ff */
[----:B------:R-:W-:Y:S01]  /*9290*/  LOP3.LUT R19, R0, R2, R19, 0xfe, !PT ;  /* 0x0000000200137212 */ /* 0x000fe200078efe13 */
[----:B------:R-:W-:Y:S05]  /*92a0*/  BRA `(.L_x_2033) ;  /* 0x0000028000007947 */ /* 0x000fea0003800000 */
.L_x_2045:
[----:B------:R-:W-:-:S13]  /*92b0*/  ISETP.NE.AND P0, PT, R4, 0x1c, PT ;  /* 0x0000001c0400780c */ /* 0x000fda0003f05270 */
[----:B------:R-:W-:Y:S05]  /*92c0*/  @!P0 BRA `(.L_x_2052) ;  /* 0x0000024000008947 */ /* 0x000fea0003800000 */
[----:B------:R-:W-:-:S13]  /*92d0*/  ISETP.NE.AND P0, PT, R4, 0x1d, PT ;  /* 0x0000001d0400780c */ /* 0x000fda0003f05270 */
[----:B------:R-:W-:Y:S05]  /*92e0*/  @!P0 BRA `(.L_x_2053) ;  /* 0x000001f000008947 */ /* 0x000fea0003800000 */
[----:B------:R-:W-:-:S13]  /*92f0*/  ISETP.NE.AND P0, PT, R4, 0x2c, PT ;  /* 0x0000002c0400780c */ /* 0x000fda0003f05270 */
[----:B------:R-:W-:Y:S05]  /*9300*/  @P0 BRA `(.L_x_2032) ;  /* 0x0000008000000947 */ /* 0x000fea0003800000 */
[----:B------:R-:W2:Y:S01]  /*9310*/  LDG.E.U8 R2, [R2.64] ;  /* 0x0000002402027981 */ /* 0x000ea2000c1e1100 */
[----:B-1----:R-:W-:Y:S01]  /*9320*/  IMAD.MOV.U32 R19, RZ, RZ, 0x400000 ;  /* 0x00400000ff137424 */ /* 0x002fe200078e00ff */
[----:B--2---:R-:W-:-:S13]  /*9330*/  ISETP.NE.AND P0, PT, R2, RZ, PT ;  /* 0x000000ff0200720c */ /* 0x004fda0003f05270 */
[----:B------:R-:W-:Y:S05]  /*9340*/  @!P0 BRA `(.L_x_2033) ;  /* 0x000001e000008947 */ /* 0x000fea0003800000 */
[----:B------:R-:W-:-:S13]  /*9350*/  ISETP.NE.AND P0, PT, R2, 0xff, PT ;  /* 0x000000ff0200780c */ /* 0x000fda0003f05270 */
[----:B------:R-:W-:Y:S02]  /*9360*/  @!P0 IMAD.MOV.U32 R19, RZ, RZ, 0x7f800001 ;  /* 0x7f800001ff138424 */ /* 0x000fe400078e00ff */
[----:B------:R-:W-:Y:S01]  /*9370*/  @P0 IMAD.SHL.U32 R19, R2, 0x800000, RZ ;  /* 0x0080000002130824 */ /* 0x000fe200078e00ff */
[----:B------:R-:W-:Y:S05]  /*9380*/  BRA `(.L_x_2033) ;  /* 0x000001a000007947 */ /* 0x000fea0003800000 */
.L_x_2032:
        /* <DEDUP_REMOVED lines=18> */
[----:B01----:R-:W-:Y:S05]  /*94b0*/  CALL.ABS.NOINC R2 ;  /* 0x0000000002007343 */ /* 0x003fea0003c00000 */
[----:B------:R-:W-:Y:S01]  /*94c0*/  IMAD.MOV.U32 R19, RZ, RZ, RZ ;  /* 0x000000ffff137224 */ /* 0x000fe200078e00ff */
[----:B------:R-:W-:Y:S05]  /*94d0*/  BRA `(.L_x_2033) ;  /* 0x0000005000007947 */ /* 0x000fea0003800000 */
.L_x_2053:
[----:B------:R-:W2:Y:S02]  /*94e0*/  LDG.E.64 R2, [R2.64] ;  /* 0x0000002402027981 */ /* 0x000ea4000c1e1b00 */
[----:B-12---:R0:W1:Y:S01]  /*94f0*/  I2F.U64 R19, R2 ;  /* 0x0000000200137312 */ /* 0x0060620000301000 */
[----:B------:R-:W-:Y:S05]  /*9500*/  BRA `(.L_x_2033) ;  /* 0x0000002000007947 */ /* 0x000fea0003800000 */
.L_x_2052:
[----:B------:R-:W2:Y:S02]  /*9510*/  LDG.E R2, [R2.64] ;  /* 0x0000002402027981 */ /* 0x000ea4000c1e1900 */
[----:B-12---:R0:W1:Y:S02]  /*9520*/  I2F.U32 R19, R2 ;  /* 0x0000000200137306 */ /* 0x0060640000201000 */
.L_x_2033:
[----:B------:R-:W-:Y:S05]  /*9530*/  BSYNC B6 ;  /* 0x0000000000067941 */ /* 0x000fea0003800000 */
.L_x_2027:
        /* <DEDUP_REMOVED lines=18> */
.L_x_2058:
[----:B------:R-:W2:Y:S02]  /*9660*/  LDG.E.U8 R0, [R2.64] ;  /* 0x0000002402007981 */ /* 0x000ea4000c1e1100 */
[----:B--2---:R-:W0:Y:S01]  /*9670*/  I2F.U16 R0, R0 ;  /* 0x0000000000007306 */ /* 0x004e220000101000 */
[----:B------:R-:W-:Y:S05]  /*9680*/  BRA `(.L_x_2060) ;  /* 0x00000ca000007947 */ /* 0x000fea0003800000 */
.L_x_2057:
        /* <DEDUP_REMOVED lines=9> */
.L_x_2062:
[----:B------:R-:W2:Y:S02]  /*9720*/  LDG.E R0, [R2.64] ;  /* 0x0000002402007981 */ /* 0x000ea4000c1e1900 */
[----:B--2---:R-:W0:Y:S01]  /*9730*/  I2F R0, R0 ;  /* 0x0000000000007306 */ /* 0x004e220000201400 */
[----:B------:R-:W-:Y:S05]  /*9740*/  BRA `(.L_x_2060) ;  /* 0x00000be000007947 */ /* 0x000fea0003800000 */
.L_x_2061:
[----:B------:R-:W2:Y:S02]  /*9750*/  LDG.E.U16 R0, [R2.64] ;  /* 0x0000002402007981 */ /* 0x000ea4000c1e1500 */
[----:B--2---:R-:W0:Y:S01]  /*9760*/  I2F.S16 R0, R0 ;  /* 0x0000000000007306 */ /* 0x004e220000101400 */
[----:B------:R-:W-:Y:S05]  /*9770*/  BRA `(.L_x_2060) ;  /* 0x00000bb000007947 */ /* 0x000fea0003800000 */
.L_x_2056:
        /* <DEDUP_REMOVED lines=8> */
.L_x_2064:
[----:B------:R-:W2:Y:S02]  /*9800*/  LDG.E.U16 R0, [R2.64] ;  /* 0x0000002402007981 */ /* 0x000ea4000c1e1500 */
[----:B--2---:R-:W-:Y:S01]  /*9810*/  HADD2.F32 R0, -RZ, R0.H0_H0 ;  /* 0x20000000ff007230 */ /* 0x004fe20000004100 */
[----:B------:R-:W-:Y:S05]  /*9820*/  BRA `(.L_x_2060) ;  /* 0x00000b0000007947 */ /* 0x000fea0003800000 */
.L_x_2063:
        /* <DEDUP_REMOVED lines=8> */
.L_x_2066:
[----:B------:R-:W2:Y:S02]  /*98b0*/  LDG.E.U16 R0, [R2.64] ;  /* 0x0000002402007981 */ /* 0x000ea4000c1e1500 */
[----:B--2---:R-:W-:Y:S01]  /*98c0*/  HADD2.F32 R0, -RZ, R0.H0_H0 ;  /* 0x20000000ff007230 */ /* 0x004fe20000004100 */
[----:B------:R-:W-:Y:S05]  /*98d0*/  BRA `(.L_x_2060) ;  /* 0x00000a5000007947 */ /* 0x000fea0003800000 */
.L_x_2065:
[----:B------:R-:W2:Y:S02]  /*98e0*/  LDG.E.64 R2, [R2.64] ;  /* 0x0000002402027981 */ /* 0x000ea4000c1e1b00 */
[----:B--2---:R-:W0:Y:S01]  /*98f0*/  F2F.F32.F64 R0, R2 ;  /* 0x0000000200007310 */ /* 0x004e220000301000 */
[----:B------:R-:W0:-:S14]  /*9900*/  DSETP.GEU.AND P0, PT, |R2|, c[0x2][0x0], PT ;  /* 0x008000000200762a */ /* 0x000e1c0003f0e200 */
[----:B0-----:R-:W-:Y:S01]  /*9910*/  @!P0 FMUL R0, R0, 1.175494350822287508e-38 ;  /* 0x0080000000008820 */ /* 0x001fe20000400000 */
[----:B------:R-:W-:Y:S05]  /*9920*/  BRA `(.L_x_2060) ;  /* 0x00000a0000007947 */ /* 0x000fea0003800000 */
.L_x_2055:
        /* <DEDUP_REMOVED lines=12> */
.L_x_2069:
[----:B------:R-:W2:Y:S02]  /*99f0*/  LDG.E.64 R2, [R2.64] ;  /* 0x0000002402027981 */ /* 0x000ea4000c1e1b00 */
[----:B--2---:R-:W0:Y:S01]  /*9a00*/  F2F.F32.F64 R0, R2 ;  /* 0x0000000200007310 */ /* 0x004e220000301000 */
[----:B------:R-:W0:-:S14]  /*9a10*/  DSETP.GEU.AND P0, PT, |R2|, c[0x2][0x0], PT ;  /* 0x008000000200762a */ /* 0x000e1c0003f0e200 */
[----:B0-----:R-:W-:Y:S01]  /*9a20*/  @!P0 FMUL R0, R0, 1.175494350822287508e-38 ;  /* 0x0080000000008820 */ /* 0x001fe20000400000 */
[----:B------:R-:W-:Y:S05]  /*9a30*/  BRA `(.L_x_2060) ;  /* 0x000008f000007947 */ /* 0x000fea0003800000 */
.L_x_2068:
        /* <DEDUP_REMOVED lines=26> */
.L_x_2071:
        /* <DEDUP_REMOVED lines=13> */
.L_x_2070:
[----:B------:R-:W2:Y:S02]  /*9cb0*/  LDG.E.U16 R0, [R2.64] ;  /* 0x0000002402007981 */ /* 0x000ea4000c1e1500 */
[----:B--2---:R-:W-:Y:S01]  /*9cc0*/  PRMT R0, RZ, 0x5410, R0 ;  /* 0x00005410ff007816 */ /* 0x004fe20000000000 */
[----:B------:R-:W-:Y:S05]  /*9cd0*/  BRA `(.L_x_2060) ;  /* 0x0000065000007947 */ /* 0x000fea0003800000 */
.L_x_2067:
        /* <DEDUP_REMOVED lines=11> */
.L_x_2074:
        /* <DEDUP_REMOVED lines=20> */
.L_x_2076:
[----:B------:R-:W-:Y:S05]  /*9ed0*/  BSYNC B0 ;  /* 0x0000000000007941 */ /* 0x000fea0003800000 */
.L_x_2075:
[----:B------:R-:W-:Y:S01]  /*9ee0*/  LEA R3, R0, 0x3b800000, 0x17 ;  /* 0x3b80000000037811 */ /* 0x000fe200078eb8ff */
[----:B------:R-:W-:-:S05]  /*9ef0*/  IMAD.SHL.U32 R0, R2, 0x100000, RZ ;  /* 0x0010000002007824 */ /* 0x000fca00078e00ff */
[----:B------:R-:W-:Y:S01]  /*9f00*/  LOP3.LUT R0, R3, R0, R4, 0xfe, !PT ;  /* 0x0000000003007212 */ /* 0x000fe200078efe04 */
[----:B------:R-:W-:Y:S05]  /*9f10*/  BRA `(.L_x_2060) ;  /* 0x0000041000007947 */ /* 0x000fea0003800000 */
.L_x_2073:
        /* <DEDUP_REMOVED lines=20> */
.L_x_2078:
[----:B------:R-:W-:Y:S05]  /*a060*/  BSYNC B0 ;  /* 0x0000000000007941 */ /* 0x000fea0003800000 */
.L_x_2077:
[----:B------:R-:W-:Y:S01]  /*a070*/  LEA R3, R0, 0x37800000, 0x17 ;  /* 0x3780000000037811 */ /* 0x000fe200078eb8ff */
[----:B------:R-:W-:-:S05]  /*a080*/  IMAD.SHL.U32 R0, R2, 0x200000, RZ ;  /* 0x0020000002007824 */ /* 0x000fca00078e00ff */
[----:B------:R-:W-:Y:S01]  /*a090*/  LOP3.LUT R0, R3, R0, R4, 0xfe, !PT ;  /* 0x0000000003007212 */ /* 0x000fe200078efe04 */
[----:B------:R-:W-:Y:S05]  /*a0a0*/  BRA `(.L_x_2060) ;  /* 0x0000028000007947 */ /* 0x000fea0003800000 */
.L_x_2072:
        /* <DEDUP_REMOVED lines=14> */
.L_x_2059:
        /* <DEDUP_REMOVED lines=21> */
.L_x_2080:
[----:B------:R-:W2:Y:S02]  /*a2e0*/  LDG.E.64 R2, [R2.64] ;  /* 0x0000002402027981 */ /* 0x000ea4000c1e1b00 */
[----:B--2---:R0:W2:Y:S01]  /*a2f0*/  I2F.U64 R0, R2 ;  /* 0x0000000200007312 */ /* 0x0040a20000301000 */
[----:B------:R-:W-:Y:S05]  /*a300*/  BRA `(.L_x_2060) ;  /* 0x0000002000007947 */ /* 0x000fea0003800000 */
.L_x_2079:
[----:B------:R-:W2:Y:S02]  /*a310*/  LDG.E R0, [R2.64] ;  /* 0x0000002402007981 */ /* 0x000ea4000c1e1900 */
[----:B--2---:R-:W0:Y:S02]  /*a320*/  I2F.U32 R0, R0 ;  /* 0x0000000000007306 */ /* 0x004e240000201000 */
.L_x_2060:
[----:B------:R-:W-:Y:S05]  /*a330*/  BSYNC B6 ;  /* 0x0000000000067941 */ /* 0x000fea0003800000 */
.L_x_2054:
        /* <DEDUP_REMOVED lines=12> */
.L_x_2082:
[----:B------:R-:W-:Y:S05]  /*a400*/  BSYNC B0 ;  /* 0x0000000000007941 */ /* 0x000fea0003800000 */
.L_x_2081:
        /* <DEDUP_REMOVED lines=12> */
.L_x_2086:
[----:B------:R-:W0:Y:S02]  /*a4d0*/  F2I.S64.TRUNC R2, R2 ;  /* 0x0000000200027311 */ /* 0x000e24000020d900 */
[----:B0-----:R-:W-:-:S05]  /*a4e0*/  IMAD.MOV.U32 R5, RZ, RZ, R2 ;  /* 0x000000ffff057224 */ /* 0x001fca00078e0002 */
[----:B------:R0:W-:Y:S01]  /*a4f0*/  STG.E.U8 [R16.64], R5 ;  /* 0x0000000510007986 */ /* 0x0001e2000c101124 */
[----:B------:R-:W-:Y:S05]  /*a500*/  BRA `(.L_x_2088) ;  /* 0x00000d3000007947 */ /* 0x000fea0003800000 */
.L_x_2085:
        /* <DEDUP_REMOVED lines=9> */
.L_x_2090:
[----:B------:R-:W0:Y:S02]  /*a5a0*/  F2I.FTZ.TRUNC.NTZ R3, R2 ;  /* 0x0000000200037305 */ /* 0x000e24000021f100 */
[----:B0-----:R0:W-:Y:S01]  /*a5b0*/  STG.E [R16.64], R3 ;  /* 0x0000000310007986 */ /* 0x0011e2000c101924 */
[----:B------:R-:W-:Y:S05]  /*a5c0*/  BRA `(.L_x_2088) ;  /* 0x00000c7000007947 */ /* 0x000fea0003800000 */
.L_x_2089:
[----:B------:R-:W0:Y:S02]  /*a5d0*/  F2I.FTZ.TRUNC.NTZ R3, R2 ;  /* 0x0000000200037305 */ /* 0x000e24000021f100 */
[----:B0-----:R0:W-:Y:S01]  /*a5e0*/  STG.E.U16 [R16.64], R3 ;  /* 0x0000000310007986 */ /* 0x0011e2000c101524 */
[----:B------:R-:W-:Y:S05]  /*a5f0*/  BRA `(.L_x_2088) ;  /* 0x00000c4000007947 */ /* 0x000fea0003800000 */
.L_x_2084:
        /* <DEDUP_REMOVED lines=8> */
.L_x_2092:
[----:B------:R-:W-:-:S05]  /*a680*/  F2FP.PACK_AB R2, RZ, R2 ;  /* 0x00000002ff02723e */ /* 0x000fca00000000ff */
[----:B------:R0:W-:Y:S01]  /*a690*/  STG.E.U16 [R16.64], R2 ;  /* 0x0000000210007986 */ /* 0x0001e2000c101524 */
[----:B------:R-:W-:Y:S05]  /*a6a0*/  BRA `(.L_x_2088) ;  /* 0x00000b9000007947 */ /* 0x000fea0003800000 */
.L_x_2091:
        /* <DEDUP_REMOVED lines=9> */
.L_x_2094:
[----:B------:R-:W-:-:S04]  /*a740*/  F2FP.PACK_AB R3, RZ, R2 ;  /* 0x00000002ff03723e */ /* 0x000fc800000000ff */
[----:B------:R-:W-:-:S05]  /*a750*/  PRMT R3, R3, 0x5410, RZ ;  /* 0x0000541003037816 */ /* 0x000fca00000000ff */
[----:B------:R0:W-:Y:S01]  /*a760*/  STG.E [R16.64], R3 ;  /* 0x0000000310007986 */ /* 0x0001e2000c101924 */
[----:B------:R-:W-:Y:S05]  /*a770*/  BRA `(.L_x_2088) ;  /* 0x00000ac000007947 */ /* 0x000fea0003800000 */
.L_x_2093:
[----:B------:R-:W-:-:S06]  /*a780*/  FMUL.FTZ R2, R2, 1 ;  /* 0x3f80000002027820 */ /* 0x000fcc0000410000 */
[----:B------:R-:W0:Y:S02]  /*a790*/  F2F.F64.F32 R2, R2 ;  /* 0x0000000200027310 */ /* 0x000e240000201800 */
[----:B0-----:R0:W-:Y:S01]  /*a7a0*/  STG.E.64 [R16.64], R2 ;  /* 0x0000000210007986 */ /* 0x0011e2000c101b24 */
[----:B------:R-:W-:Y:S05]  /*a7b0*/  BRA `(.L_x_2088) ;  /* 0x00000a8000007947 */ /* 0x000fea0003800000 */
.L_x_2083:
        /* <DEDUP_REMOVED lines=12> */
.L_x_2097:
[----:B------:R-:W-:Y:S01]  /*a880*/  FMUL.FTZ R4, R2, 1 ;  /* 0x3f80000002047820 */ /* 0x000fe20000410000 */
[----:B------:R-:W-:-:S05]  /*a890*/  CS2R R6, SRZ ;  /* 0x0000000000067805 */ /* 0x000fca000001ff00 */
[----:B------:R-:W0:Y:S02]  /*a8a0*/  F2F.F64.F32 R4, R4 ;  /* 0x0000000400047310 */ /* 0x000e240000201800 */
[----:B0-----:R0:W-:Y:S01]  /*a8b0*/  STG.E.128 [R16.64], R4 ;  /* 0x0000000410007986 */ /* 0x0011e2000c101d24 */
[----:B------:R-:W-:Y:S05]  /*a8c0*/  BRA `(.L_x_2088) ;  /* 0x0000097000007947 */ /* 0x000fea0003800000 */
.L_x_2096:
        /* <DEDUP_REMOVED lines=20> */
.L_x_2101:
[----:B------:R-:W-:Y:S05]  /*aa10*/  BSYNC B0 ;  /* 0x0000000000007941 */ /* 0x000fea0003800000 */
.L_x_2100:
[----:B------:R-:W-:-:S05]  /*aa20*/  LOP3.LUT R5, R0, R5, RZ, 0xfc, !PT ;  /* 0x0000000500057212 */ /* 0x000fca00078efcff */
[----:B------:R0:W-:Y:S01]  /*aa30*/  STG.E.U8 [R16.64], R5 ;  /* 0x0000000510007986 */ /* 0x0001e2000c101124 */
[----:B------:R-:W-:Y:S05]  /*aa40*/  BRA `(.L_x_2088) ;  /* 0x000007f000007947 */ /* 0x000fea0003800000 */
.L_x_2099:
        /* <DEDUP_REMOVED lines=12> */
.L_x_2103:
[----:B------:R-:W-:Y:S01]  /*ab10*/  IMAD.MOV.U32 R0, RZ, RZ, 0x7f ;  /* 0x0000007fff007424 */ /* 0x000fe200078e00ff */
[----:B------:R-:W-:-:S04]  /*ab20*/  ISETP.GT.U32.AND P0, PT, R4, 0x7f800000, PT ;  /* 0x7f8000000400780c */ /* 0x000fc80003f04070 */
[----:B------:R-:W-:-:S04]  /*ab30*/  SEL R0, R0, 0x7c, P0 ;  /* 0x0000007c00007807 */ /* 0x000fc80000000000 */
.L_x_2104:
[----:B------:R-:W-:Y:S05]  /*ab40*/  BSYNC B0 ;  /* 0x0000000000007941 */ /* 0x000fea0003800000 */
.L_x_2102:
[----:B------:R-:W-:-:S04]  /*ab50*/  LOP3.LUT R2, R2, 0x80000000, RZ, 0xc0, !PT ;  /* 0x8000000002027812 */ /* 0x000fc800078ec0ff */
[----:B------:R-:W-:-:S04]  /*ab60*/  SHF.R.U32.HI R3, RZ, 0x18, R2 ;  /* 0x00000018ff037819 */ /* 0x000fc80000011602 */
[----:B------:R-:W-:-:S05]  /*ab70*/  LOP3.LUT R3, R0, R3, RZ, 0xfc, !PT ;  /* 0x0000000300037212 */ /* 0x000fca00078efcff */
[----:B------:R0:W-:Y:S01]  /*ab80*/  STG.E.U8 [R16.64], R3 ;  /* 0x0000000310007986 */ /* 0x0001e2000c101124 */
[----:B------:R-:W-:Y:S05]  /*ab90*/  BRA `(.L_x_2088) ;  /* 0x000006a000007947 */ /* 0x000fea0003800000 */
.L_x_2098:
[----:B------:R-:W-:-:S05]  /*aba0*/  F2FP.BF16.PACK_AB R2, RZ, R2 ;  /* 0x00000002ff02723e */ /* 0x000fca00000010ff */
[----:B------:R0:W-:Y:S01]  /*abb0*/  STG.E.U16 [R16.64], R2 ;  /* 0x0000000210007986 */ /* 0x0001e2000c101524 */
[----:B------:R-:W-:Y:S05]  /*abc0*/  BRA `(.L_x_2088) ;  /* 0x0000067000007947 */ /* 0x000fea0003800000 */
.L_x_2095:
        /* <DEDUP_REMOVED lines=11> */
.L_x_2107:
        /* <DEDUP_REMOVED lines=16> */
.L_x_2110:
[----:B------:R-:W-:-:S04]  /*ad80*/  LOP3.LUT R2, R2, 0x80000000, RZ, 0xc0, !PT ;  /* 0x8000000002027812 */ /* 0x000fc800078ec0ff */
[----:B------:R-:W-:-:S04]  /*ad90*/  SHF.R.U32.HI R3, RZ, 0x18, R2 ;  /* 0x00000018ff037819 */ /* 0x000fc80000011602 */
[----:B------:R-:W-:-:S04]  /*ada0*/  LOP3.LUT R0, R0, R3, RZ, 0xfc, !PT ;  /* 0x0000000300007212 */ /* 0x000fc800078efcff */
[----:B------:R-:W-:Y:S02]  /*adb0*/  PRMT R8, R0, 0x7610, R8 ;  /* 0x0000761000087816 */ /* 0x000fe40000000008 */
.L_x_2109:
[----:B------:R-:W-:Y:S05]  /*adc0*/  BSYNC B0 ;  /* 0x0000000000007941 */ /* 0x000fea0003800000 */
.L_x_2108:
[----:B------:R0:W-:Y:S01]  /*add0*/  STG.E.U8 [R16.64], R8 ;  /* 0x0000000810007986 */ /* 0x0001e2000c101124 */
[----:B------:R-:W-:Y:S05]  /*ade0*/  BRA `(.L_x_2088) ;  /* 0x0000045000007947 */ /* 0x000fea0003800000 */
.L_x_2106:
        /* <DEDUP_REMOVED lines=16> */
.L_x_2113:
[----:B------:R-:W-:-:S04]  /*aef0*/  LOP3.LUT R2, R2, 0x80000000, RZ, 0xc0, !PT ;  /* 0x8000000002027812 */ /* 0x000fc800078ec0ff */
[----:B------:R-:W-:-:S04]  /*af00*/  SHF.R.U32.HI R3, RZ, 0x18, R2 ;  /* 0x00000018ff037819 */ /* 0x000fc80000011602 */
[----:B------:R-:W-:-:S04]  /*af10*/  LOP3.LUT R0, R0, R3, RZ, 0xfc, !PT ;  /* 0x0000000300007212 */ /* 0x000fc800078efcff */
[----:B------:R-:W-:Y:S02]  /*af20*/  PRMT R8, R0, 0x7610, R8 ;  /* 0x0000761000087816 */ /* 0x000fe40000000008 */
.L_x_2112:
[----:B------:R-:W-:Y:S05]  /*af30*/  BSYNC B0 ;  /* 0x0000000000007941 */ /* 0x000fea0003800000 */
.L_x_2111:
[----:B------:R0:W-:Y:S01]  /*af40*/  STG.E.U8 [R16.64], R8 ;  /* 0x0000000810007986 */ /* 0x0001e2000c101124 */
[----:B------:R-:W-:Y:S05]  /*af50*/  BRA `(.L_x_2088) ;  /* 0x000002e000007947 */ /* 0x000fea0003800000 */
.L_x_2105:
        /* <DEDUP_REMOVED lines=21> */
.L_x_2087:
        /* <DEDUP_REMOVED lines=20> */
.L_x_2115:
[----:B------:R-:W0:Y:S02]  /*b1f0*/  F2I.U64.TRUNC R2, R2 ;  /* 0x0000000200027311 */ /* 0x000e24000020d800 */
[----:B0-----:R0:W-:Y:S01]  /*b200*/  STG.E.64 [R16.64], R2 ;  /* 0x0000000210007986 */ /* 0x0011e2000c101b24 */
[----:B------:R-:W-:Y:S05]  /*b210*/  BRA `(.L_x_2088) ;  /* 0x0000002000007947 */ /* 0x000fea0003800000 */
.L_x_2114:
[----:B------:R-:W0:Y:S02]  /*b220*/  F2I.FTZ.U32.TRUNC.NTZ R3, R2 ;  /* 0x0000000200037305 */ /* 0x000e24000021f000 */
[----:B0-----:R0:W-:Y:S02]  /*b230*/  STG.E [R16.64], R3 ;  /* 0x0000000310007986 */ /* 0x0011e4000c101924 */
.L_x_2088:
[----:B------:R-:W-:Y:S02]  /*b240*/  IADD3 R23, R23, 0x80, RZ ;  /* 0x0000008017177810 */ /* 0x000fe40007ffe0ff */
.L_x_1935:
[----:B------:R-:W-:Y:S05]  /*b250*/  BSYNC B7 ;  /* 0x0000000000077941 */ /* 0x000fea0003800000 */
.L_x_1934:
[----:B------:R-:W-:-:S13]  /*b260*/  ISETP.GE.AND P0, PT, R23, c[0x0][0x160], PT ;  /* 0x0000580017007a0c */ /* 0x000fda0003f06270 */
[----:B------:R-:W-:Y:S05]  /*b270*/  @P0 EXIT ;  /* 0x000000000000094d */ /* 0x000fea0003800000 */
        /* <DEDUP_REMOVED lines=255> */
.L_x_2116:
        /* <DEDUP_REMOVED lines=20> */
.L_x_2121:
[----:B------:R-:W2:Y:S02]  /*c3b0*/  LDG.E.U8 R2, [R2.64] ;  /* 0x0000002402027981 */ /* 0x000ea4000c1e1100 */
[----:B-12---:R0:W1:Y:S01]  /*c3c0*/  I2F.U16 R19, R2 ;  /* 0x0000000200137306 */ /* 0x0060620000101000 */
[----:B------:R-:W-:Y:S05]  /*c3d0*/  BRA `(.L_x_2123) ;  /* 0x00000ca000007947 */ /* 0x000fea0003800000 */
.L_x_2120:
        /* <DEDUP_REMOVED lines=9> */
.L_x_2125:
[----:B------:R-:W2:Y:S02]  /*c470*/  LDG.E R2, [R2.64] ;  /* 0x0000002402027981 */ /* 0x000ea4000c1e1900 */
[----:B-12---:R0:W1:Y:S01]  /*c480*/  I2F R19, R2 ;  /* 0x0000000200137306 */ /* 0x0060620000201400 */
[----:B------:R-:W-:Y:S05]  /*c490*/  BRA `(.L_x_2123) ;  /* 0x00000be000007947 */ /* 0x000fea0003800000 */
.L_x_2124:
[----:B------:R-:W2:Y:S02]  /*c4a0*/  LDG.E.U16 R2, [R2.64] ;  /* 0x0000002402027981 */ /* 0x000ea4000c1e1500 */
[----:B-12---:R0:W1:Y:S01]  /*c4b0*/  I2F.S16 R19, R2 ;  /* 0x0000000200137306 */ /* 0x0060620000101400 */
[----:B------:R-:W-:Y:S05]  /*c4c0*/  BRA `(.L_x_2123) ;  /* 0x00000bb000007947 */ /* 0x000fea0003800000 */
.L_x_2119:
        /* <DEDUP_REMOVED lines=8> */
.L_x_2127:
[----:B------:R-:W2:Y:S02]  /*c550*/  LDG.E.U16 R2, [R2.64] ;  /* 0x0000002402027981 */ /* 0x000ea4000c1e1500 */
[----:B-12---:R-:W-:Y:S01]  /*c560*/  HADD2.F32 R19, -RZ, R2.H0_H0 ;  /* 0x20000002ff137230 */ /* 0x006fe20000004100 */
[----:B------:R-:W-:Y:S05]  /*c570*/  BRA `(.L_x_2123) ;  /* 0x00000b0000007947 */ /* 0x000fea0003800000 */
.L_x_2126:
        /* <DEDUP_REMOVED lines=8> */
.L_x_2129:
[----:B------:R-:W2:Y:S02]  /*c600*/  LDG.E.U16 R2, [R2.64] ;  /* 0x0000002402027981 */ /* 0x000ea4000c1e1500 */
[----:B-12---:R-:W-:Y:S01]  /*c610*/  HADD2.F32 R19, -RZ, R2.H0_H0 ;  /* 0x20000002ff137230 */ /* 0x006fe20000004100 */
[----:B------:R-:W-:Y:S05]  /*c620*/  BRA `(.L_x_2123) ;  /* 0x00000a5000007947 */ /* 0x000fea0003800000 */
.L_x_2128:
[----:B------:R-:W2:Y:S02]  /*c630*/  LDG.E.64 R2, [R2.64] ;  /* 0x0000002402027981 */ /* 0x000ea4000c1e1b00 */
[----:B-12---:R-:W0:Y:S01]  /*c640*/  F2F.F32.F64 R19, R2 ;  /* 0x0000000200137310 */ /* 0x006e220000301000 */
[----:B------:R-:W0:-:S14]  /*c650*/  DSETP.GEU.AND P0, PT, |R2|, c[0x2][0x0], PT ;  /* 0x008000000200762a */ /* 0x000e1c0003f0e200 */
[----:B0-----:R-:W-:Y:S01]  /*c660*/  @!P0 FMUL R19, R19, 1.175494350822287508e-38 ;  /* 0x0080000013138820 */ /* 0x001fe20000400000 */
[----:B------:R-:W-:Y:S05]  /*c670*/  BRA `(.L_x_2123) ;  /* 0x00000a0000007947 */ /* 0x000fea0003800000 */
.L_x_2118:
        /* <DEDUP_REMOVED lines=12> */
.L_x_2132:
[----:B------:R-:W2:Y:S02]  /*c740*/  LDG.E.64 R2, [R2.64] ;  /* 0x0000002402027981 */ /* 0x000ea4000c1e1b00 */
[----:B-12---:R-:W0:Y:S01]  /*c750*/  F2F.F32.F64 R19, R2 ;  /* 0x0000000200137310 */ /* 0x006e220000301000 */
[----:B------:R-:W0:-:S14]  /*c760*/  DSETP.GEU.AND P0, PT, |R2|, c[0x2][0x0], PT ;  /* 0x008000000200762a */ /* 0x000e1c0003f0e200 */
[----:B0-----:R-:W-:Y:S01]  /*c770*/  @!P0 FMUL R19, R19, 1.175494350822287508e-38 ;  /* 0x0080000013138820 */ /* 0x001fe20000400000 */
[----:B------:R-:W-:Y:S05]  /*c780*/  BRA `(.L_x_2123) ;  /* 0x000008f000007947 */ /* 0x000fea0003800000 */
.L_x_2131:
        /* <DEDUP_REMOVED lines=26> */
.L_x_2134:
        /* <DEDUP_REMOVED lines=13> */
.L_x_2133:
[----:B------:R-:W2:Y:S02]  /*ca00*/  LDG.E.U16 R2, [R2.64] ;  /* 0x0000002402027981 */ /* 0x000ea4000c1e1500 */
[----:B-12---:R-:W-:Y:S01]  /*ca10*/  PRMT R19, RZ, 0x5410, R2 ;  /* 0x00005410ff137816 */ /* 0x006fe20000000002 */
[----:B------:R-:W-:Y:S05]  /*ca20*/  BRA `(.L_x_2123) ;  /* 0x0000065000007947 */ /* 0x000fea0003800000 */
.L_x_2130:
        /* <DEDUP_REMOVED lines=11> */
.L_x_2137:
        /* <DEDUP_REMOVED lines=20> */
.L_x_2139:
[----:B------:R-:W-:Y:S05]  /*cc20*/  BSYNC B0 ;  /* 0x0000000000007941 */ /* 0x000fea0003800000 */
.L_x_2138:
[----:B------:R-:W-:Y:S01]  /*cc30*/  IMAD.SHL.U32 R2, R2, 0x100000, RZ ;  /* 0x0010000002027824 */ /* 0x000fe200078e00ff */
[----:B------:R-:W-:-:S04]  /*cc40*/  LEA R0, R0, 0x3b800000, 0x17 ;  /* 0x3b80000000007811 */ /* 0x000fc800078eb8ff */
[----:B------:R-:W-:Y:S01]  /*cc50*/  LOP3.LUT R19, R0, R2, R19, 0xfe, !PT ;  /* 0x0000000200137212 */ /* 0x000fe200078efe13 */
[----:B------:R-:W-:Y:S05]  /*cc60*/  BRA `(.L_x_2123) ;  /* 0x0000041000007947 */ /* 0x000fea0003800000 */
.L_x_2136:
        /* <DEDUP_REMOVED lines=20> */
.L_x_2141:
[----:B------:R-:W-:Y:S05]  /*cdb0*/  BSYNC B0 ;  /* 0x0000000000007941 */ /* 0x000fea0003800000 */
.L_x_2140:
[----:B------:R-:W-:Y:S01]  /*cdc0*/  IMAD.SHL.U32 R2, R2, 0x200000, RZ ;  /* 0x0020000002027824 */ /* 0x000fe200078e00ff */
[----:B------:R-:W-:-:S04]  /*cdd0*/  LEA R0, R0, 0x37800000, 0x17 ;  /* 0x3780000000007811 */ /* 0x000fc800078eb8ff */
[----:B------:R-:W-:Y:S01]  /*cde0*/  LOP3.LUT R19, R0, R2, R19, 0xfe, !PT ;  /* 0x0000000200137212 */ /* 0x000fe200078efe13 */
[----:B------:R-:W-:Y:S05]  /*cdf0*/  BRA `(.L_x_2123) ;  /* 0x0000028000007947 */ /* 0x000fea0003800000 */
.L_x_2135:
        /* <DEDUP_REMOVED lines=14> */
.L_x_2122:
        /* <DEDUP_REMOVED lines=21> */
.L_x_2143:
[----:B------:R-:W2:Y:S02]  /*d030*/  LDG.E.64 R2, [R2.64] ;  /* 0x0000002402027981 */ /* 0x000ea4000c1e1b00 */
[----:B-12---:R0:W1:Y:S01]  /*d040*/  I2F.U64 R19, R2 ;  /* 0x0000000200137312 */ /* 0x0060620000301000 */
[----:B------:R-:W-:Y:S05]  /*d050*/  BRA `(.L_x_2123) ;  /* 0x0000002000007947 */ /* 0x000fea0003800000 */
.L_x_2142:
[----:B------:R-:W2:Y:S02]  /*d060*/  LDG.E R2, [R2.64] ;  /* 0x0000002402027981 */ /* 0x000ea4000c1e1900 */
[----:B-12---:R0:W1:Y:S02]  /*d070*/  I2F.U32 R19, R2 ;  /* 0x0000000200137306 */ /* 0x0060640000201000 */
.L_x_2123:
[----:B------:R-:W-:Y:S05]  /*d080*/  BSYNC B6 ;  /* 0x0000000000067941 */ /* 0x000fea0003800000 */
.L_x_2117:
        /* <DEDUP_REMOVED lines=18> */
.L_x_2148:
[----:B------:R-:W2:Y:S02]  /*d1b0*/  LDG.E.U8 R0, [R2.64] ;  /* 0x0000002402007981 */ /* 0x000ea4000c1e1100 */
[----:B--2---:R-:W0:Y:S01]  /*d1c0*/  I2F.U16 R0, R0 ;  /* 0x0000000000007306 */ /* 0x004e220000101000 */
[----:B------:R-:W-:Y:S05]  /*d1d0*/  BRA `(.L_x_2150) ;  /* 0x00000ca000007947 */ /* 0x000fea0003800000 */
.L_x_2147:
        /* <DEDUP_REMOVED lines=9> */
.L_x_2152:
[----:B------:R-:W2:Y:S02]  /*d270*/  LDG.E R0, [R2.64] ;  /* 0x0000002402007981 */ /* 0x000ea4000c1e1900 */
[----:B--2---:R-:W0:Y:S01]  /*d280*/  I2F R0, R0 ;  /* 0x0000000000007306 */ /* 0x004e220000201400 */
[----:B------:R-:W-:Y:S05]  /*d290*/  BRA `(.L_x_2150) ;  /* 0x00000be000007947 */ /* 0x000fea0003800000 */
.L_x_2151:
[----:B------:R-:W2:Y:S02]  /*d2a0*/  LDG.E.U16 R0, [R2.64] ;  /* 0x0000002402007981 */ /* 0x000ea4000c1e1500 */
[----:B--2---:R-:W0:Y:S01]  /*d2b0*/  I2F.S16 R0, R0 ;  /* 0x0000000000007306 */ /* 0x004e220000101400 */
[----:B------:R-:W-:Y:S05]  /*d2c0*/  BRA `(.L_x_2150) ;  /* 0x00000bb000007947 */ /* 0x000fea0003800000 */
.L_x_2146:
        /* <DEDUP_REMOVED lines=8> */
.L_x_2154:
[----:B------:R-:W2:Y:S02]  /*d350*/  LDG.E.U16 R0, [R2.64] ;  /* 0x0000002402007981 */ /* 0x000ea4000c1e1500 */
[----:B--2---:R-:W-:Y:S01]  /*d360*/  HADD2.F32 R0, -RZ, R0.H0_H0 ;  /* 0x20000000ff007230 */ /* 0x004fe20000004100 */
[----:B------:R-:W-:Y:S05]  /*d370*/  BRA `(.L_x_2150) ;  /* 0x00000b0000007947 */ /* 0x000fea0003800000 */
.L_x_2153:
        /* <DEDUP_REMOVED lines=8> */
.L_x_2156:
[----:B------:R-:W2:Y:S02]  /*d400*/  LDG.E.U16 R0, [R2.64] ;  /* 0x0000002402007981 */ /* 0x000ea4000c1e1500 */
[----:B--2---:R-:W-:Y:S01]  /*d410*/  HADD2.F32 R0, -RZ, R0.H0_H0 ;  /* 0x20000000ff007230 */ /* 0x004fe20000004100 */
[----:B------:R-:W-:Y:S05]  /*d420*/  BRA `(.L_x_2150) ;  /* 0x00000a5000007947 */ /* 0x000fea0003800000 */
.L_x_2155:
[----:B------:R-:W2:Y:S02]  /*d430*/  LDG.E.64 R2, [R2.64] ;  /* 0x0000002402027981 */ /* 0x000ea4000c1e1b00 */
[----:B--2---:R-:W0:Y:S01]  /*d440*/  F2F.F32.F64 R0, R2 ;  /* 0x0000000200007310 */ /* 0x004e220000301000 */
[----:B------:R-:W0:-:S14]  /*d450*/  DSETP.GEU.AND P0, PT, |R2|, c[0x2][0x0], PT ;  /* 0x008000000200762a */ /* 0x000e1c0003f0e200 */
[----:B0-----:R-:W-:Y:S01]  /*d460*/  @!P0 FMUL R0, R0, 1.175494350822287508e-38 ;  /* 0x0080000000008820 */ /* 0x001fe20000400000 */
[----:B------:R-:W-:Y:S05]  /*d470*/  BRA `(.L_x_2150) ;  /* 0x00000a0000007947 */ /* 0x000fea0003800000 */
.L_x_2145:
        /* <DEDUP_REMOVED lines=12> */
.L_x_2159:
[----:B------:R-:W2:Y:S02]  /*d540*/  LDG.E.64 R2, [R2.64] ;  /* 0x0000002402027981 */ /* 0x000ea4000c1e1b00 */
[----:B--2---:R-:W0:Y:S01]  /*d550*/  F2F.F32.F64 R0, R2 ;  /* 0x0000000200007310 */ /* 0x004e220000301000 */
[----:B------:R-:W0:-:S14]  /*d560*/  DSETP.GEU.AND P0, PT, |R2|, c[0x2][0x0], PT ;  /* 0x008000000200762a */ /* 0x000e1c0003f0e200 */
[----:B0-----:R-:W-:Y:S01]  /*d570*/  @!P0 FMUL R0, R0, 1.175494350822287508e-38 ;  /* 0x0080000000008820 */ /* 0x001fe20000400000 */
[----:B------:R-:W-:Y:S05]  /*d580*/  BRA `(.L_x_2150) ;  /* 0x000008f000007947 */ /* 0x000fea0003800000 */
.L_x_2158:
        /* <DEDUP_REMOVED lines=26> */
.L_x_2161:
        /* <DEDUP_REMOVED lines=13> */
.L_x_2160:
[----:B------:R-:W2:Y:S02]  /*d800*/  LDG.E.U16 R0, [R2.64] ;  /* 0x0000002402007981 */ /* 0x000ea4000c1e1500 */
[----:B--2---:R-:W-:Y:S01]  /*d810*/  PRMT R0, RZ, 0x5410, R0 ;  /* 0x00005410ff007816 */ /* 0x004fe20000000000 */
[----:B------:R-:W-:Y:S05]  /*d820*/  BRA `(.L_x_2150) ;  /* 0x0000065000007947 */ /* 0x000fea0003800000 */
.L_x_2157:
        /* <DEDUP_REMOVED lines=11> */
.L_x_2164:
        /* <DEDUP_REMOVED lines=20> */
.L_x_2166:
[----:B------:R-:W-:Y:S05]  /*da20*/  BSYNC B0 ;  /* 0x0000000000007941 */ /* 0x000fea0003800000 */
.L_x_2165:
[----:B------:R-:W-:Y:S01]  /*da30*/  LEA R3, R0, 0x3b800000, 0x17 ;  /* 0x3b80000000037811 */ /* 0x000fe200078eb8ff */
[----:B------:R-:W-:-:S05]  /*da40*/  IMAD.SHL.U32 R0, R2, 0x100000, RZ ;  /* 0x0010000002007824 */ /* 0x000fca00078e00ff */
[----:B------:R-:W-:Y:S01]  /*da50*/  LOP3.LUT R0, R3, R0, R4, 0xfe, !PT ;  /* 0x0000000003007212 */ /* 0x000fe200078efe04 */
[----:B------:R-:W-:Y:S05]  /*da60*/  BRA `(.L_x_2150) ;  /* 0x0000041000007947 */ /* 0x000fea0003800000 */
.L_x_2163:
        /* <DEDUP_REMOVED lines=20> */
.L_x_2168:
[----:B------:R-:W-:Y:S05]  /*dbb0*/  BSYNC B0 ;  /* 0x0000000000007941 */ /* 0x000fea0003800000 */
.L_x_2167:
[----:B------:R-:W-:Y:S01]  /*dbc0*/  LEA R3, R0, 0x37800000, 0x17 ;  /* 0x3780000000037811 */ /* 0x000fe200078eb8ff */
[----:B------:R-:W-:-:S05]  /*dbd0*/  IMAD.SHL.U32 R0, R2, 0x200000, RZ ;  /* 0x0020000002007824 */ /* 0x000fca00078e00ff */
[----:B------:R-:W-:Y:S01]  /*dbe0*/  LOP3.LUT R0, R3, R0, R4, 0xfe, !PT ;  /* 0x0000000003007212 */ /* 0x000fe200078efe04 */
[----:B------:R-:W-:Y:S05]  /*dbf0*/  BRA `(.L_x_2150) ;  /* 0x0000028000007947 */ /* 0x000fea0003800000 */
.L_x_2162:
        /* <DEDUP_REMOVED lines=14> */
.L_x_2149:
        /* <DEDUP_REMOVED lines=21> */
.L_x_2170:
[----:B------:R-:W2:Y:S02]  /*de30*/  LDG.E.64 R2, [R2.64] ;  /* 0x0000002402027981 */ /* 0x000ea4000c1e1b00 */
[----:B--2---:R0:W2:Y:S01]  /*de40*/  I2F.U64 R0, R2 ;  /* 0x0000000200007312 */ /* 0x0040a20000301000 */
[----:B------:R-:W-:Y:S05]  /*de50*/  BRA `(.L_x_2150) ;  /* 0x0000002000007947 */ /* 0x000fea0003800000 */
.L_x_2169:
[----:B------:R-:W2:Y:S02]  /*de60*/  LDG.E R0, [R2.64] ;  /* 0x0000002402007981 */ /* 0x000ea4000c1e1900 */
[----:B--2---:R-:W0:Y:S02]  /*de70*/  I2F.U32 R0, R0 ;  /* 0x0000000000007306 */ /* 0x004e240000201000 */
.L_x_2150:
[----:B------:R-:W-:Y:S05]  /*de80*/  BSYNC B6 ;  /* 0x0000000000067941 */ /* 0x000fea0003800000 */
.L_x_2144:
        /* <DEDUP_REMOVED lines=12> */
.L_x_2172:
[----:B------:R-:W-:Y:S05]  /*df50*/  BSYNC B0 ;  /* 0x0000000000007941 */ /* 0x000fea0003800000 */
.L_x_2171:
        /* <DEDUP_REMOVED lines=10> */
[----:B0-----:R-:W-:Y:S01]  /*e000*/  STG.E.U8 [R16.64], R3 ;  /* 0x0000000310007986 */ /* 0x001fe2000c101124 */
[----:B------:R-:W-:Y:S05]  /*e010*/  EXIT ;  /* 0x000000000000794d */ /* 0x000fea0003800000 */
.L_x_2176:
[----:B------:R-:W0:Y:S02]  /*e020*/  F2I.S64.TRUNC R2, R2 ;  /* 0x0000000200027311 */ /* 0x000e24000020d900 */
[----:B0-----:R-:W-:-:S05]  /*e030*/  IMAD.MOV.U32 R5, RZ, RZ, R2 ;  /* 0x000000ffff057224 */ /* 0x001fca00078e0002 */
[----:B------:R-:W-:Y:S01]  /*e040*/  STG.E.U8 [R16.64], R5 ;  /* 0x0000000510007986 */ /* 0x000fe2000c101124 */
[----:B------:R-:W-:Y:S05]  /*e050*/  EXIT ;  /* 0x000000000000794d */ /* 0x000fea0003800000 */
.L_x_2175:
[----:B------:R-:W-:-:S13]  /*e060*/  ISETP.NE.AND P0, PT, R4, 0x2, PT ;  /* 0x000000020400780c */ /* 0x000fda0003f05270 */
[----:B------:R-:W-:Y:S05]  /*e070*/  @!P0 BRA `(.L_x_2178) ;  /* 0x000000a000008947 */ /* 0x000fea0003800000 */
[----:B------:R-:W-:-:S13]  /*e080*/  ISETP.NE.AND P0, PT, R4, 0x3, PT ;  /* 0x000000030400780c */ /* 0x000fda0003f05270 */
[----:B------:R-:W-:Y:S05]  /*e090*/  @!P0 BRA `(.L_x_2179) ;  /* 0x0000005000008947 */ /* 0x000fea0003800000 */
[----:B------:R-:W-:-:S13]  /*e0a0*/  ISETP.NE.AND P0, PT, R4, 0x4, PT ;  /* 0x000000040400780c */ /* 0x000fda0003f05270 */
[----:B------:R-:W-:Y:S05]  /*e0b0*/  @P0 BRA `(.L_x_2177) ;  /* 0x00000b4000000947 */ /* 0x000fea0003800000 */
[----:B------:R-:W0:Y:S02]  /*e0c0*/  F2I.S64.TRUNC R2, R2 ;  /* 0x0000000200027311 */ /* 0x000e24000020d900 */
[----:B0-----:R-:W-:Y:S01]  /*e0d0*/  STG.E.64 [R16.64], R2 ;  /* 0x0000000210007986 */ /* 0x001fe2000c101b24 */
[----:B------:R-:W-:Y:S05]  /*e0e0*/  EXIT ;  /* 0x000000000000794d */ /* 0x000fea0003800000 */
.L_x_2179:
[----:B------:R-:W0:Y:S02]  /*e0f0*/  F2I.FTZ.TRUNC.NTZ R3, R2 ;  /* 0x0000000200037305 */ /* 0x000e24000021f100 */
[----:B0-----:R-:W-:Y:S01]  /*e100*/  STG.E [R16.64], R3 ;  /* 0x0000000310007986 */ /* 0x001fe2000c101924 */
[----:B------:R-:W-:Y:S05]  /*e110*/  EXIT ;  /* 0x000000000000794d */ /* 0x000fea0003800000 */
.L_x_2178:
[----:B------:R-:W0:Y:S02]  /*e120*/  F2I.FTZ.TRUNC.NTZ R3, R2 ;  /* 0x0000000200037305 */ /* 0x000e24000021f100 */
[----:B0-----:R-:W-:Y:S01]  /*e130*/  STG.E.U16 [R16.64], R3 ;  /* 0x0000000310007986 */ /* 0x001fe2000c101524 */
[----:B------:R-:W-:Y:S05]  /*e140*/  EXIT ;  /* 0x000000000000794d */ /* 0x000fea0003800000 */
.L_x_2174:
[----:B------:R-:W-:-:S13]  /*e150*/  ISETP.GT.AND P0, PT, R4, 0x6, PT ;  /* 0x000000060400780c */ /* 0x000fda0003f04270 */
[----:B------:R-:W-:Y:S05]  /*e160*/  @P0 BRA `(.L_x_2180) ;  /* 0x0000009000000947 */ /* 0x000fea0003800000 */
[----:B------:R-:W-:-:S13]  /*e170*/  ISETP.NE.AND P0, PT, R4, 0x5, PT ;  /* 0x000000050400780c */ /* 0x000fda0003f05270 */
[----:B------:R-:W-:Y:S05]  /*e180*/  @!P0 BRA `(.L_x_2181) ;  /* 0x0000004000008947 */ /* 0x000fea0003800000 */
[----:B------:R-:W-:-:S13]  /*e190*/  ISETP.NE.AND P0, PT, R4, 0x6, PT ;  /* 0x000000060400780c */ /* 0x000fda0003f05270 */
[----:B------:R-:W-:Y:S05]  /*e1a0*/  @P0 BRA `(.L_x_2177) ;  /* 0x00000a5000000947 */ /* 0x000fea0003800000 */
[----:B------:R-:W-:Y:S01]  /*e1b0*/  STG.E [R16.64], R2 ;  /* 0x0000000210007986 */ /* 0x000fe2000c101924 */
[----:B------:R-:W-:Y:S05]  /*e1c0*/  EXIT ;  /* 0x000000000000794d */ /* 0x000fea0003800000 */
.L_x_2181:
[----:B------:R-:W-:-:S05]  /*e1d0*/  F2FP.PACK_AB R2, RZ, R2 ;  /* 0x00000002ff02723e */ /* 0x000fca00000000ff */
[----:B------:R-:W-:Y:S01]  /*e1e0*/  STG.E.U16 [R16.64], R2 ;  /* 0x0000000210007986 */ /* 0x000fe2000c101524 */
[----:B------:R-:W-:Y:S05]  /*e1f0*/  EXIT ;  /* 0x000000000000794d */ /* 0x000fea0003800000 */
.L_x_2180:
[----:B------:R-:W-:-:S13]  /*e200*/  ISETP.NE.AND P0, PT, R4, 0x7, PT ;  /* 0x000000070400780c */ /* 0x000fda0003f05270 */
[----:B------:R-:W-:Y:S05]  /*e210*/  @!P0 BRA `(.L_x_2182) ;  /* 0x000000b000008947 */ /* 0x000fea0003800000 */
[----:B------:R-:W-:-:S13]  /*e220*/  ISETP.NE.AND P0, PT, R4, 0x8, PT ;  /* 0x000000080400780c */ /* 0x000fda0003f05270 */
[----:B------:R-:W-:Y:S05]  /*e230*/  @!P0 BRA `(.L_x_2183) ;  /* 0x0000005000008947 */ /* 0x000fea0003800000 */
[----:B------:R-:W-:-:S13]  /*e240*/  ISETP.NE.AND P0, PT, R4, 0x9, PT ;  /* 0x000000090400780c */ /* 0x000fda0003f05270 */
[----:B------:R-:W-:Y:S05]  /*e250*/  @P0 BRA `(.L_x_2177) ;  /* 0x000009a000000947 */ /* 0x000fea0003800000 */
[----:B------:R-:W-:-:S05]  /*e260*/  IMAD.MOV.U32 R3, RZ, RZ, RZ ;  /* 0x000000ffff037224 */ /* 0x000fca00078e00ff */
[----:B------:R-:W-:Y:S01]  /*e270*/  STG.E.64 [R16.64], R2 ;  /* 0x0000000210007986 */ /* 0x000fe2000c101b24 */
[----:B------:R-:W-:Y:S05]  /*e280*/  EXIT ;  /* 0x000000000000794d */ /* 0x000fea0003800000 */
.L_x_2183:
[----:B------:R-:W-:-:S04]  /*e290*/  F2FP.PACK_AB R3, RZ, R2 ;  /* 0x00000002ff03723e */ /* 0x000fc800000000ff */
[----:B------:R-:W-:-:S05]  /*e2a0*/  PRMT R3, R3, 0x5410, RZ ;  /* 0x0000541003037816 */ /* 0x000fca00000000ff */
[----:B------:R-:W-:Y:S01]  /*e2b0*/  STG.E [R16.64], R3 ;  /* 0x0000000310007986 */ /* 0x000fe2000c101924 */
[----:B------:R-:W-:Y:S05]  /*e2c0*/  EXIT ;  /* 0x000000000000794d */ /* 0x000fea0003800000 */
.L_x_2182:
[----:B------:R-:W-:-:S06]  /*e2d0*/  FMUL.FTZ R2, R2, 1 ;  /* 0x3f80000002027820 */ /* 0x000fcc0000410000 */
[----:B------:R-:W0:Y:S02]  /*e2e0*/  F2F.F64.F32 R2, R2 ;  /* 0x0000000200027310 */ /* 0x000e240000201800 */
[----:B0-----:R-:W-:Y:S01]  /*e2f0*/  STG.E.64 [R16.64], R2 ;  /* 0x0000000210007986 */ /* 0x001fe2000c101b24 */
[----:B------:R-:W-:Y:S05]  /*e300*/  EXIT ;  /* 0x000000000000794d */ /* 0x000fea0003800000 */
.L_x_2173:
        /* <DEDUP_REMOVED lines=10> */
[----:B------:R-:W-:Y:S01]  /*e3b0*/  STG.E.U8 [R16.64], R3 ;  /* 0x0000000310007986 */ /* 0x000fe2000c101124 */
[----:B------:R-:W-:Y:S05]  /*e3c0*/  EXIT ;  /* 0x000000000000794d */ /* 0x000fea0003800000 */
.L_x_2186:
[----:B------:R-:W-:Y:S01]  /*e3d0*/  FMUL.FTZ R4, R2, 1 ;  /* 0x3f80000002047820 */ /* 0x000fe20000410000 */
[----:B------:R-:W-:-:S05]  /*e3e0*/  CS2R R6, SRZ ;  /* 0x0000000000067805 */ /* 0x000fca000001ff00 */
[----:B------:R-:W0:Y:S02]  /*e3f0*/  F2F.F64.F32 R4, R4 ;  /* 0x0000000400047310 */ /* 0x000e240000201800 */
[----:B0-----:R-:W-:Y:S01]  /*e400*/  STG.E.128 [R16.64], R4 ;  /* 0x0000000410007986 */ /* 0x001fe2000c101d24 */
[----:B------:R-:W-:Y:S05]  /*e410*/  EXIT ;  /* 0x000000000000794d */ /* 0x000fea0003800000 */
.L_x_2185:
        /* <DEDUP_REMOVED lines=20> */
.L_x_2190:
[----:B------:R-:W-:Y:S05]  /*e560*/  BSYNC B0 ;  /* 0x0000000000007941 */ /* 0x000fea0003800000 */
.L_x_2189:
[----:B------:R-:W-:-:S05]  /*e570*/  LOP3.LUT R5, R0, R5, RZ, 0xfc, !PT ;  /* 0x0000000500057212 */ /* 0x000fca00078efcff */
[----:B------:R-:W-:Y:S01]  /*e580*/  STG.E.U8 [R16.64], R5 ;  /* 0x0000000510007986 */ /* 0x000fe2000c101124 */
[----:B------:R-:W-:Y:S05]  /*e590*/  EXIT ;  /* 0x000000000000794d */ /* 0x000fea0003800000 */
.L_x_2188:
        /* <DEDUP_REMOVED lines=12> */
.L_x_2192:
[----:B------:R-:W-:Y:S01]  /*e660*/  IMAD.MOV.U32 R0, RZ, RZ, 0x7f ;  /* 0x0000007fff007424 */ /* 0x000fe200078e00ff */
[----:B------:R-:W-:-:S04]  /*e670*/  ISETP.GT.U32.AND P0, PT, R4, 0x7f800000, PT ;  /* 0x7f8000000400780c */ /* 0x000fc80003f04070 */
[----:B------:R-:W-:-:S04]  /*e680*/  SEL R0, R0, 0x7c, P0 ;  /* 0x0000007c00007807 */ /* 0x000fc80000000000 */
.L_x_2193:
[----:B------:R-:W-:Y:S05]  /*e690*/  BSYNC B0 ;  /* 0x0000000000007941 */ /* 0x000fea0003800000 */
.L_x_2191:
[----:B------:R-:W-:-:S04]  /*e6a0*/  LOP3.LUT R2, R2, 0x80000000, RZ, 0xc0, !PT ;  /* 0x8000000002027812 */ /* 0x000fc800078ec0ff */
[----:B------:R-:W-:-:S04]  /*e6b0*/  SHF.R.U32.HI R3, RZ, 0x18, R2 ;  /* 0x00000018ff037819 */ /* 0x000fc80000011602 */
[----:B------:R-:W-:-:S05]  /*e6c0*/  LOP3.LUT R3, R0, R3, RZ, 0xfc, !PT ;  /* 0x0000000300037212 */ /* 0x000fca00078efcff */
[----:B------:R-:W-:Y:S01]  /*e6d0*/  STG.E.U8 [R16.64], R3 ;  /* 0x0000000310007986 */ /* 0x000fe2000c101124 */
[----:B------:R-:W-:Y:S05]  /*e6e0*/  EXIT ;  /* 0x000000000000794d */ /* 0x000fea0003800000 */
.L_x_2187:
[----:B------:R-:W-:-:S05]  /*e6f0*/  F2FP.BF16.PACK_AB R2, RZ, R2 ;  /* 0x00000002ff02723e */ /* 0x000fca00000010ff */
[----:B------:R-:W-:Y:S01]  /*e700*/  STG.E.U16 [R16.64], R2 ;  /* 0x0000000210007986 */ /* 0x000fe2000c101524 */
[----:B------:R-:W-:Y:S05]  /*e710*/  EXIT ;  /* 0x000000000000794d */ /* 0x000fea0003800000 */
.L_x_2184:
        /* <DEDUP_REMOVED lines=9> */
[----:B0-----:R-:W-:Y:S01]  /*e7b0*/  STG.E.U16 [R16.64], R3 ;  /* 0x0000000310007986 */ /* 0x001fe2000c101524 */
[----:B------:R-:W-:Y:S05]  /*e7c0*/  EXIT ;  /* 0x000000000000794d */ /* 0x000fea0003800000 */
.L_x_2196:
        /* <DEDUP_REMOVED lines=16> */
.L_x_2199:
[----:B------:R-:W-:-:S04]  /*e8d0*/  LOP3.LUT R2, R2, 0x80000000, RZ, 0xc0, !PT ;  /* 0x8000000002027812 */ /* 0x000fc800078ec0ff */
[----:B------:R-:W-:-:S04]  /*e8e0*/  SHF.R.U32.HI R3, RZ, 0x18, R2 ;  /* 0x00000018ff037819 */ /* 0x000fc80000011602 */
[----:B------:R-:W-:-:S04]  /*e8f0*/  LOP3.LUT R0, R0, R3, RZ, 0xfc, !PT ;  /* 0x0000000300007212 */ /* 0x000fc800078efcff */
[----:B------:R-:W-:Y:S02]  /*e900*/  PRMT R8, R0, 0x7610, R8 ;  /* 0x0000761000087816 */ /* 0x000fe40000000008 */
.L_x_2198:
[----:B------:R-:W-:Y:S05]  /*e910*/  BSYNC B0 ;  /* 0x0000000000007941 */ /* 0x000fea0003800000 */
.L_x_2197:
[----:B------:R-:W-:Y:S01]  /*e920*/  STG.E.U8 [R16.64], R8 ;  /* 0x0000000810007986 */ /* 0x000fe2000c101124 */
[----:B------:R-:W-:Y:S05]  /*e930*/  EXIT ;  /* 0x000000000000794d */ /* 0x000fea0003800000 */
.L_x_2195:
        /* <DEDUP_REMOVED lines=16> */
.L_x_2202:
[----:B------:R-:W-:-:S04]  /*ea40*/  LOP3.LUT R2, R2, 0x80000000, RZ, 0xc0, !PT ;  /* 0x8000000002027812 */ /* 0x000fc800078ec0ff */
[----:B------:R-:W-:-:S04]  /*ea50*/  SHF.R.U32.HI R3, RZ, 0x18, R2 ;  /* 0x00000018ff037819 */ /* 0x000fc80000011602 */
[----:B------:R-:W-:-:S04]  /*ea60*/  LOP3.LUT R0, R0, R3, RZ, 0xfc, !PT ;  /* 0x0000000300007212 */ /* 0x000fc800078efcff */
[----:B------:R-:W-:Y:S02]  /*ea70*/  PRMT R8, R0, 0x7610, R8 ;  /* 0x0000761000087816 */ /* 0x000fe40000000008 */
.L_x_2201:
[----:B------:R-:W-:Y:S05]  /*ea80*/  BSYNC B0 ;  /* 0x0000000000007941 */ /* 0x000fea0003800000 */
.L_x_2200:
[----:B------:R-:W-:Y:S01]  /*ea90*/  STG.E.U8 [R16.64], R8 ;  /* 0x0000000810007986 */ /* 0x000fe2000c101124 */
[----:B------:R-:W-:Y:S05]  /*eaa0*/  EXIT ;  /* 0x000000000000794d */ /* 0x000fea0003800000 */
.L_x_2194:
        /* <DEDUP_REMOVED lines=21> */
.L_x_2177:
        /* <DEDUP_REMOVED lines=19> */
[----:B------:R-:W-:Y:S05]  /*ed30*/  EXIT ;  /* 0x000000000000794d */ /* 0x000fea0003800000 */
.L_x_2204:
[----:B------:R-:W0:Y:S02]  /*ed40*/  F2I.U64.TRUNC R2, R2 ;  /* 0x0000000200027311 */ /* 0x000e24000020d800 */
[----:B0-----:R-:W-:Y:S01]  /*ed50*/  STG.E.64 [R16.64], R2 ;  /* 0x0000000210007986 */ /* 0x001fe2000c101b24 */
[----:B------:R-:W-:Y:S05]  /*ed60*/  EXIT ;  /* 0x000000000000794d */ /* 0x000fea0003800000 */
.L_x_2203:
[----:B------:R-:W0:Y:S02]  /*ed70*/  F2I.FTZ.U32.TRUNC.NTZ R3, R2 ;  /* 0x0000000200037305 */ /* 0x000e24000021f000 */
[----:B0-----:R-:W-:Y:S01]  /*ed80*/  STG.E [R16.64], R3 ;  /* 0x0000000310007986 */ /* 0x001fe2000c101924 */
[----:B------:R-:W-:Y:S05]  /*ed90*/  EXIT ;  /* 0x000000000000794d */ /* 0x000fea0003800000 */
.L_x_2205:
        /* <DEDUP_REMOVED lines=14> */
.L_x_6100:


//--------------------- .text._ZN2at6native27unrolled_elementwise_kernelIZZZNS0_66_GLOBAL__N__a0cfb035_28_ActivationHardswishKernel_cu_1520ed90_310025hardswish_backward_kernelERNS_14TensorIteratorEENKUlvE_clEvENKUlvE0_clEvEUlffE_St5arrayIPcLm3EELi4E23TrivialOffsetCalculatorILi2EjESB_ILi1EjENS0_6memory12LoadWithCastILi2EEENSE_13StoreWithCastILi1EEEEEviT_T0_T2_T3_T4_T5_ --------------------------
	.section	.text._ZN2at6native27unrolled_elementwise_kernelIZZZNS0_66_GLOBAL__N__a0cfb035_28_ActivationHardswishKernel_cu_1520ed90_310025hardswish_backward_kernelERNS_14TensorIteratorEENKUlvE_clEvENKUlvE0_clEvEUlffE_St5arrayIPcLm3EELi4E23TrivialOffsetCalculatorILi2EjESB_ILi1EjENS0_6memory12LoadWithCastILi2EEENSE_13StoreWithCastILi1EEEEEviT_T0_T2_T3_T4_T5_,"ax",@progbits
	.sectioninfo	@"SHI_REGISTERS=32"
	.align	128
        .global         _ZN2at6native27unrolled_elementwise_kernelIZZZNS0_66_GLOBAL__N__a0cfb035_28_ActivationHardswishKernel_cu_1520ed90_310025hardswish_backward_kernelERNS_14TensorIteratorEENKUlvE_clEvENKUlvE0_clEvEUlffE_St5arrayIPcLm3EELi4E23TrivialOffsetCalculatorILi2EjESB_ILi1EjENS0_6memory12LoadWithCastILi2EEENSE_13StoreWithCastILi1EEEEEviT_T0_T2_T3_T4_T5_
        .type           _ZN2at6native27unrolled_elementwise_kernelIZZZNS0_66_GLOBAL__N__a0cfb035_28_ActivationHardswishKernel_cu_1520ed90_310025hardswish_backward_kernelERNS_14TensorIteratorEENKUlvE_clEvENKUlvE0_clEvEUlffE_St5arrayIPcLm3EELi4E23TrivialOffsetCalculatorILi2EjESB_ILi1EjENS0_6memory12LoadWithCastILi2EEENSE_13StoreWithCastILi1EEEEEviT_T0_T2_T3_T4_T5_,@function
        .size           _ZN2at6native27unrolled_elementwise_kernelIZZZNS0_66_GLOBAL__N__a0cfb035_28_ActivationHardswishKernel_cu_1520ed90_310025hardswish_backward_kernelERNS_14TensorIteratorEENKUlvE_clEvENKUlvE0_clEvEUlffE_St5arrayIPcLm3EELi4E23TrivialOffsetCalculatorILi2EjESB_ILi1EjENS0_6memory12LoadWithCastILi2EEENSE_13StoreWithCastILi1EEEEEviT_T0_T2_T3_T4_T5_,(.L_x_6101 - _ZN2at6native27unrolled_elementwise_kernelIZZZNS0_66_GLOBAL__N__a0cfb035_28_ActivationHardswishKernel_cu_1520ed90_310025hardswish_backward_kernelERNS_14TensorIteratorEENKUlvE_clEvENKUlvE0_clEvEUlffE_St5arrayIPcLm3EELi4E23TrivialOffsetCalculatorILi2EjESB_ILi1EjENS0_6memory12LoadWithCastILi2EEENSE_13StoreWithCastILi1EEEEEviT_T0_T2_T3_T4_T5_)
        .other          _ZN2at6native27unrolled_elementwise_kernelIZZZNS0_66_GLOBAL__N__a0cfb035_28_ActivationHardswishKernel_cu_1520ed90_310025hardswish_backward_kernelERNS_14TensorIteratorEENKUlvE_clEvENKUlvE0_clEvEUlffE_St5arrayIPcLm3EELi4E23TrivialOffsetCalculatorILi2EjESB_ILi1EjENS0_6memory12LoadWithCastILi2EEENSE_13StoreWithCastILi1EEEEEviT_T0_T2_T3_T4_T5_,@"STO_CUDA_ENTRY STV_DEFAULT"
_ZN2at6native27unrolled_elementwise_kernelIZZZNS0_66_GLOBAL__N__a0cfb035_28_ActivationHardswishKernel_cu_1520ed90_310025hardswish_backward_kernelERNS_14TensorIteratorEENKUlvE_clEvENKUlvE0_clEvEUlffE_St5arrayIPcLm3EELi4E23TrivialOffsetCalculatorILi2EjESB_ILi1EjENS0_6memory12LoadWithCastILi2EEENSE_13StoreWithCastILi1EEEEEviT_T0_T2_T3_T4_T5_:
.text._ZN2at6native27unrolled_elementwise_kernelIZZZNS0_66_GLOBAL__N__a0cfb035_28_ActivationHardswishKernel_cu_1520ed90_310025hardswish_backward_kernelERNS_14TensorIteratorEENKUlvE_clEvENKUlvE0_clEvEUlffE_St5arrayIPcLm3EELi4E23TrivialOffsetCalculatorILi2EjESB_ILi1EjENS0_6memory12LoadWithCastILi2EEENSE_13StoreWithCastILi1EEEEEviT_T0_T2_T3_T4_T5_:
[----:B------:R-:W-:Y:S02]  /*0000*/  IMAD.MOV.U32 R1, RZ, RZ, c[0x0][0x28] ;  /* 0x00000a00ff017624 */ /* 0x000fe400078e00ff */
[----:B------:R-:W0:Y:S01]  /*0010*/  S2R R2, SR_CTAID.X ;  /* 0x0000000000027919 */ /* 0x000e220000002500 */
[----:B------:R-:W-:Y:S01]  /*0020*/  IMAD.MOV.U32 R3, RZ, RZ, -0x200 ;  /* 0xfffffe00ff037424 */ /* 0x000fe200078e00ff */
[----:B------:R-:W1:Y:S01]  /*0030*/  LDC.U8 R23, c[0x0][0x19c] ;  /* 0x00006700ff177b82 */ /* 0x000e620000000000 */
[----:B------:R-:W-:Y:S01]  /*0040*/  ULDC.64 UR36, c[0x0][0x118] ;  /* 0x0000460000247ab9 */ /* 0x000fe20000000a00 */
[----:B------:R-:W2:Y:S01]  /*0050*/  S2R R17, SR_TID.X ;  /* 0x0000000000117919 */ /* 0x000ea20000002100 */
[----:B------:R-:W-:Y:S01]  /*0060*/  BSSY B7, `(.L_x_2206) ;  /* 0x00001cc000077945 */ /* 0x000fe20003800000 */
[----:B------:R-:W-:Y:S02]  /*0070*/  IMAD.MOV.U32 R24, RZ, RZ, RZ ;  /* 0x000000ffff187224 */ /* 0x000fe400078e00ff */
[----:B------:R-:W-:Y:S02]  /*0080*/  IMAD.MOV.U32 R29, RZ, RZ, RZ ;  /* 0x000000ffff1d7224 */ /* 0x000fe400078e00ff */
[----:B------:R-:W3:Y:S01]  /*0090*/  LDC.U8 R19, c[0x0][0x19d] ;  /* 0x00006740ff137b82 */ /* 0x000ee20000000000 */
[----:B------:R-:W-:-:S02]  /*00a0*/  IMAD.MOV.U32 R22, RZ, RZ, RZ ;  /* 0x000000ffff167224 */ /* 0x000fc400078e00ff */
[----:B0-----:R-:W-:-:S05]  /*00b0*/  IMAD R16, R2, R3, c[0x0][0x160] ;  /* 0x0000580002107624 */ /* 0x001fca00078e0203 */
[----:B--2---:R-:W-:-:S13]  /*00c0*/  ISETP.GE.AND P0, PT, R17, R16, PT ;  /* 0x000000101100720c */ /* 0x004fda0003f06270 */
[----:B------:R-:W-:Y:S05]  /*00d0*/  @P0 BRA `(.L_x_2207) ;  /* 0x00001c4000000947 */ /* 0x000fea0003800000 */
[----:B-1-3--:R-:W-:Y:S01]  /*00e0*/  PRMT R0, R23, 0x9910, RZ ;  /* 0x0000991017007816 */ /* 0x00afe200000000ff */
[----:B------:R-:W-:Y:S01]  /*00f0*/  IMAD R17, R2, 0x200, R17 ;  /* 0x0000020002117824 */ /* 0x000fe200078e0211 */
[----:B------:R-:W-:Y:S02]  /*0100*/  BSSY B6, `(.L_x_2208) ;  /* 0x00000df000067945 */ /* 0x000fe40003800000 */
        /* <DEDUP_REMOVED lines=16> */
.L_x_2212:
[----:B------:R-:W2:Y:S02]  /*0210*/  LDG.E.U8 R4, [R4.64] ;  /* 0x0000002404047981 */ /* 0x000ea4000c1e1100 */
[----:B--2---:R0:W1:Y:S01]  /*0220*/  I2F.U16 R29, R4 ;  /* 0x00000004001d7306 */ /* 0x0040620000101000 */
[----:B------:R-:W-:Y:S05]  /*0230*/  BRA `(.L_x_2214) ;  /* 0x00000cb000007947 */ /* 0x000fea0003800000 */
.L_x_2211:
        /* <DEDUP_REMOVED lines=9> */
.L_x_2216:
[----:B------:R-:W2:Y:S02]  /*02d0*/  LDG.E R4, [R4.64] ;  /* 0x0000002404047981 */ /* 0x000ea4000c1e1900 */
[----:B--2---:R0:W1:Y:S01]  /*02e0*/  I2F R29, R4 ;  /* 0x00000004001d7306 */ /* 0x0040620000201400 */
[----:B------:R-:W-:Y:S05]  /*02f0*/  BRA `(.L_x_2214) ;  /* 0x00000bf000007947 */ /* 0x000fea0003800000 */
.L_x_2215:
[----:B------:R-:W2:Y:S02]  /*0300*/  LDG.E.U16 R4, [R4.64] ;  /* 0x0000002404047981 */ /* 0x000ea4000c1e1500 */
[----:B--2---:R0:W1:Y:S01]  /*0310*/  I2F.S16 R29, R4 ;  /* 0x00000004001d7306 */ /* 0x0040620000101400 */
[----:B------:R-:W-:Y:S05]  /*0320*/  BRA `(.L_x_2214) ;  /* 0x00000bc000007947 */ /* 0x000fea0003800000 */
.L_x_2210:
        /* <DEDUP_REMOVED lines=8> */
.L_x_2218:
[----:B------:R-:W2:Y:S02]  /*03b0*/  LDG.E.U16 R4, [R4.64] ;  /* 0x0000002404047981 */ /* 0x000ea4000c1e1500 */
[----:B--2---:R-:W-:Y:S01]  /*03c0*/  HADD2.F32 R29, -RZ, R4.H0_H0 ;  /* 0x20000004ff1d7230 */ /* 0x004fe20000004100 */
[----:B------:R-:W-:Y:S05]  /*03d0*/  BRA `(.L_x_2214) ;  /* 0x00000b1000007947 */ /* 0x000fea0003800000 */
.L_x_2217:
        /* <DEDUP_REMOVED lines=8> */
.L_x_2220:
[----:B------:R-:W2:Y:S02]  /*0460*/  LDG.E.U16 R4, [R4.64] ;  /* 0x0000002404047981 */ /* 0x000ea4000c1e1500 */
[----:B--2---:R-:W-:Y:S01]  /*0470*/  HADD2.F32 R29, -RZ, R4.H0_H0 ;  /* 0x20000004ff1d7230 */ /* 0x004fe20000004100 */
[----:B------:R-:W-:Y:S05]  /*0480*/  BRA `(.L_x_2214) ;  /* 0x00000a6000007947 */ /* 0x000fea0003800000 */
.L_x_2219:
[----:B------:R-:W2:Y:S02]  /*0490*/  LDG.E.64 R4, [R4.64] ;  /* 0x0000002404047981 */ /* 0x000ea4000c1e1b00 */
[----:B--2---:R-:W0:Y:S01]  /*04a0*/  F2F.F32.F64 R29, R4 ;  /* 0x00000004001d7310 */ /* 0x004e220000301000 */
[----:B------:R-:W0:-:S14]  /*04b0*/  DSETP.GEU.AND P0, PT, |R4|, c[0x2][0x0], PT ;  /* 0x008000000400762a */ /* 0x000e1c0003f0e200 */
[----:B0-----:R-:W-:Y:S01]  /*04c0*/  @!P0 FMUL R29, R29, 1.175494350822287508e-38 ;  /* 0x008000001d1d8820 */ /* 0x001fe20000400000 */
[----:B------:R-:W-:Y:S05]  /*04d0*/  BRA `(.L_x_2214) ;  /* 0x00000a1000007947 */ /* 0x000fea0003800000 */
.L_x_2209:
        /* <DEDUP_REMOVED lines=12> */
.L_x_2223:
[----:B------:R-:W2:Y:S02]  /*05a0*/  LDG.E.64 R4, [R4.64] ;  /* 0x0000002404047981 */ /* 0x000ea4000c1e1b00 */
[----:B--2---:R-:W0:Y:S01]  /*05b0*/  F2F.F32.F64 R29, R4 ;  /* 0x00000004001d7310 */ /* 0x004e220000301000 */
[----:B------:R-:W0:-:S14]  /*05c0*/  DSETP.GEU.AND P0, PT, |R4|, c[0x2][0x0], PT ;  /* 0x008000000400762a */ /* 0x000e1c0003f0e200 */
[----:B0-----:R-:W-:Y:S01]  /*05d0*/  @!P0 FMUL R29, R29, 1.175494350822287508e-38 ;  /* 0x008000001d1d8820 */ /* 0x001fe20000400000 */
[----:B------:R-:W-:Y:S05]  /*05e0*/  BRA `(.L_x_2214) ;  /* 0x0000090000007947 */ /* 0x000fea0003800000 */
.L_x_2222:
        /* <DEDUP_REMOVED lines=24> */
[----:B------:R-:W-:Y:S01]  /*0770*/  LOP3.LUT R29, R6, 0x80000000, R29, 0xf8, !PT ;  /* 0x80000000061d7812 */ /* 0x000fe200078ef81d */
[----:B------:R-:W-:Y:S05]  /*0780*/  BRA `(.L_x_2214) ;  /* 0x0000076000007947 */ /* 0x000fea0003800000 */
.L_x_2225:
[----:B------:R-:W2:Y:S02]  /*0790*/  LDG.E.U8 R4, [R4.64] ;  /* 0x0000002404047981 */ /* 0x000ea4000c1e1100 */
[----:B--2---:R-:W-:-:S05]  /*07a0*/  IMAD.SHL.U32 R0, R4, 0x2000000, RZ ;  /* 0x0200000004007824 */ /* 0x004fca00078e00ff */
[----:B------:R-:W-:-:S13]  /*07b0*/  ISETP.GE.U32.AND P0, PT, R0, 0x8000000, PT ;  /* 0x080000000000780c */ /* 0x000fda0003f06070 */
[C---:B------:R-:W-:Y:S02]  /*07c0*/  @P0 IMAD.SHL.U32 R3, R4.reuse, 0x200000, RZ ;  /* 0x0020000004030824 */ /* 0x040fe400078e00ff */
[----:B------:R-:W-:-:S03]  /*07d0*/  @!P0 IMAD.SHL.U32 R0, R4, 0x100, RZ ;  /* 0x0000010004008824 */ /* 0x000fc600078e00ff */
[----:B------:R-:W-:Y:S02]  /*07e0*/  @P0 LOP3.LUT R3, R3, 0xfe00000, RZ, 0xc0, !PT ;  /* 0x0fe0000003030812 */ /* 0x000fe400078ec0ff */
        /* <DEDUP_REMOVED lines=8> */
.L_x_2224:
[----:B------:R-:W2:Y:S02]  /*0870*/  LDG.E.U16 R4, [R4.64] ;  /* 0x0000002404047981 */ /* 0x000ea4000c1e1500 */
[----:B--2---:R-:W-:Y:S01]  /*0880*/  PRMT R29, RZ, 0x5410, R4 ;  /* 0x00005410ff1d7816 */ /* 0x004fe20000000004 */
[----:B------:R-:W-:Y:S05]  /*0890*/  BRA `(.L_x_2214) ;  /* 0x0000065000007947 */ /* 0x000fea0003800000 */
.L_x_2221:
        /* <DEDUP_REMOVED lines=11> */
.L_x_2228:
        /* <DEDUP_REMOVED lines=20> */
.L_x_2230:
[----:B------:R-:W-:Y:S05]  /*0a90*/  BSYNC B0 ;  /* 0x0000000000007941 */ /* 0x000fea0003800000 */
.L_x_2229:
[----:B------:R-:W-:Y:S01]  /*0aa0*/  IMAD.SHL.U32 R3, R3, 0x100000, RZ ;  /* 0x0010000003037824 */ /* 0x000fe200078e00ff */
[----:B------:R-:W-:-:S04]  /*0ab0*/  LEA R0, R0, 0x3b800000, 0x17 ;  /* 0x3b80000000007811 */ /* 0x000fc800078eb8ff */
[----:B------:R-:W-:Y:S01]  /*0ac0*/  LOP3.LUT R29, R0, R3, R29, 0xfe, !PT ;  /* 0x00000003001d7212 */ /* 0x000fe200078efe1d */
[----:B------:R-:W-:Y:S05]  /*0ad0*/  BRA `(.L_x_2214) ;  /* 0x0000041000007947 */ /* 0x000fea0003800000 */
.L_x_2227:
        /* <DEDUP_REMOVED lines=20> */
.L_x_2232:
[----:B------:R-:W-:Y:S05]  /*0c20*/  BSYNC B0 ;  /* 0x0000000000007941 */ /* 0x000fea0003800000 */
.L_x_2231:
[----:B------:R-:W-:Y:S01]  /*0c30*/  IMAD.SHL.U32 R3, R3, 0x200000, RZ ;  /* 0x0020000003037824 */ /* 0x000fe200078e00ff */
[----:B------:R-:W-:-:S04]  /*0c40*/  LEA R0, R0, 0x37800000, 0x17 ;  /* 0x3780000000007811 */ /* 0x000fc800078eb8ff */
[----:B------:R-:W-:Y:S01]  /*0c50*/  LOP3.LUT R29, R0, R3, R29, 0xfe, !PT ;  /* 0x00000003001d7212 */ /* 0x000fe200078efe1d */
[----:B------:R-:W-:Y:S05]  /*0c60*/  BRA `(.L_x_2214) ;  /* 0x0000028000007947 */ /* 0x000fea0003800000 */
.L_x_2226:
        /* <DEDUP_REMOVED lines=14> */
.L_x_2213:
        /* <DEDUP_REMOVED lines=21> */
.L_x_2234:
[----:B------:R-:W2:Y:S02]  /*0ea0*/  LDG.E.64 R4, [R4.64] ;  /* 0x0000002404047981 */ /* 0x000ea4000c1e1b00 */
[----:B--2---:R0:W1:Y:S01]  /*0eb0*/  I2F.U64 R29, R4 ;  /* 0x00000004001d7312 */ /* 0x0040620000301000 */
[----:B------:R-:W-:Y:S05]  /*0ec0*/  BRA `(.L_x_2214) ;  /* 0x0000002000007947 */ /* 0x000fea0003800000 */
.L_x_2233:
[----:B------:R-:W2:Y:S02]  /*0ed0*/  LDG.E R4, [R4.64] ;  /* 0x0000002404047981 */ /* 0x000ea4000c1e1900 */
[----:B--2---:R0:W1:Y:S02]  /*0ee0*/  I2F.U32 R29, R4 ;  /* 0x00000004001d7306 */ /* 0x0040640000201000 */
.L_x_2214:
[----:B------:R-:W-:Y:S05]  /*0ef0*/  BSYNC B6 ;  /* 0x0000000000067941 */ /* 0x000fea0003800000 */
.L_x_2208:
[----:B------:R-:W-:Y:S01]  /*0f00*/  PRMT R0, R19, 0x9910, RZ ;  /* 0x0000991013007816 */ /* 0x000fe200000000ff */
[----:B0-----:R-:W-:Y:S01]  /*0f10*/  IMAD R4, R17, c[0x0][0x1a4], RZ ;  /* 0x0000690011047a24 */ /* 0x001fe200078e02ff */
[----:B------:R-:W-:Y:S02]  /*0f20*/  BSSY B6, `(.L_x_2235) ;  /* 0x00000dd000067945 */ /* 0x000fe40003800000 */
[----:B------:R-:W-:-:S02]  /*0f30*/  ISETP.GT.AND P0, PT, R0, 0x9, PT ;  /* 0x000000090000780c */ /* 0x000fc40003f04270 */
        /* <DEDUP_REMOVED lines=12> */
[----:B--2---:R0:W2:Y:S01]  /*1000*/  I2F.S16 R22, R4 ;  /* 0x0000000400167306 */ /* 0x0040a20000101400 */
[----:B------:R-:W-:Y:S05]  /*1010*/  BRA `(.L_x_2241) ;  /* 0x00000cd000007947 */ /* 0x000fea0003800000 */
.L_x_2239:
[----:B------:R-:W2:Y:S02]  /*1020*/  LDG.E.U8 R4, [R4.64] ;  /* 0x0000002404047981 */ /* 0x000ea4000c1e1100 */
[----:B--2---:R0:W2:Y:S01]  /*1030*/  I2F.U16 R22, R4 ;  /* 0x0000000400167306 */ /* 0x0040a20000101000 */
[----:B------:R-:W-:Y:S05]  /*1040*/  BRA `(.L_x_2241) ;  /* 0x00000ca000007947 */ /* 0x000fea0003800000 */
.L_x_2238:
        /* <DEDUP_REMOVED lines=9> */
.L_x_2243:
[----:B------:R-:W2:Y:S02]  /*10e0*/  LDG.E R4, [R4.64] ;  /* 0x0000002404047981 */ /* 0x000ea4000c1e1900 */
[----:B--2---:R0:W2:Y:S01]  /*10f0*/  I2F R22, R4 ;  /* 0x0000000400167306 */ /* 0x0040a20000201400 */
[----:B------:R-:W-:Y:S05]  /*1100*/  BRA `(.L_x_2241) ;  /* 0x00000be000007947 */ /* 0x000fea0003800000 */
.L_x_2242:
[----:B------:R-:W2:Y:S02]  /*1110*/  LDG.E.U16 R4, [R4.64] ;  /* 0x0000002404047981 */ /* 0x000ea4000c1e1500 */
[----:B--2---:R0:W2:Y:S01]  /*1120*/  I2F.S16 R22, R4 ;  /* 0x0000000400167306 */ /* 0x0040a20000101400 */
[----:B------:R-:W-:Y:S05]  /*1130*/  BRA `(.L_x_2241) ;  /* 0x00000bb000007947 */ /* 0x000fea0003800000 */
.L_x_2237:
        /* <DEDUP_REMOVED lines=8> */
.L_x_2245:
[----:B------:R-:W2:Y:S02]  /*11c0*/  LDG.E.U16 R4, [R4.64] ;  /* 0x0000002404047981 */ /* 0x000ea4000c1e1500 */
[----:B--2---:R-:W-:Y:S01]  /*11d0*/  HADD2.F32 R22, -RZ, R4.H0_H0 ;  /* 0x20000004ff167230 */ /* 0x004fe20000004100 */
[----:B------:R-:W-:Y:S05]  /*11e0*/  BRA `(.L_x_2241) ;  /* 0x00000b0000007947 */ /* 0x000fea0003800000 */
.L_x_2244:
        /* <DEDUP_REMOVED lines=8> */
.L_x_2247:
[----:B------:R-:W2:Y:S02]  /*1270*/  LDG.E.U16 R4, [R4.64] ;  /* 0x0000002404047981 */ /* 0x000ea4000c1e1500 */
[----:B--2---:R-:W-:Y:S01]  /*1280*/  HADD2.F32 R22, -RZ, R4.H0_H0 ;  /* 0x20000004ff167230 */ /* 0x004fe20000004100 */
[----:B------:R-:W-:Y:S05]  /*1290*/  BRA `(.L_x_2241) ;  /* 0x00000a5000007947 */ /* 0x000fea0003800000 */
.L_x_2246:
[----:B------:R-:W2:Y:S02]  /*12a0*/  LDG.E.64 R4, [R4.64] ;  /* 0x0000002404047981 */ /* 0x000ea4000c1e1b00 */
[----:B--2---:R-:W0:Y:S01]  /*12b0*/  F2F.F32.F64 R22, R4 ;  /* 0x0000000400167310 */ /* 0x004e220000301000 */
[----:B------:R-:W0:-:S14]  /*12c0*/  DSETP.GEU.AND P0, PT, |R4|, c[0x2][0x0], PT ;  /* 0x008000000400762a */ /* 0x000e1c0003f0e200 */
[----:B0-----:R-:W-:Y:S01]  /*12d0*/  @!P0 FMUL R22, R22, 1.175494350822287508e-38 ;  /* 0x0080000016168820 */ /* 0x001fe20000400000 */
[----:B------:R-:W-:Y:S05]  /*12e0*/  BRA `(.L_x_2241) ;  /* 0x00000a0000007947 */ /* 0x000fea0003800000 */
.L_x_2236:
        /* <DEDUP_REMOVED lines=12> */
.L_x_2250:
[----:B------:R-:W2:Y:S02]  /*13b0*/  LDG.E.64 R4, [R4.64] ;  /* 0x0000002404047981 */ /* 0x000ea4000c1e1b00 */
[----:B--2---:R-:W0:Y:S01]  /*13c0*/  F2F.F32.F64 R22, R4 ;  /* 0x0000000400167310 */ /* 0x004e220000301000 */
[----:B------:R-:W0:-:S14]  /*13d0*/  DSETP.GEU.AND P0, PT, |R4|, c[0x2][0x0], PT ;  /* 0x008000000400762a */ /* 0x000e1c0003f0e200 */
[----:B0-----:R-:W-:Y:S01]  /*13e0*/  @!P0 FMUL R22, R22, 1.175494350822287508e-38 ;  /* 0x0080000016168820 */ /* 0x001fe20000400000 */
[----:B------:R-:W-:Y:S05]  /*13f0*/  BRA `(.L_x_2241) ;  /* 0x000008f000007947 */ /* 0x000fea0003800000 */
.L_x_2249:
        /* <DEDUP_REMOVED lines=26> */
.L_x_2252:
        /* <DEDUP_REMOVED lines=13> */
.L_x_2251:
[----:B------:R-:W2:Y:S02]  /*1670*/  LDG.E.U16 R4, [R4.64] ;  /* 0x0000002404047981 */ /* 0x000ea4000c1e1500 */
[----:B--2---:R-:W-:Y:S01]  /*1680*/  PRMT R22, RZ, 0x5410, R4 ;  /* 0x00005410ff167816 */ /* 0x004fe20000000004 */
[----:B------:R-:W-:Y:S05]  /*1690*/  BRA `(.L_x_2241) ;  /* 0x0000065000007947 */ /* 0x000fea0003800000 */
.L_x_2248:
        /* <DEDUP_REMOVED lines=9> */
[----:B--2---:R0:W2:Y:S01]  /*1730*/  I2F.U16 R22, R4 ;  /* 0x0000000400167306 */ /* 0x0040a20000101000 */
[----:B------:R-:W-:Y:S05]  /*1740*/  BRA `(.L_x_2241) ;  /* 0x000005a000007947 */ /* 0x000fea0003800000 */
.L_x_2255:
        /* <DEDUP_REMOVED lines=20> */
.L_x_2257:
[----:B------:R-:W-:Y:S05]  /*1890*/  BSYNC B0 ;  /* 0x0000000000007941 */ /* 0x000fea0003800000 */
.L_x_2256:
[----:B------:R-:W-:Y:S01]  /*18a0*/  IMAD.SHL.U32 R3, R3, 0x100000, RZ ;  /* 0x0010000003037824 */ /* 0x000fe200078e00ff */
[----:B------:R-:W-:-:S04]  /*18b0*/  LEA R5, R0, 0x3b800000, 0x17 ;  /* 0x3b80000000057811 */ /* 0x000fc800078eb8ff */
[----:B------:R-:W-:Y:S01]  /*18c0*/  LOP3.LUT R22, R5, R3, R22, 0xfe, !PT ;  /* 0x0000000305167212 */ /* 0x000fe200078efe16 */
[----:B------:R-:W-:Y:S05]  /*18d0*/  BRA `(.L_x_2241) ;  /* 0x0000041000007947 */ /* 0x000fea0003800000 */
.L_x_2254:
        /* <DEDUP_REMOVED lines=20> */
.L_x_2259:
[----:B------:R-:W-:Y:S05]  /*1a20*/  BSYNC B0 ;  /* 0x0000000000007941 */ /* 0x000fea0003800000 */
.L_x_2258:
[----:B------:R-:W-:Y:S01]  /*1a30*/  IMAD.SHL.U32 R3, R3, 0x200000, RZ ;  /* 0x0020000003037824 */ /* 0x000fe200078e00ff */
[----:B------:R-:W-:-:S04]  /*1a40*/  LEA R5, R0, 0x37800000, 0x17 ;  /* 0x3780000000057811 */ /* 0x000fc800078eb8ff */
[----:B------:R-:W-:Y:S01]  /*1a50*/  LOP3.LUT R22, R5, R3, R22, 0xfe, !PT ;  /* 0x0000000305167212 */ /* 0x000fe200078efe16 */
[----:B------:R-:W-:Y:S05]  /*1a60*/  BRA `(.L_x_2241) ;  /* 0x0000028000007947 */ /* 0x000fea0003800000 */
.L_x_2253:
        /* <DEDUP_REMOVED lines=14> */
.L_x_2240:
        /* <DEDUP_REMOVED lines=21> */
.L_x_2261:
[----:B------:R-:W2:Y:S02]  /*1ca0*/  LDG.E.64 R4, [R4.64] ;  /* 0x0000002404047981 */ /* 0x000ea4000c1e1b00 */
[----:B--2---:R0:W2:Y:S01]  /*1cb0*/  I2F.U64 R22, R4 ;  /* 0x0000000400167312 */ /* 0x0040a20000301000 */
[----:B------:R-:W-:Y:S05]  /*1cc0*/  BRA `(.L_x_2241) ;  /* 0x0000002000007947 */ /* 0x000fea0003800000 */
.L_x_2260:
[----:B------:R-:W2:Y:S02]  /*1cd0*/  LDG.E R4, [R4.64] ;  /* 0x0000002404047981 */ /* 0x000ea4000c1e1900 */
[----:B--2---:R0:W2:Y:S02]  /*1ce0*/  I2F.U32 R22, R4 ;  /* 0x0000000400167306 */ /* 0x0040a40000201000 */
.L_x_2241:
[----:B------:R-:W-:Y:S05]  /*1cf0*/  BSYNC B6 ;  /* 0x0000000000067941 */ /* 0x000fea0003800000 */
.L_x_2235:
[----:B------:R-:W3:Y:S02]  /*1d00*/  S2R R17, SR_TID.X ;  /* 0x0000000000117919 */ /* 0x000ee40000002100 */
[----:B---3--:R-:W-:Y:S02]  /*1d10*/  IADD3 R17, R17, 0x80, RZ ;  /* 0x0000008011117810 */ /* 0x008fe40007ffe0ff */
.L_x_2207:
[----:B-1-3--:R-:W-:Y:S05]  /*1d20*/  BSYNC B7 ;  /* 0x0000000000077941 */ /* 0x00afea0003800000 */
.L_x_2206:
[----:B------:R-:W-:Y:S01]  /*1d30*/  ISETP.GE.AND P0, PT, R17, R16, PT ;  /* 0x000000101100720c */ /* 0x000fe20003f06270 */
[----:B------:R-:W-:Y:S01]  /*1d40*/  BSSY B7, `(.L_x_2262) ;  /* 0x00001c5000077945 */ /* 0x000fe20003800000 */
[----:B------:R-:W-:-:S11]  /*1d50*/  IMAD.MOV.U32 R28, RZ, RZ, RZ ;  /* 0x000000ffff1c7224 */ /* 0x000fd600078e00ff */
[----:B------:R-:W-:Y:S05]  /*1d60*/  @P0 BRA `(.L_x_2263) ;  /* 0x00001c2000000947 */ /* 0x000fea0003800000 */
[----:B------:R-:W-:Y:S01]  /*1d70*/  PRMT R0, R23, 0x9910, RZ ;  /* 0x0000991017007816 */ /* 0x000fe200000000ff */
[----:B------:R-:W-:Y:S01]  /*1d80*/  IMAD R18, R2, 0x200, R17 ;  /* 0x0000020002127824 */ /* 0x000fe200078e0211 */
[----:B------:R-:W-:Y:S02]  /*1d90*/  BSSY B6, `(.L_x_2264) ;  /* 0x00000de000067945 */ /* 0x000fe40003800000 */
        /* <DEDUP_REMOVED lines=13> */
[----:B------:R-:W3:Y:S02]  /*1e70*/  LDG.E.S8 R4, [R4.64] ;  /* 0x0000002404047981 */ /* 0x000ee4000c1e1300 */
[----:B---3--:R0:W1:Y:S01]  /*1e80*/  I2F.S16 R24, R4 ;  /* 0x0000000400187306 */ /* 0x0080620000101400 */
[----:B------:R-:W-:Y:S05]  /*1e90*/  BRA `(.L_x_2270) ;  /* 0x00000cd000007947 */ /* 0x000fea0003800000 */
.L_x_2268:
[----:B------:R-:W3:Y:S02]  /*1ea0*/  LDG.E.U8 R4, [R4.64] ;  /* 0x0000002404047981 */ /* 0x000ee4000c1e1100 */
[----:B---3--:R0:W1:Y:S01]  /*1eb0*/  I2F.U16 R24, R4 ;  /* 0x0000000400187306 */ /* 0x0080620000101000 */
[----:B------:R-:W-:Y:S05]  /*1ec0*/  BRA `(.L_x_2270) ;  /* 0x00000ca000007947 */ /* 0x000fea0003800000 */
.L_x_2267:
[----:B------:R-:W-:-:S13]  /*1ed0*/  ISETP.NE.AND P0, PT, R0, 0x2, PT ;  /* 0x000000020000780c */ /* 0x000fda0003f05270 */
[----:B------:R-:W-:Y:S05]  /*1ee0*/  @!P0 BRA `(.L_x_2271) ;  /* 0x000000a000008947 */ /* 0x000fea0003800000 */
[----:B------:R-:W-:-:S13]  /*1ef0*/  ISETP.NE.AND P0, PT, R0, 0x3, PT ;  /* 0x000000030000780c */ /* 0x000fda0003f05270 */
[----:B------:R-:W-:Y:S05]  /*1f00*/  @!P0 BRA `(.L_x_2272) ;  /* 0x0000005000008947 */ /* 0x000fea0003800000 */
[----:B------:R-:W-:-:S13]  /*1f10*/  ISETP.NE.AND P0, PT, R0, 0x4, PT ;  /* 0x000000040000780c */ /* 0x000fda0003f05270 */
[----:B------:R-:W-:Y:S05]  /*1f20*/  @P0 BRA `(.L_x_2269) ;  /* 0x00000aa000000947 */ /* 0x000fea0003800000 */
[----:B------:R-:W3:Y:S02]  /*1f30*/  LDG.E.64 R24, [R4.64] ;  /* 0x0000002404187981 */ /* 0x000ee4000c1e1b00 */
[----:B---3--:R0:W1:Y:S01]  /*1f40*/  I2F.S64 R24, R24 ;  /* 0x0000001800187312 */ /* 0x0080620000301400 */
[----:B------:R-:W-:Y:S05]  /*1f50*/  BRA `(.L_x_2270) ;  /* 0x00000c1000007947 */ /* 0x000fea0003800000 */
.L_x_2272:
[----:B------:R-:W3:Y:S02]  /*1f60*/  LDG.E R4, [R4.64] ;  /* 0x0000002404047981 */ /* 0x000ee4000c1e1900 */
[----:B---3--:R0:W1:Y:S01]  /*1f70*/  I2F R24, R4 ;  /* 0x0000000400187306 */ /* 0x0080620000201400 */
[----:B------:R-:W-:Y:S05]  /*1f80*/  BRA `(.L_x_2270) ;  /* 0x00000be000007947 */ /* 0x000fea0003800000 */
.L_x_2271:
[----:B------:R-:W3:Y:S02]  /*1f90*/  LDG.E.U16 R4, [R4.64] ;  /* 0x0000002404047981 */ /* 0x000ee4000c1e1500 */
[----:B---3--:R0:W1:Y:S01]  /*1fa0*/  I2F.S16 R24, R4 ;  /* 0x0000000400187306 */ /* 0x0080620000101400 */
[----:B------:R-:W-:Y:S05]  /*1fb0*/  BRA `(.L_x_2270) ;  /* 0x00000bb000007947 */ /* 0x000fea0003800000 */
.L_x_2266:
        /* <DEDUP_REMOVED lines=8> */
.L_x_2274:
[----:B------:R-:W3:Y:S02]  /*2040*/  LDG.E.U16 R4, [R4.64] ;  /* 0x0000002404047981 */ /* 0x000ee4000c1e1500 */
[----:B---3--:R-:W-:Y:S01]  /*2050*/  HADD2.F32 R24, -RZ, R4.H0_H0 ;  /* 0x20000004ff187230 */ /* 0x008fe20000004100 */
[----:B------:R-:W-:Y:S05]  /*2060*/  BRA `(.L_x_2270) ;  /* 0x00000b0000007947 */ /* 0x000fea0003800000 */
.L_x_2273:
        /* <DEDUP_REMOVED lines=8> */
.L_x_2276:
[----:B------:R-:W3:Y:S02]  /*20f0*/  LDG.E.U16 R4, [R4.64] ;  /* 0x0000002404047981 */ /* 0x000ee4000c1e1500 */
[----:B---3--:R-:W-:Y:S01]  /*2100*/  HADD2.F32 R24, -RZ, R4.H0_H0 ;  /* 0x20000004ff187230 */ /* 0x008fe20000004100 */
[----:B------:R-:W-:Y:S05]  /*2110*/  BRA `(.L_x_2270) ;  /* 0x00000a5000007947 */ /* 0x000fea0003800000 */
.L_x_2275:
[----:B------:R-:W3:Y:S02]  /*2120*/  LDG.E.64 R4, [R4.64] ;  /* 0x0000002404047981 */ /* 0x000ee4000c1e1b00 */
[----:B---3--:R-:W0:Y:S01]  /*2130*/  F2F.F32.F64 R24, R4 ;  /* 0x0000000400187310 */ /* 0x008e220000301000 */
[----:B------:R-:W0:-:S14]  /*2140*/  DSETP.GEU.AND P0, PT, |R4|, c[0x2][0x0], PT ;  /* 0x008000000400762a */ /* 0x000e1c0003f0e200 */
[----:B0-----:R-:W-:Y:S01]  /*2150*/  @!P0 FMUL R24, R24, 1.175494350822287508e-38 ;  /* 0x0080000018188820 */ /* 0x001fe20000400000 */
[----:B------:R-:W-:Y:S05]  /*2160*/  BRA `(.L_x_2270) ;  /* 0x00000a0000007947 */ /* 0x000fea0003800000 */
.L_x_2265:
        /* <DEDUP_REMOVED lines=8> */
[----:B------:R-:W3:Y:S02]  /*21f0*/  LDG.E.U8 R4, [R4.64] ;  /* 0x0000002404047981 */ /* 0x000ee4000c1e1100 */
[----:B---3--:R-:W-:-:S04]  /*2200*/  ISETP.NE.AND P0, PT, R4, RZ, PT ;  /* 0x000000ff0400720c */ /* 0x008fc80003f05270 */
[----:B------:R-:W-:Y:S01]  /*2210*/  FSEL R24, RZ, 1, !P0 ;  /* 0x3f800000ff187808 */ /* 0x000fe20004000000 */
[----:B------:R-:W-:Y:S05]  /*2220*/  BRA `(.L_x_2270) ;  /* 0x0000094000007947 */ /* 0x000fea0003800000 */
.L_x_2279:
[----:B------:R-:W3:Y:S02]  /*2230*/  LDG.E.64 R4, [R4.64] ;  /* 0x0000002404047981 */ /* 0x000ee4000c1e1b00 */
[----:B---3--:R-:W0:Y:S01]  /*2240*/  F2F.F32.F64 R24, R4 ;  /* 0x0000000400187310 */ /* 0x008e220000301000 */
[----:B------:R-:W0:-:S14]  /*2250*/  DSETP.GEU.AND P0, PT, |R4|, c[0x2][0x0], PT ;  /* 0x008000000400762a */ /* 0x000e1c0003f0e200 */
[----:B0-----:R-:W-:Y:S01]  /*2260*/  @!P0 FMUL R24, R24, 1.175494350822287508e-38 ;  /* 0x0080000018188820 */ /* 0x001fe20000400000 */
[----:B------:R-:W-:Y:S05]  /*2270*/  BRA `(.L_x_2270) ;  /* 0x000008f000007947 */ /* 0x000fea0003800000 */
.L_x_2278:
[----:B------:R-:W-:-:S13]  /*2280*/  ISETP.NE.AND P0, PT, R0, 0xf, PT ;  /* 0x0000000f0000780c */ /* 0x000fda0003f05270 */
[----:B------:R-:W-:Y:S05]  /*2290*/  @!P0 BRA `(.L_x_2280) ;  /* 0x0000025000008947 */ /* 0x000fea0003800000 */
[----:B------:R-:W-:-:S13]  /*22a0*/  ISETP.NE.AND P0, PT, R0, 0x17, PT ;  /* 0x000000170000780c */ /* 0x000fda0003f05270 */
[----:B------:R-:W-:Y:S05]  /*22b0*/  @!P0 BRA `(.L_x_2281) ;  /* 0x0000016000008947 */ /* 0x000fea0003800000 */
[----:B------:R-:W-:-:S13]  /*22c0*/  ISETP.NE.AND P0, PT, R0, 0x18, PT ;  /* 0x000000180000780c */ /* 0x000fda0003f05270 */
[----:B------:R-:W-:Y:S05]  /*22d0*/  @P0 BRA `(.L_x_2269) ;  /* 0x000006f000000947 */ /* 0x000fea0003800000 */
[----:B------:R-:W3:Y:S01]  /*22e0*/  LDG.E.U8 R24, [R4.64] ;  /* 0x0000002404187981 */ /* 0x000ee2000c1e1100 */
[----:B------:R-:W-:Y:S02]  /*22f0*/  IMAD.MOV.U32 R8, RZ, RZ, -0x800000 ;  /* 0xff800000ff087424 */ /* 0x000fe400078e00ff */
[----:B---3--:R-:W-:-:S05]  /*2300*/  IMAD.SHL.U32 R24, R24, 0x1000000, RZ ;  /* 0x0100000018187824 */ /* 0x008fca00078e00ff */
        /* <DEDUP_REMOVED lines=17> */
.L_x_2281:
[----:B------:R-:W3:Y:S02]  /*2420*/  LDG.E.U8 R4, [R4.64] ;  /* 0x0000002404047981 */ /* 0x000ee4000c1e1100 */
[----:B---3--:R-:W-:-:S05]  /*2430*/  IMAD.SHL.U32 R0, R4, 0x2000000, RZ ;  /* 0x0200000004007824 */ /* 0x008fca00078e00ff */
        /* <DEDUP_REMOVED lines=11> */
.L_x_2280:
[----:B------:R-:W3:Y:S02]  /*24f0*/  LDG.E.U16 R4, [R4.64] ;  /* 0x0000002404047981 */ /* 0x000ee4000c1e1500 */
[----:B---3--:R-:W-:Y:S01]  /*2500*/  PRMT R24, RZ, 0x5410, R4 ;  /* 0x00005410ff187816 */ /* 0x008fe20000000004 */
[----:B------:R-:W-:Y:S05]  /*2510*/  BRA `(.L_x_2270) ;  /* 0x0000065000007947 */ /* 0x000fea0003800000 */
.L_x_2277:
        /* <DEDUP_REMOVED lines=8> */
[----:B------:R-:W3:Y:S02]  /*25a0*/  LDG.E.U16 R4, [R4.64] ;  /* 0x0000002404047981 */ /* 0x000ee4000c1e1500 */
[----:B---3--:R0:W1:Y:S01]  /*25b0*/  I2F.U16 R24, R4 ;  /* 0x0000000400187306 */ /* 0x0080620000101000 */
[----:B------:R-:W-:Y:S05]  /*25c0*/  BRA `(.L_x_2270) ;  /* 0x000005a000007947 */ /* 0x000fea0003800000 */
.L_x_2284:
[----:B------:R-:W3:Y:S01]  /*25d0*/  LDG.E.U8 R3, [R4.64] ;  /* 0x0000002404037981 */ /* 0x000ee2000c1e1100 */
[----:B------:R-:W-:Y:S01]  /*25e0*/  IMAD.MOV.U32 R24, RZ, RZ, RZ ;  /* 0x000000ffff187224 */ /* 0x000fe200078e00ff */
[----:B---3--:R-:W-:-:S13]  /*25f0*/  ISETP.NE.AND P0, PT, R3, RZ, PT ;  /* 0x000000ff0300720c */ /* 0x008fda0003f05270 */
        /* <DEDUP_REMOVED lines=17> */
.L_x_2286:
[----:B------:R-:W-:Y:S05]  /*2710*/  BSYNC B0 ;  /* 0x0000000000007941 */ /* 0x000fea0003800000 */
.L_x_2285:
[----:B------:R-:W-:Y:S01]  /*2720*/  IMAD.SHL.U32 R3, R3, 0x100000, RZ ;  /* 0x0010000003037824 */ /* 0x000fe200078e00ff */
[----:B------:R-:W-:-:S04]  /*2730*/  LEA R5, R0, 0x3b800000, 0x17 ;  /* 0x3b80000000057811 */ /* 0x000fc800078eb8ff */
[----:B------:R-:W-:Y:S01]  /*2740*/  LOP3.LUT R24, R5, R3, R24, 0xfe, !PT ;  /* 0x0000000305187212 */ /* 0x000fe200078efe18 */
[----:B------:R-:W-:Y:S05]  /*2750*/  BRA `(.L_x_2270) ;  /* 0x0000041000007947 */ /* 0x000fea0003800000 */
.L_x_2283:
        /* <DEDUP_REMOVED lines=20> */
.L_x_2288:
[----:B------:R-:W-:Y:S05]  /*28a0*/  BSYNC B0 ;  /* 0x0000000000007941 */ /* 0x000fea0003800000 */
.L_x_2287:
[----:B------:R-:W-:Y:S01]  /*28b0*/  IMAD.SHL.U32 R3, R3, 0x200000, RZ ;  /* 0x0020000003037824 */ /* 0x000fe200078e00ff */
[----:B------:R-:W-:-:S04]  /*28c0*/  LEA R5, R0, 0x37800000, 0x17 ;  /* 0x3780000000057811 */ /* 0x000fc800078eb8ff */
[----:B------:R-:W-:Y:S01]  /*28d0*/  LOP3.LUT R24, R5, R3, R24, 0xfe, !PT ;  /* 0x0000000305187212 */ /* 0x000fe200078efe18 */
[----:B------:R-:W-:Y:S05]  /*28e0*/  BRA `(.L_x_2270) ;  /* 0x0000028000007947 */ /* 0x000fea0003800000 */
.L_x_2282:
[----:B------:R-:W-:-:S13]  /*28f0*/  ISETP.NE.AND P0, PT, R0, 0x1c, PT ;  /* 0x0000001c0000780c */ /* 0x000fda0003f05270 */
[----:B------:R-:W-:Y:S05]  /*2900*/  @!P0 BRA `(.L_x_2289) ;  /* 0x0000024000008947 */ /* 0x000fea0003800000 */
[----:B------:R-:W-:-:S13]  /*2910*/  ISETP.NE.AND P0, PT, R0, 0x1d, PT ;  /* 0x0000001d0000780c */ /* 0x000fda0003f05270 */
[----:B------:R-:W-:Y:S05]  /*2920*/  @!P0 BRA `(.L_x_2290) ;  /* 0x000001f000008947 */ /* 0x000fea0003800000 */
[----:B------:R-:W-:-:S13]  /*2930*/  ISETP.NE.AND P0, PT, R0, 0x2c, PT ;  /* 0x0000002c0000780c */ /* 0x000fda0003f05270 */
[----:B------:R-:W-:Y:S05]  /*2940*/  @P0 BRA `(.L_x_2269) ;  /* 0x0000008000000947 */ /* 0x000fea0003800000 */
[----:B------:R-:W3:Y:S01]  /*2950*/  LDG.E.U8 R4, [R4.64] ;  /* 0x0000002404047981 */ /* 0x000ee2000c1e1100 */
[----:B------:R-:W-:Y:S01]  /*2960*/  IMAD.MOV.U32 R24, RZ, RZ, 0x400000 ;  /* 0x00400000ff187424 */ /* 0x000fe200078e00ff */
[----:B---3--:R-:W-:-:S13]  /*2970*/  ISETP.NE.AND P0, PT, R4, RZ, PT ;  /* 0x000000ff0400720c */ /* 0x008fda0003f05270 */
[----:B------:R-:W-:Y:S05]  /*2980*/  @!P0 BRA `(.L_x_2270) ;  /* 0x000001e000008947 */ /* 0x000fea0003800000 */
[----:B------:R-:W-:-:S13]  /*2990*/  ISETP.NE.AND P0, PT, R4, 0xff, PT ;  /* 0x000000ff0400780c */ /* 0x000fda0003f05270 */
[----:B------:R-:W-:Y:S02]  /*29a0*/  @!P0 IMAD.MOV.U32 R24, RZ, RZ, 0x7f800001 ;  /* 0x7f800001ff188424 */ /* 0x000fe400078e00ff */
[----:B------:R-:W-:Y:S01]  /*29b0*/  @P0 IMAD.SHL.U32 R24, R4, 0x800000, RZ ;  /* 0x0080000004180824 */ /* 0x000fe200078e00ff */
[----:B------:R-:W-:Y:S05]  /*29c0*/  BRA `(.L_x_2270) ;  /* 0x000001a000007947 */ /* 0x000fea0003800000 */
.L_x_2269:
        /* <DEDUP_REMOVED lines=18> */
[----:B0-2--5:R-:W-:Y:S05]  /*2af0*/  CALL.ABS.NOINC R14 ;  /* 0x000000000e007343 */ /* 0x025fea0003c00000 */
[----:B------:R-:W-:Y:S01]  /*2b00*/  IMAD.MOV.U32 R24, RZ, RZ, RZ ;  /* 0x000000ffff187224 */ /* 0x000fe200078e00ff */
[----:B------:R-:W-:Y:S05]  /*2b10*/  BRA `(.L_x_2270) ;  /* 0x0000005000007947 */ /* 0x000fea0003800000 */
.L_x_2290:
[----:B------:R-:W3:Y:S02]  /*2b20*/  LDG.E.64 R24, [R4.64] ;  /* 0x0000002404187981 */ /* 0x000ee4000c1e1b00 */
[----:B---3--:R0:W1:Y:S01]  /*2b30*/  I2F.U64 R24, R24 ;  /* 0x0000001800187312 */ /* 0x0080620000301000 */
[----:B------:R-:W-:Y:S05]  /*2b40*/  BRA `(.L_x_2270) ;  /* 0x0000002000007947 */ /* 0x000fea0003800000 */
.L_x_2289:
[----:B------:R-:W3:Y:S02]  /*2b50*/  LDG.E R4, [R4.64] ;  /* 0x0000002404047981 */ /* 0x000ee4000c1e1900 */
[----:B---3--:R0:W1:Y:S02]  /*2b60*/  I2F.U32 R24, R4 ;  /* 0x0000000400187306 */ /* 0x0080640000201000 */
.L_x_2270:
[----:B------:R-:W-:Y:S05]  /*2b70*/  BSYNC B6 ;  /* 0x0000000000067941 */ /* 0x000fea0003800000 */
.L_x_2264:
        /* <DEDUP_REMOVED lines=16> */
[----:B---3--:R0:W3:Y:S01]  /*2c80*/  I2F.S16 R28, R4 ;  /* 0x00000004001c7306 */ /* 0x0080e20000101400 */
[----:B------:R-:W-:Y:S05]  /*2c90*/  BRA `(.L_x_2297) ;  /* 0x00000cd000007947 */ /* 0x000fea0003800000 */
.L_x_2295:
[----:B------:R-:W3:Y:S02]  /*2ca0*/  LDG.E.U8 R4, [R4.64] ;  /* 0x0000002404047981 */ /* 0x000ee4000c1e1100 */
[----:B---3--:R0:W3:Y:S01]  /*2cb0*/  I2F.U16 R28, R4 ;  /* 0x00000004001c7306 */ /* 0x0080e20000101000 */
[----:B------:R-:W-:Y:S05]  /*2cc0*/  BRA `(.L_x_2297) ;  /* 0x00000ca000007947 */ /* 0x000fea0003800000 */
.L_x_2294:
[----:B------:R-:W-:-:S13]  /*2cd0*/  ISETP.NE.AND P0, PT, R0, 0x2, PT ;  /* 0x000000020000780c */ /* 0x000fda0003f05270 */
[----:B------:R-:W-:Y:S05]  /*2ce0*/  @!P0 BRA `(.L_x_2298) ;  /* 0x000000a000008947 */ /* 0x000fea0003800000 */
[----:B------:R-:W-:-:S13]  /*2cf0*/  ISETP.NE.AND P0, PT, R0, 0x3, PT ;  /* 0x000000030000780c */ /* 0x000fda0003f05270 */
[----:B------:R-:W-:Y:S05]  /*2d00*/  @!P0 BRA `(.L_x_2299) ;  /* 0x0000005000008947 */ /* 0x000fea0003800000 */
[----:B------:R-:W-:-:S13]  /*2d10*/  ISETP.NE.AND P0, PT, R0, 0x4, PT ;  /* 0x000000040000780c */ /* 0x000fda0003f05270 */
[----:B------:R-:W-:Y:S05]  /*2d20*/  @P0 BRA `(.L_x_2296) ;  /* 0x00000aa000000947 */ /* 0x000fea0003800000 */
[----:B------:R-:W3:Y:S02]  /*2d30*/  LDG.E.64 R4, [R4.64] ;  /* 0x0000002404047981 */ /* 0x000ee4000c1e1b00 */
[----:B---3--:R0:W3:Y:S01]  /*2d40*/  I2F.S64 R28, R4 ;  /* 0x00000004001c7312 */ /* 0x0080e20000301400 */
[----:B------:R-:W-:Y:S05]  /*2d50*/  BRA `(.L_x_2297) ;  /* 0x00000c1000007947 */ /* 0x000fea0003800000 */
.L_x_2299:
[----:B------:R-:W3:Y:S02]  /*2d60*/  LDG.E R4, [R4.64] ;  /* 0x0000002404047981 */ /* 0x000ee4000c1e1900 */
[----:B---3--:R0:W3:Y:S01]  /*2d70*/  I2F R28, R4 ;  /* 0x00000004001c7306 */ /* 0x0080e20000201400 */
[----:B------:R-:W-:Y:S05]  /*2d80*/  BRA `(.L_x_2297) ;  /* 0x00000be000007947 */ /* 0x000fea0003800000 */
.L_x_2298:
[----:B------:R-:W3:Y:S02]  /*2d90*/  LDG.E.U16 R4, [R4.64] ;  /* 0x0000002404047981 */ /* 0x000ee4000c1e1500 */
[----:B---3--:R0:W3:Y:S01]  /*2da0*/  I2F.S16 R28, R4 ;  /* 0x00000004001c7306 */ /* 0x0080e20000101400 */
[----:B------:R-:W-:Y:S05]  /*2db0*/  BRA `(.L_x_2297) ;  /* 0x00000bb000007947 */ /* 0x000fea0003800000 */
.L_x_2293:
        /* <DEDUP_REMOVED lines=8> */
.L_x_2301:
[----:B------:R-:W3:Y:S02]  /*2e40*/  LDG.E.U16 R4, [R4.64] ;  /* 0x0000002404047981 */ /* 0x000ee4000c1e1500 */
[----:B---3--:R-:W-:Y:S01]  /*2e50*/  HADD2.F32 R28, -RZ, R4.H0_H0 ;  /* 0x20000004ff1c7230 */ /* 0x008fe20000004100 */
[----:B------:R-:W-:Y:S05]  /*2e60*/  BRA `(.L_x_2297) ;  /* 0x00000b0000007947 */ /* 0x000fea0003800000 */
.L_x_2300:
        /* <DEDUP_REMOVED lines=8> */
.L_x_2303:
[----:B------:R-:W3:Y:S02]  /*2ef0*/  LDG.E.U16 R4, [R4.64] ;  /* 0x0000002404047981 */ /* 0x000ee4000c1e1500 */
[----:B---3--:R-:W-:Y:S01]  /*2f00*/  HADD2.F32 R28, -RZ, R4.H0_H0 ;  /* 0x20000004ff1c7230 */ /* 0x008fe20000004100 */
[----:B------:R-:W-:Y:S05]  /*2f10*/  BRA `(.L_x_2297) ;  /* 0x00000a5000007947 */ /* 0x000fea0003800000 */
.L_x_2302:
[----:B------:R-:W3:Y:S02]  /*2f20*/  LDG.E.64 R4, [R4.64] ;  /* 0x0000002404047981 */ /* 0x000ee4000c1e1b00 */
[----:B---3--:R-:W0:Y:S01]  /*2f30*/  F2F.F32.F64 R28, R4 ;  /* 0x00000004001c7310 */ /* 0x008e220000301000 */
[----:B------:R-:W0:-:S14]  /*2f40*/  DSETP.GEU.AND P0, PT, |R4|, c[0x2][0x0], PT ;  /* 0x008000000400762a */ /* 0x000e1c0003f0e200 */
[----:B0-----:R-:W-:Y:S01]  /*2f50*/  @!P0 FMUL R28, R28, 1.175494350822287508e-38 ;  /* 0x008000001c1c8820 */ /* 0x001fe20000400000 */
[----:B------:R-:W-:Y:S05]  /*2f60*/  BRA `(.L_x_2297) ;  /* 0x00000a0000007947 */ /* 0x000fea0003800000 */
.L_x_2292:
        /* <DEDUP_REMOVED lines=12> */
.L_x_2306:
[----:B------:R-:W3:Y:S02]  /*3030*/  LDG.E.64 R4, [R4.64] ;  /* 0x0000002404047981 */ /* 0x000ee4000c1e1b00 */
[----:B---3--:R-:W0:Y:S01]  /*3040*/  F2F.F32.F64 R28, R4 ;  /* 0x00000004001c7310 */ /* 0x008e220000301000 */
[----:B------:R-:W0:-:S14]  /*3050*/  DSETP.GEU.AND P0, PT, |R4|, c[0x2][0x0], PT ;  /* 0x008000000400762a */ /* 0x000e1c0003f0e200 */
[----:B0-----:R-:W-:Y:S01]  /*3060*/  @!P0 FMUL R28, R28, 1.175494350822287508e-38 ;  /* 0x008000001c1c8820 */ /* 0x001fe20000400000 */
[----:B------:R-:W-:Y:S05]  /*3070*/  BRA `(.L_x_2297) ;  /* 0x000008f000007947 */ /* 0x000fea0003800000 */
.L_x_2305:
        /* <DEDUP_REMOVED lines=26> */
.L_x_2308:
        /* <DEDUP_REMOVED lines=13> */
.L_x_2307:
[----:B------:R-:W3:Y:S02]  /*32f0*/  LDG.E.U16 R4, [R4.64] ;  /* 0x0000002404047981 */ /* 0x000ee4000c1e1500 */
[----:B---3--:R-:W-:Y:S01]  /*3300*/  PRMT R28, RZ, 0x5410, R4 ;  /* 0x00005410ff1c7816 */ /* 0x008fe20000000004 */
[----:B------:R-:W-:Y:S05]  /*3310*/  BRA `(.L_x_2297) ;  /* 0x0000065000007947 */ /* 0x000fea0003800000 */
.L_x_2304:
        /* <DEDUP_REMOVED lines=9> */
[----:B---3--:R0:W3:Y:S01]  /*33b0*/  I2F.U16 R28, R4 ;  /* 0x00000004001c7306 */ /* 0x0080e20000101000 */
[----:B------:R-:W-:Y:S05]  /*33c0*/  BRA `(.L_x_2297) ;  /* 0x000005a000007947 */ /* 0x000fea0003800000 */
.L_x_2311:
        /* <DEDUP_REMOVED lines=20> */
.L_x_2313:
[----:B------:R-:W-:Y:S05]  /*3510*/  BSYNC B0 ;  /* 0x0000000000007941 */ /* 0x000fea0003800000 */
.L_x_2312:
[----:B------:R-:W-:Y:S01]  /*3520*/  IMAD.SHL.U32 R3, R3, 0x100000, RZ ;  /* 0x0010000003037824 */ /* 0x000fe200078e00ff */
[----:B------:R-:W-:-:S04]  /*3530*/  LEA R5, R0, 0x3b800000, 0x17 ;  /* 0x3b80000000057811 */ /* 0x000fc800078eb8ff */
[----:B------:R-:W-:Y:S01]  /*3540*/  LOP3.LUT R28, R5, R3, R28, 0xfe, !PT ;  /* 0x00000003051c7212 */ /* 0x000fe200078efe1c */
[----:B------:R-:W-:Y:S05]  /*3550*/  BRA `(.L_x_2297) ;  /* 0x0000041000007947 */ /* 0x000fea0003800000 */
.L_x_2310:
        /* <DEDUP_REMOVED lines=20> */
.L_x_2315:
[----:B------:R-:W-:Y:S05]  /*36a0*/  BSYNC B0 ;  /* 0x0000000000007941 */ /* 0x000fea0003800000 */
.L_x_2314:
[----:B------:R-:W-:Y:S01]  /*36b0*/  IMAD.SHL.U32 R3, R3, 0x200000, RZ ;  /* 0x0020000003037824 */ /* 0x000fe200078e00ff */
[----:B------:R-:W-:-:S04]  /*36c0*/  LEA R5, R0, 0x37800000, 0x17 ;  /* 0x3780000000057811 */ /* 0x000fc800078eb8ff */
[----:B------:R-:W-:Y:S01]  /*36d0*/  LOP3.LUT R28, R5, R3, R28, 0xfe, !PT ;  /* 0x00000003051c7212 */ /* 0x000fe200078efe1c */
[----:B------:R-:W-:Y:S05]  /*36e0*/  BRA `(.L_x_2297) ;  /* 0x0000028000007947 */ /* 0x000fea0003800000 */
.L_x_2309:
        /* <DEDUP_REMOVED lines=14> */
.L_x_2296:
        /* <DEDUP_REMOVED lines=18> */
[----:B012--5:R-:W-:Y:S05]  /*38f0*/  CALL.ABS.NOINC R14 ;  /* 0x000000000e007343 */ /* 0x027fea0003c00000 */
[----:B------:R-:W-:Y:S01]  /*3900*/  IMAD.MOV.U32 R28, RZ, RZ, RZ ;  /* 0x000000ffff1c7224 */ /* 0x000fe200078e00ff */
[----:B------:R-:W-:Y:S05]  /*3910*/  BRA `(.L_x_2297) ;  /* 0x0000005000007947 */ /* 0x000fea0003800000 */
.L_x_2317:
[----:B------:R-:W3:Y:S02]  /*3920*/  LDG.E.64 R4, [R4.64] ;  /* 0x0000002404047981 */ /* 0x000ee4000c1e1b00 */
[----:B---3--:R0:W3:Y:S01]  /*3930*/  I2F.U64 R28, R4 ;  /* 0x00000004001c7312 */ /* 0x0080e20000301000 */
[----:B------:R-:W-:Y:S05]  /*3940*/  BRA `(.L_x_2297) ;  /* 0x0000002000007947 */ /* 0x000fea0003800000 */
.L_x_2316:
[----:B------:R-:W3:Y:S02]  /*3950*/  LDG.E R4, [R4.64] ;  /* 0x0000002404047981 */ /* 0x000ee4000c1e1900 */
[----:B---3--:R0:W3:Y:S02]  /*3960*/  I2F.U32 R28, R4 ;  /* 0x00000004001c7306 */ /* 0x0080e40000201000 */
.L_x_2297:
[----:B------:R-:W-:Y:S05]  /*3970*/  BSYNC B6 ;  /* 0x0000000000067941 */ /* 0x000fea0003800000 */
.L_x_2291:
[----:B------:R-:W-:Y:S02]  /*3980*/  IADD3 R17, R17, 0x80, RZ ;  /* 0x0000008011117810 */ /* 0x000fe40007ffe0ff */
.L_x_2263:
[----:B------:R-:W-:Y:S05]  /*3990*/  BSYNC B7 ;  /* 0x0000000000077941 */ /* 0x000fea0003800000 */
.L_x_2262:
[----:B------:R-:W-:Y:S01]  /*39a0*/  ISETP.GE.AND P0, PT, R17, R16, PT ;  /* 0x000000101100720c */ /* 0x000fe20003f06270 */
[----:B------:R-:W-:Y:S01]  /*39b0*/  BSSY B7, `(.L_x_2318) ;  /* 0x00001c6000077945 */ /* 0x000fe20003800000 */
[----:B------:R-:W-:Y:S01]  /*39c0*/  CS2R R26, SRZ ;  /* 0x00000000001a7805 */ /* 0x000fe2000001ff00 */
[----:B------:R-:W-:-:S10]  /*39d0*/  IMAD.MOV.U32 R18, RZ, RZ, RZ ;  /* 0x000000ffff127224 */ /* 0x000fd400078e00ff */
        /* <DEDUP_REMOVED lines=17> */
[----:B------:R-:W4:Y:S02]  /*3af0*/  LDG.E.S8 R4, [R4.64] ;  /* 0x0000002404047981 */ /* 0x000f24000c1e1300 */
[----:B----4-:R0:W4:Y:S01]  /*3b00*/  I2F.S16 R18, R4 ;  /* 0x0000000400127306 */ /* 0x0101220000101400 */
[----:B------:R-:W-:Y:S05]  /*3b10*/  BRA `(.L_x_2326) ;  /* 0x00000cd000007947 */ /* 0x000fea0003800000 */
.L_x_2324:
[----:B------:R-:W4:Y:S02]  /*3b20*/  LDG.E.U8 R4, [R4.64] ;  /* 0x0000002404047981 */ /* 0x000f24000c1e1100 */
[----:B----4-:R0:W4:Y:S01]  /*3b30*/  I2F.U16 R18, R4 ;  /* 0x0000000400127306 */ /* 0x0101220000101000 */
[----:B------:R-:W-:Y:S05]  /*3b40*/  BRA `(.L_x_2326) ;  /* 0x00000ca000007947 */ /* 0x000fea0003800000 */
.L_x_2323:
[----:B------:R-:W-:-:S13]  /*3b50*/  ISETP.NE.AND P0, PT, R0, 0x2, PT ;  /* 0x000000020000780c */ /* 0x000fda0003f05270 */
[----:B------:R-:W-:Y:S05]  /*3b60*/  @!P0 BRA `(.L_x_2327) ;  /* 0x000000a000008947 */ /* 0x000fea0003800000 */
[----:B------:R-:W-:-:S13]  /*3b70*/  ISETP.NE.AND P0, PT, R0, 0x3, PT ;  /* 0x000000030000780c */ /* 0x000fda0003f05270 */
[----:B------:R-:W-:Y:S05]  /*3b80*/  @!P0 BRA `(.L_x_2328) ;  /* 0x0000005000008947 */ /* 0x000fea0003800000 */
[----:B------:R-:W-:-:S13]  /*3b90*/  ISETP.NE.AND P0, PT, R0, 0x4, PT ;  /* 0x000000040000780c */ /* 0x000fda0003f05270 */
[----:B------:R-:W-:Y:S05]  /*3ba0*/  @P0 BRA `(.L_x_2325) ;  /* 0x00000aa000000947 */ /* 0x000fea0003800000 */
[----:B------:R-:W4:Y:S02]  /*3bb0*/  LDG.E.64 R4, [R4.64] ;  /* 0x0000002404047981 */ /* 0x000f24000c1e1b00 */
[----:B----4-:R0:W4:Y:S01]  /*3bc0*/  I2F.S64 R18, R4 ;  /* 0x0000000400127312 */ /* 0x0101220000301400 */
[----:B------:R-:W-:Y:S05]  /*3bd0*/  BRA `(.L_x_2326) ;  /* 0x00000c1000007947 */ /* 0x000fea0003800000 */
.L_x_2328:
[----:B------:R-:W4:Y:S02]  /*3be0*/  LDG.E R4, [R4.64] ;  /* 0x0000002404047981 */ /* 0x000f24000c1e1900 */
[----:B----4-:R0:W4:Y:S01]  /*3bf0*/  I2F R18, R4 ;  /* 0x0000000400127306 */ /* 0x0101220000201400 */
[----:B------:R-:W-:Y:S05]  /*3c00*/  BRA `(.L_x_2326) ;  /* 0x00000be000007947 */ /* 0x000fea0003800000 */
.L_x_2327:
[----:B------:R-:W4:Y:S02]  /*3c10*/  LDG.E.U16 R4, [R4.64] ;  /* 0x0000002404047981 */ /* 0x000f24000c1e1500 */
[----:B----4-:R0:W4:Y:S01]  /*3c20*/  I2F.S16 R18, R4 ;  /* 0x0000000400127306 */ /* 0x0101220000101400 */
[----:B------:R-:W-:Y:S05]  /*3c30*/  BRA `(.L_x_2326) ;  /* 0x00000bb000007947 */ /* 0x000fea0003800000 */
.L_x_2322:
        /* <DEDUP_REMOVED lines=8> */
.L_x_2330:
[----:B------:R-:W4:Y:S02]  /*3cc0*/  LDG.E.U16 R4, [R4.64] ;  /* 0x0000002404047981 */ /* 0x000f24000c1e1500 */
[----:B----4-:R-:W-:Y:S01]  /*3cd0*/  HADD2.F32 R18, -RZ, R4.H0_H0 ;  /* 0x20000004ff127230 */ /* 0x010fe20000004100 */
[----:B------:R-:W-:Y:S05]  /*3ce0*/  BRA `(.L_x_2326) ;  /* 0x00000b0000007947 */ /* 0x000fea0003800000 */
.L_x_2329:
        /* <DEDUP_REMOVED lines=8> */
.L_x_2332:
[----:B------:R-:W4:Y:S02]  /*3d70*/  LDG.E.U16 R4, [R4.64] ;  /* 0x0000002404047981 */ /* 0x000f24000c1e1500 */
[----:B----4-:R-:W-:Y:S01]  /*3d80*/  HADD2.F32 R18, -RZ, R4.H0_H0 ;  /* 0x20000004ff127230 */ /* 0x010fe20000004100 */
[----:B------:R-:W-:Y:S05]  /*3d90*/  BRA `(.L_x_2326) ;  /* 0x00000a5000007947 */ /* 0x000fea0003800000 */
.L_x_2331:
[----:B------:R-:W4:Y:S02]  /*3da0*/  LDG.E.64 R4, [R4.64] ;  /* 0x0000002404047981 */ /* 0x000f24000c1e1b00 */
[----:B----4-:R-:W0:Y:S01]  /*3db0*/  F2F.F32.F64 R18, R4 ;  /* 0x0000000400127310 */ /* 0x010e220000301000 */
[----:B------:R-:W0:-:S14]  /*3dc0*/  DSETP.GEU.AND P0, PT, |R4|, c[0x2][0x0], PT ;  /* 0x008000000400762a */ /* 0x000e1c0003f0e200 */
[----:B0-----:R-:W-:Y:S01]  /*3dd0*/  @!P0 FMUL R18, R18, 1.175494350822287508e-38 ;  /* 0x0080000012128820 */ /* 0x001fe20000400000 */
[----:B------:R-:W-:Y:S05]  /*3de0*/  BRA `(.L_x_2326) ;  /* 0x00000a0000007947 */ /* 0x000fea0003800000 */
.L_x_2321:
        /* <DEDUP_REMOVED lines=8> */
[----:B------:R-:W4:Y:S02]  /*3e70*/  LDG.E.U8 R4, [R4.64] ;  /* 0x0000002404047981 */ /* 0x000f24000c1e1100 */
[----:B----4-:R-:W-:-:S04]  /*3e80*/  ISETP.NE.AND P0, PT, R4, RZ, PT ;  /* 0x000000ff0400720c */ /* 0x010fc80003f05270 */
[----:B------:R-:W-:Y:S01]  /*3e90*/  FSEL R18, RZ, 1, !P0 ;  /* 0x3f800000ff127808 */ /* 0x000fe20004000000 */
[----:B------:R-:W-:Y:S05]  /*3ea0*/  BRA `(.L_x_2326) ;  /* 0x0000094000007947 */ /* 0x000fea0003800000 */
.L_x_2335:
[----:B------:R-:W4:Y:S02]  /*3eb0*/  LDG.E.64 R4, [R4.64] ;  /* 0x0000002404047981 */ /* 0x000f24000c1e1b00 */
[----:B----4-:R-:W0:Y:S01]  /*3ec0*/  F2F.F32.F64 R18, R4 ;  /* 0x0000000400127310 */ /* 0x010e220000301000 */
[----:B------:R-:W0:-:S14]  /*3ed0*/  DSETP.GEU.AND P0, PT, |R4|, c[0x2][0x0], PT ;  /* 0x008000000400762a */ /* 0x000e1c0003f0e200 */
[----:B0-----:R-:W-:Y:S01]  /*3ee0*/  @!P0 FMUL R18, R18, 1.175494350822287508e-38 ;  /* 0x0080000012128820 */ /* 0x001fe20000400000 */
[----:B------:R-:W-:Y:S05]  /*3ef0*/  BRA `(.L_x_2326) ;  /* 0x000008f000007947 */ /* 0x000fea0003800000 */
.L_x_2334:
[----:B------:R-:W-:-:S13]  /*3f00*/  ISETP.NE.AND P0, PT, R0, 0xf, PT ;  /* 0x0000000f0000780c */ /* 0x000fda0003f05270 */
[----:B------:R-:W-:Y:S05]  /*3f10*/  @!P0 BRA `(.L_x_2336) ;  /* 0x0000025000008947 */ /* 0x000fea0003800000 */
[----:B------:R-:W-:-:S13]  /*3f20*/  ISETP.NE.AND P0, PT, R0, 0x17, PT ;  /* 0x000000170000780c */ /* 0x000fda0003f05270 */
[----:B------:R-:W-:Y:S05]  /*3f30*/  @!P0 BRA `(.L_x_2337) ;  /* 0x0000016000008947 */ /* 0x000fea0003800000 */
[----:B------:R-:W-:-:S13]  /*3f40*/  ISETP.NE.AND P0, PT, R0, 0x18, PT ;  /* 0x000000180000780c */ /* 0x000fda0003f05270 */
[----:B------:R-:W-:Y:S05]  /*3f50*/  @P0 BRA `(.L_x_2325) ;  /* 0x000006f000000947 */ /* 0x000fea0003800000 */
[----:B------:R-:W4:Y:S01]  /*3f60*/  LDG.E.U8 R18, [R4.64] ;  /* 0x0000002404127981 */ /* 0x000f22000c1e1100 */
[----:B------:R-:W-:Y:S02]  /*3f70*/  IMAD.MOV.U32 R8, RZ, RZ, -0x800000 ;  /* 0xff800000ff087424 */ /* 0x000fe400078e00ff */
[----:B----4-:R-:W-:-:S05]  /*3f80*/  IMAD.SHL.U32 R18, R18, 0x1000000, RZ ;  /* 0x0100000012127824 */ /* 0x010fca00078e00ff */
        /* <DEDUP_REMOVED lines=17> */
.L_x_2337:
[----:B------:R-:W4:Y:S02]  /*40a0*/  LDG.E.U8 R4, [R4.64] ;  /* 0x0000002404047981 */ /* 0x000f24000c1e1100 */
[----:B----4-:R-:W-:-:S05]  /*40b0*/  IMAD.SHL.U32 R0, R4, 0x2000000, RZ ;  /* 0x0200000004007824 */ /* 0x010fca00078e00ff */
        /* <DEDUP_REMOVED lines=11> */
.L_x_2336:
[----:B------:R-:W4:Y:S02]  /*4170*/  LDG.E.U16 R4, [R4.64] ;  /* 0x0000002404047981 */ /* 0x000f24000c1e1500 */
[----:B----4-:R-:W-:Y:S01]  /*4180*/  PRMT R18, RZ, 0x5410, R4 ;  /* 0x00005410ff127816 */ /* 0x010fe20000000004 */
[----:B------:R-:W-:Y:S05]  /*4190*/  BRA `(.L_x_2326) ;  /* 0x0000065000007947 */ /* 0x000fea0003800000 */
.L_x_2333:
        /* <DEDUP_REMOVED lines=8> */
[----:B------:R-:W4:Y:S02]  /*4220*/  LDG.E.U16 R4, [R4.64] ;  /* 0x0000002404047981 */ /* 0x000f24000c1e1500 */
[----:B----4-:R0:W4:Y:S01]  /*4230*/  I2F.U16 R18, R4 ;  /* 0x0000000400127306 */ /* 0x0101220000101000 */
[----:B------:R-:W-:Y:S05]  /*4240*/  BRA `(.L_x_2326) ;  /* 0x000005a000007947 */ /* 0x000fea0003800000 */
.L_x_2340:
[----:B------:R-:W4:Y:S01]  /*4250*/  LDG.E.U8 R3, [R4.64] ;  /* 0x0000002404037981 */ /* 0x000f22000c1e1100 */
[----:B------:R-:W-:Y:S01]  /*4260*/  IMAD.MOV.U32 R18, RZ, RZ, RZ ;  /* 0x000000ffff127224 */ /* 0x000fe200078e00ff */
[----:B----4-:R-:W-:-:S13]  /*4270*/  ISETP.NE.AND P0, PT, R3, RZ, PT ;  /* 0x000000ff0300720c */ /* 0x010fda0003f05270 */
        /* <DEDUP_REMOVED lines=17> */
.L_x_2342:
[----:B------:R-:W-:Y:S05]  /*4390*/  BSYNC B0 ;  /* 0x0000000000007941 */ /* 0x000fea0003800000 */
.L_x_2341:
[----:B------:R-:W-:Y:S01]  /*43a0*/  IMAD.SHL.U32 R3, R3, 0x100000, RZ ;  /* 0x0010000003037824 */ /* 0x000fe200078e00ff */
[----:B------:R-:W-:-:S04]  /*43b0*/  LEA R5, R0, 0x3b800000, 0x17 ;  /* 0x3b80000000057811 */ /* 0x000fc800078eb8ff */
[----:B------:R-:W-:Y:S01]  /*43c0*/  LOP3.LUT R18, R5, R3, R18, 0xfe, !PT ;  /* 0x0000000305127212 */ /* 0x000fe200078efe12 */
[----:B------:R-:W-:Y:S05]  /*43d0*/  BRA `(.L_x_2326) ;  /* 0x0000041000007947 */ /* 0x000fea0003800000 */
.L_x_2339:
        /* <DEDUP_REMOVED lines=20> */
.L_x_2344:
[----:B------:R-:W-:Y:S05]  /*4520*/  BSYNC B0 ;  /* 0x0000000000007941 */ /* 0x000fea0003800000 */
.L_x_2343:
[----:B------:R-:W-:Y:S01]  /*4530*/  IMAD.SHL.U32 R3, R3, 0x200000, RZ ;  /* 0x0020000003037824 */ /* 0x000fe200078e00ff */
[----:B------:R-:W-:-:S04]  /*4540*/  LEA R5, R0, 0x37800000, 0x17 ;  /* 0x3780000000057811 */ /* 0x000fc800078eb8ff */
[----:B------:R-:W-:Y:S01]  /*4550*/  LOP3.LUT R18, R5, R3, R18, 0xfe, !PT ;  /* 0x0000000305127212 */ /* 0x000fe200078efe12 */
[----:B------:R-:W-:Y:S05]  /*4560*/  BRA `(.L_x_2326) ;  /* 0x0000028000007947 */ /* 0x000fea0003800000 */
.L_x_2338:
[----:B------:R-:W-:-:S13]  /*4570*/  ISETP.NE.AND P0, PT, R0, 0x1c, PT ;  /* 0x0000001c0000780c */ /* 0x000fda0003f05270 */
[----:B------:R-:W-:Y:S05]  /*4580*/  @!P0 BRA `(.L_x_2345) ;  /* 0x0000024000008947 */ /* 0x000fea0003800000 */
[----:B------:R-:W-:-:S13]  /*4590*/  ISETP.NE.AND P0, PT, R0, 0x1d, PT ;  /* 0x0000001d0000780c */ /* 0x000fda0003f05270 */
[----:B------:R-:W-:Y:S05]  /*45a0*/  @!P0 BRA `(.L_x_2346) ;  /* 0x000001f000008947 */ /* 0x000fea0003800000 */
[----:B------:R-:W-:-:S13]  /*45b0*/  ISETP.NE.AND P0, PT, R0, 0x2c, PT ;  /* 0x0000002c0000780c */ /* 0x000fda0003f05270 */
[----:B------:R-:W-:Y:S05]  /*45c0*/  @P0 BRA `(.L_x_2325) ;  /* 0x0000008000000947 */ /* 0x000fea0003800000 */
[----:B------:R-:W4:Y:S01]  /*45d0*/  LDG.E.U8 R4, [R4.64] ;  /* 0x0000002404047981 */ /* 0x000f22000c1e1100 */
[----:B------:R-:W-:Y:S01]  /*45e0*/  IMAD.MOV.U32 R18, RZ, RZ, 0x400000 ;  /* 0x00400000ff127424 */ /* 0x000fe200078e00ff */
[----:B----4-:R-:W-:-:S13]  /*45f0*/  ISETP.NE.AND P0, PT, R4, RZ, PT ;  /* 0x000000ff0400720c */ /* 0x010fda0003f05270 */
[----:B------:R-:W-:Y:S05]  /*4600*/  @!P0 BRA `(.L_x_2326) ;  /* 0x000001e000008947 */ /* 0x000fea0003800000 */
[----:B------:R-:W-:-:S13]  /*4610*/  ISETP.NE.AND P0, PT, R4, 0xff, PT ;  /* 0x000000ff0400780c */ /* 0x000fda0003f05270 */
[----:B------:R-:W-:Y:S02]  /*4620*/  @!P0 IMAD.MOV.U32 R18, RZ, RZ, 0x7f800001 ;  /* 0x7f800001ff128424 */ /* 0x000fe400078e00ff */
[----:B------:R-:W-:Y:S01]  /*4630*/  @P0 IMAD.SHL.U32 R18, R4, 0x800000, RZ ;  /* 0x0080000004120824 */ /* 0x000fe200078e00ff */
[----:B------:R-:W-:Y:S05]  /*4640*/  BRA `(.L_x_2326) ;  /* 0x000001a000007947 */ /* 0x000fea0003800000 */
.L_x_2325:
        /* <DEDUP_REMOVED lines=18> */
[----:B0123-5:R-:W-:Y:S05]  /*4770*/  CALL.ABS.NOINC R14 ;  /* 0x000000000e007343 */ /* 0x02ffea0003c00000 */
[----:B------:R-:W-:Y:S01]  /*4780*/  IMAD.MOV.U32 R18, RZ, RZ, RZ ;  /* 0x000000ffff127224 */ /* 0x000fe200078e00ff */
[----:B------:R-:W-:Y:S05]  /*4790*/  BRA `(.L_x_2326) ;  /* 0x0000005000007947 */ /* 0x000fea0003800000 */
.L_x_2346:
[----:B------:R-:W4:Y:S02]  /*47a0*/  LDG.E.64 R4, [R4.64] ;  /* 0x0000002404047981 */ /* 0x000f24000c1e1b00 */
[----:B----4-:R0:W4:Y:S01]  /*47b0*/  I2F.U64 R18, R4 ;  /* 0x0000000400127312 */ /* 0x0101220000301000 */
[----:B------:R-:W-:Y:S05]  /*47c0*/  BRA `(.L_x_2326) ;  /* 0x0000002000007947 */ /* 0x000fea0003800000 */
.L_x_2345:
[----:B------:R-:W4:Y:S02]  /*47d0*/  LDG.E R4, [R4.64] ;  /* 0x0000002404047981 */ /* 0x000f24000c1e1900 */
[----:B----4-:R0:W4:Y:S02]  /*47e0*/  I2F.U32 R18, R4 ;  /* 0x0000000400127306 */ /* 0x0101240000201000 */
.L_x_2326:
[----:B------:R-:W-:Y:S05]  /*47f0*/  BSYNC B6 ;  /* 0x0000000000067941 */ /* 0x000fea0003800000 */
.L_x_2320:
        /* <DEDUP_REMOVED lines=15> */
[----:B----4-:R-:W4:Y:S02]  /*48f0*/  LDG.E.S8 R4, [R4.64] ;  /* 0x0000002404047981 */ /* 0x010f24000c1e1300 */
[----:B----4-:R0:W4:Y:S01]  /*4900*/  I2F.S16 R27, R4 ;  /* 0x00000004001b7306 */ /* 0x0101220000101400 */
[----:B------:R-:W-:Y:S05]  /*4910*/  BRA `(.L_x_2353) ;  /* 0x00000cd000007947 */ /* 0x000fea0003800000 */
.L_x_2351:
[----:B----4-:R-:W4:Y:S02]  /*4920*/  LDG.E.U8 R4, [R4.64] ;  /* 0x0000002404047981 */ /* 0x010f24000c1e1100 */
[----:B----4-:R0:W4:Y:S01]  /*4930*/  I2F.U16 R27, R4 ;  /* 0x00000004001b7306 */ /* 0x0101220000101000 */
[----:B------:R-:W-:Y:S05]  /*4940*/  BRA `(.L_x_2353) ;  /* 0x00000ca000007947 */ /* 0x000fea0003800000 */
.L_x_2350:
[----:B------:R-:W-:-:S13]  /*4950*/  ISETP.NE.AND P0, PT, R0, 0x2, PT ;  /* 0x000000020000780c */ /* 0x000fda0003f05270 */
[----:B------:R-:W-:Y:S05]  /*4960*/  @!P0 BRA `(.L_x_2354) ;  /* 0x000000a000008947 */ /* 0x000fea0003800000 */
[----:B------:R-:W-:-:S13]  /*4970*/  ISETP.NE.AND P0, PT, R0, 0x3, PT ;  /* 0x000000030000780c */ /* 0x000fda0003f05270 */
[----:B------:R-:W-:Y:S05]  /*4980*/  @!P0 BRA `(.L_x_2355) ;  /* 0x0000005000008947 */ /* 0x000fea0003800000 */
[----:B------:R-:W-:-:S13]  /*4990*/  ISETP.NE.AND P0, PT, R0, 0x4, PT ;  /* 0x000000040000780c */ /* 0x000fda0003f05270 */
[----:B------:R-:W-:Y:S05]  /*49a0*/  @P0 BRA `(.L_x_2352) ;  /* 0x00000aa000000947 */ /* 0x000fea0003800000 */
[----:B----4-:R-:W4:Y:S02]  /*49b0*/  LDG.E.64 R4, [R4.64] ;  /* 0x0000002404047981 */ /* 0x010f24000c1e1b00 */
[----:B----4-:R0:W4:Y:S01]  /*49c0*/  I2F.S64 R27, R4 ;  /* 0x00000004001b7312 */ /* 0x0101220000301400 */
[----:B------:R-:W-:Y:S05]  /*49d0*/  BRA `(.L_x_2353) ;  /* 0x00000c1000007947 */ /* 0x000fea0003800000 */
.L_x_2355:
[----:B----4-:R-:W4:Y:S02]  /*49e0*/  LDG.E R4, [R4.64] ;  /* 0x0000002404047981 */ /* 0x010f24000c1e1900 */
[----:B----4-:R0:W4:Y:S01]  /*49f0*/  I2F R27, R4 ;  /* 0x00000004001b7306 */ /* 0x0101220000201400 */
[----:B------:R-:W-:Y:S05]  /*4a00*/  BRA `(.L_x_2353) ;  /* 0x00000be000007947 */ /* 0x000fea0003800000 */
.L_x_2354:
[----:B----4-:R-:W4:Y:S02]  /*4a10*/  LDG.E.U16 R4, [R4.64] ;  /* 0x0000002404047981 */ /* 0x010f24000c1e1500 */
[----:B----4-:R0:W4:Y:S01]  /*4a20*/  I2F.S16 R27, R4 ;  /* 0x00000004001b7306 */ /* 0x0101220000101400 */
[----:B------:R-:W-:Y:S05]  /*4a30*/  BRA `(.L_x_2353) ;  /* 0x00000bb000007947 */ /* 0x000fea0003800000 */
.L_x_2349:
        /* <DEDUP_REMOVED lines=8> */
.L_x_2357:
[----:B----4-:R-:W4:Y:S02]  /*4ac0*/  LDG.E.U16 R4, [R4.64] ;  /* 0x0000002404047981 */ /* 0x010f24000c1e1500 */
[----:B----4-:R-:W-:Y:S01]  /*4ad0*/  HADD2.F32 R27, -RZ, R4.H0_H0 ;  /* 0x20000004ff1b7230 */ /* 0x010fe20000004100 */
[----:B------:R-:W-:Y:S05]  /*4ae0*/  BRA `(.L_x_2353) ;  /* 0x00000b0000007947 */ /* 0x000fea0003800000 */
.L_x_2356:
        /* <DEDUP_REMOVED lines=8> */
.L_x_2359:
[----:B----4-:R-:W4:Y:S02]  /*4b70*/  LDG.E.U16 R4, [R4.64] ;  /* 0x0000002404047981 */ /* 0x010f24000c1e1500 */
[----:B----4-:R-:W-:Y:S01]  /*4b80*/  HADD2.F32 R27, -RZ, R4.H0_H0 ;  /* 0x20000004ff1b7230 */ /* 0x010fe20000004100 */
[----:B------:R-:W-:Y:S05]  /*4b90*/  BRA `(.L_x_2353) ;  /* 0x00000a5000007947 */ /* 0x000fea0003800000 */
.L_x_2358:
[----:B----4-:R-:W4:Y:S02]  /*4ba0*/  LDG.E.64 R4, [R4.64] ;  /* 0x0000002404047981 */ /* 0x010f24000c1e1b00 */
[----:B----4-:R-:W0:Y:S01]  /*4bb0*/  F2F.F32.F64 R27, R4 ;  /* 0x00000004001b7310 */ /* 0x010e220000301000 */
[----:B------:R-:W0:-:S14]  /*4bc0*/  DSETP.GEU.AND P0, PT, |R4|, c[0x2][0x0], PT ;  /* 0x008000000400762a */ /* 0x000e1c0003f0e200 */
[----:B0-----:R-:W-:Y:S01]  /*4bd0*/  @!P0 FMUL R27, R27, 1.175494350822287508e-38 ;  /* 0x008000001b1b8820 */ /* 0x001fe20000400000 */
[----:B------:R-:W-:Y:S05]  /*4be0*/  BRA `(.L_x_2353) ;  /* 0x00000a0000007947 */ /* 0x000fea0003800000 */
.L_x_2348:
        /* <DEDUP_REMOVED lines=8> */
[----:B----4-:R-:W4:Y:S02]  /*4c70*/  LDG.E.U8 R4, [R4.64] ;  /* 0x0000002404047981 */ /* 0x010f24000c1e1100 */
[----:B----4-:R-:W-:-:S04]  /*4c80*/  ISETP.NE.AND P0, PT, R4, RZ, PT ;  /* 0x000000ff0400720c */ /* 0x010fc80003f05270 */
[----:B------:R-:W-:Y:S01]  /*4c90*/  FSEL R27, RZ, 1, !P0 ;  /* 0x3f800000ff1b7808 */ /* 0x000fe20004000000 */
[----:B------:R-:W-:Y:S05]  /*4ca0*/  BRA `(.L_x_2353) ;  /* 0x0000094000007947 */ /* 0x000fea0003800000 */
.L_x_2362:
[----:B----4-:R-:W4:Y:S02]  /*4cb0*/  LDG.E.64 R4, [R4.64] ;  /* 0x0000002404047981 */ /* 0x010f24000c1e1b00 */
[----:B----4-:R-:W0:Y:S01]  /*4cc0*/  F2F.F32.F64 R27, R4 ;  /* 0x00000004001b7310 */ /* 0x010e220000301000 */
[----:B------:R-:W0:-:S14]  /*4cd0*/  DSETP.GEU.AND P0, PT, |R4|, c[0x2][0x0], PT ;  /* 0x008000000400762a */ /* 0x000e1c0003f0e200 */
[----:B0-----:R-:W-:Y:S01]  /*4ce0*/  @!P0 FMUL R27, R27, 1.175494350822287508e-38 ;  /* 0x008000001b1b8820 */ /* 0x001fe20000400000 */
[----:B------:R-:W-:Y:S05]  /*4cf0*/  BRA `(.L_x_2353) ;  /* 0x000008f000007947 */ /* 0x000fea0003800000 */
.L_x_2361:
[----:B------:R-:W-:-:S13]  /*4d00*/  ISETP.NE.AND P0, PT, R0, 0xf, PT ;  /* 0x0000000f0000780c */ /* 0x000fda0003f05270 */
[----:B------:R-:W-:Y:S05]  /*4d10*/  @!P0 BRA `(.L_x_2363) ;  /* 0x0000025000008947 */ /* 0x000fea0003800000 */
[----:B------:R-:W-:-:S13]  /*4d20*/  ISETP.NE.AND P0, PT, R0, 0x17, PT ;  /* 0x000000170000780c */ /* 0x000fda0003f05270 */
[----:B------:R-:W-:Y:S05]  /*4d30*/  @!P0 BRA `(.L_x_2364) ;  /* 0x0000016000008947 */ /* 0x000fea0003800000 */
[----:B------:R-:W-:-:S13]  /*4d40*/  ISETP.NE.AND P0, PT, R0, 0x18, PT ;  /* 0x000000180000780c */ /* 0x000fda0003f05270 */
[----:B------:R-:W-:Y:S05]  /*4d50*/  @P0 BRA `(.L_x_2352) ;  /* 0x000006f000000947 */ /* 0x000fea0003800000 */
[----:B----4-:R-:W4:Y:S01]  /*4d60*/  LDG.E.U8 R27, [R4.64] ;  /* 0x00000024041b7981 */ /* 0x010f22000c1e1100 */
        /* <DEDUP_REMOVED lines=19> */
.L_x_2364:
[----:B----4-:R-:W4:Y:S02]  /*4ea0*/  LDG.E.U8 R4, [R4.64] ;  /* 0x0000002404047981 */ /* 0x010f24000c1e1100 */
        /* <DEDUP_REMOVED lines=12> */
.L_x_2363:
[----:B----4-:R-:W4:Y:S02]  /*4f70*/  LDG.E.U16 R4, [R4.64] ;  /* 0x0000002404047981 */ /* 0x010f24000c1e1500 */
[----:B----4-:R-:W-:Y:S01]  /*4f80*/  PRMT R27, RZ, 0x5410, R4 ;  /* 0x00005410ff1b7816 */ /* 0x010fe20000000004 */
[----:B------:R-:W-:Y:S05]  /*4f90*/  BRA `(.L_x_2353) ;  /* 0x0000065000007947 */ /* 0x000fea0003800000 */
.L_x_2360:
        /* <DEDUP_REMOVED lines=8> */
[----:B----4-:R-:W4:Y:S02]  /*5020*/  LDG.E.U16 R4, [R4.64] ;  /* 0x0000002404047981 */ /* 0x010f24000c1e1500 */
[----:B----4-:R0:W4:Y:S01]  /*5030*/  I2F.U16 R27, R4 ;  /* 0x00000004001b7306 */ /* 0x0101220000101000 */
[----:B------:R-:W-:Y:S05]  /*5040*/  BRA `(.L_x_2353) ;  /* 0x000005a000007947 */ /* 0x000fea0003800000 */
.L_x_2367:
[----:B----4-:R-:W4:Y:S01]  /*5050*/  LDG.E.U8 R3, [R4.64] ;  /* 0x0000002404037981 */ /* 0x010f22000c1e1100 */
        /* <DEDUP_REMOVED lines=19> */
.L_x_2369:
[----:B------:R-:W-:Y:S05]  /*5190*/  BSYNC B0 ;  /* 0x0000000000007941 */ /* 0x000fea0003800000 */
.L_x_2368:
[----:B------:R-:W-:Y:S01]  /*51a0*/  IMAD.SHL.U32 R3, R3, 0x100000, RZ ;  /* 0x0010000003037824 */ /* 0x000fe200078e00ff */
[----:B------:R-:W-:-:S04]  /*51b0*/  LEA R0, R0, 0x3b800000, 0x17 ;  /* 0x3b80000000007811 */ /* 0x000fc800078eb8ff */
[----:B------:R-:W-:Y:S01]  /*51c0*/  LOP3.LUT R27, R0, R3, R27, 0xfe, !PT ;  /* 0x00000003001b7212 */ /* 0x000fe200078efe1b */
[----:B------:R-:W-:Y:S05]  /*51d0*/  BRA `(.L_x_2353) ;  /* 0x0000041000007947 */ /* 0x000fea0003800000 */
.L_x_2366:
        /* <DEDUP_REMOVED lines=20> */
.L_x_2371:
[----:B------:R-:W-:Y:S05]  /*5320*/  BSYNC B0 ;  /* 0x0000000000007941 */ /* 0x000fea0003800000 */
.L_x_2370:
[----:B------:R-:W-:Y:S01]  /*5330*/  IMAD.SHL.U32 R3, R3, 0x200000, RZ ;  /* 0x0020000003037824 */ /* 0x000fe200078e00ff */
[----:B------:R-:W-:-:S04]  /*5340*/  LEA R0, R0, 0x37800000, 0x17 ;  /* 0x3780000000007811 */ /* 0x000fc800078eb8ff */
[----:B------:R-:W-:Y:S01]  /*5350*/  LOP3.LUT R27, R0, R3, R27, 0xfe, !PT ;  /* 0x00000003001b7212 */ /* 0x000fe200078efe1b */
[----:B------:R-:W-:Y:S05]  /*5360*/  BRA `(.L_x_2353) ;  /* 0x0000028000007947 */ /* 0x000fea0003800000 */
.L_x_2365:
[----:B------:R-:W-:-:S13]  /*5370*/  ISETP.NE.AND P0, PT, R0, 0x1c, PT ;  /* 0x0000001c0000780c */ /* 0x000fda0003f05270 */
[----:B------:R-:W-:Y:S05]  /*5380*/  @!P0 BRA `(.L_x_2372) ;  /* 0x0000024000008947 */ /* 0x000fea0003800000 */
[----:B------:R-:W-:-:S13]  /*5390*/  ISETP.NE.AND P0, PT, R0, 0x1d, PT ;  /* 0x0000001d0000780c */ /* 0x000fda0003f05270 */
[----:B------:R-:W-:Y:S05]  /*53a0*/  @!P0 BRA `(.L_x_2373) ;  /* 0x000001f000008947 */ /* 0x000fea0003800000 */
[----:B------:R-:W-:-:S13]  /*53b0*/  ISETP.NE.AND P0, PT, R0, 0x2c, PT ;  /* 0x0000002c0000780c */ /* 0x000fda0003f05270 */
[----:B------:R-:W-:Y:S05]  /*53c0*/  @P0 BRA `(.L_x_2352) ;  /* 0x0000008000000947 */ /* 0x000fea0003800000 */
[----:B----4-:R-:W4:Y:S01]  /*53d0*/  LDG.E.U8 R4, [R4.64] ;  /* 0x0000002404047981 */ /* 0x010f22000c1e1100 */
[----:B------:R-:W-:Y:S01]  /*53e0*/  IMAD.MOV.U32 R27, RZ, RZ, 0x400000 ;  /* 0x00400000ff1b7424 */ /* 0x000fe200078e00ff */
[----:B----4-:R-:W-:-:S13]  /*53f0*/  ISETP.NE.AND P0, PT, R4, RZ, PT ;  /* 0x000000ff0400720c */ /* 0x010fda0003f05270 */
[----:B------:R-:W-:Y:S05]  /*5400*/  @!P0 BRA `(.L_x_2353) ;  /* 0x000001e000008947 */ /* 0x000fea0003800000 */
[----:B------:R-:W-:-:S13]  /*5410*/  ISETP.NE.AND P0, PT, R4, 0xff, PT ;  /* 0x000000ff0400780c */ /* 0x000fda0003f05270 */
[----:B------:R-:W-:Y:S02]  /*5420*/  @!P0 IMAD.MOV.U32 R27, RZ, RZ, 0x7f800001 ;  /* 0x7f800001ff1b8424 */ /* 0x000fe400078e00ff */
[----:B------:R-:W-:Y:S01]  /*5430*/  @P0 IMAD.SHL.U32 R27, R4, 0x800000, RZ ;  /* 0x00800000041b0824 */ /* 0x000fe200078e00ff */
[----:B------:R-:W-:Y:S05]  /*5440*/  BRA `(.L_x_2353) ;  /* 0x000001a000007947 */ /* 0x000fea0003800000 */
.L_x_2352:
        /* <DEDUP_REMOVED lines=18> */
[----:B012345:R-:W-:Y:S05]  /*5570*/  CALL.ABS.NOINC R14 ;  /* 0x000000000e007343 */ /* 0x03ffea0003c00000 */
[----:B------:R-:W-:Y:S01]  /*5580*/  IMAD.MOV.U32 R27, RZ, RZ, RZ ;  /* 0x000000ffff1b7224 */ /* 0x000fe200078e00ff */
[----:B------:R-:W-:Y:S05]  /*5590*/  BRA `(.L_x_2353) ;  /* 0x0000005000007947 */ /* 0x000fea0003800000 */
.L_x_2373:
[----:B----4-:R-:W4:Y:S02]  /*55a0*/  LDG.E.64 R4, [R4.64] ;  /* 0x0000002404047981 */ /* 0x010f24000c1e1b00 */
[----:B----4-:R0:W4:Y:S01]  /*55b0*/  I2F.U64 R27, R4 ;  /* 0x00000004001b7312 */ /* 0x0101220000301000 */
[----:B------:R-:W-:Y:S05]  /*55c0*/  BRA `(.L_x_2353) ;  /* 0x0000002000007947 */ /* 0x000fea0003800000 */
.L_x_2372:
[----:B----4-:R-:W4:Y:S02]  /*55d0*/  LDG.E R4, [R4.64] ;  /* 0x0000002404047981 */ /* 0x010f24000c1e1900 */
[----:B----4-:R0:W4:Y:S02]  /*55e0*/  I2F.U32 R27, R4 ;  /* 0x00000004001b7306 */ /* 0x0101240000201000 */
.L_x_2353:
[----:B------:R-:W-:Y:S05]  /*55f0*/  BSYNC B6 ;  /* 0x0000000000067941 */ /* 0x000fea0003800000 */
.L_x_2347:
[----:B------:R-:W-:Y:S02]  /*5600*/  IADD3 R17, R17, 0x80, RZ ;  /* 0x0000008011117810 */ /* 0x000fe40007ffe0ff */
.L_x_2319:
[----:B------:R-:W-:Y:S05]  /*5610*/  BSYNC B7 ;  /* 0x0000000000077941 */ /* 0x000fea0003800000 */
.L_x_2318:
        /* <DEDUP_REMOVED lines=23> */
.L_x_2380:
[----:B----4-:R-:W4:Y:S02]  /*5790*/  LDG.E.U8 R4, [R4.64] ;  /* 0x0000002404047981 */ /* 0x010f24000c1e1100 */
[----:B----4-:R0:W4:Y:S01]  /*57a0*/  I2F.U16 R25, R4 ;  /* 0x0000000400197306 */ /* 0x0101220000101000 */
[----:B------:R-:W-:Y:S05]  /*57b0*/  BRA `(.L_x_2382) ;  /* 0x00000ca000007947 */ /* 0x000fea0003800000 */
.L_x_2379:
        /* <DEDUP_REMOVED lines=9> */
.L_x_2384:
[----:B----4-:R-:W4:Y:S02]  /*5850*/  LDG.E R4, [R4.64] ;  /* 0x0000002404047981 */ /* 0x010f24000c1e1900 */
[----:B----4-:R0:W4:Y:S01]  /*5860*/  I2F R25, R4 ;  /* 0x0000000400197306 */ /* 0x0101220000201400 */
[----:B------:R-:W-:Y:S05]  /*5870*/  BRA `(.L_x_2382) ;  /* 0x00000be000007947 */ /* 0x000fea0003800000 */
.L_x_2383:
[----:B----4-:R-:W4:Y:S02]  /*5880*/  LDG.E.U16 R4, [R4.64] ;  /* 0x0000002404047981 */ /* 0x010f24000c1e1500 */
[----:B----4-:R0:W4:Y:S01]  /*5890*/  I2F.S16 R25, R4 ;  /* 0x0000000400197306 */ /* 0x0101220000101400 */
[----:B------:R-:W-:Y:S05]  /*58a0*/  BRA `(.L_x_2382) ;  /* 0x00000bb000007947 */ /* 0x000fea0003800000 */
.L_x_2378:
        /* <DEDUP_REMOVED lines=8> */
.L_x_2386:
[----:B----4-:R-:W4:Y:S02]  /*5930*/  LDG.E.U16 R4, [R4.64] ;  /* 0x0000002404047981 */ /* 0x010f24000c1e1500 */
[----:B----4-:R-:W-:Y:S01]  /*5940*/  HADD2.F32 R25, -RZ, R4.H0_H0 ;  /* 0x20000004ff197230 */ /* 0x010fe20000004100 */
[----:B------:R-:W-:Y:S05]  /*5950*/  BRA `(.L_x_2382) ;  /* 0x00000b0000007947 */ /* 0x000fea0003800000 */
.L_x_2385:
        /* <DEDUP_REMOVED lines=8> */
.L_x_2388:
[----:B----4-:R-:W4:Y:S02]  /*59e0*/  LDG.E.U16 R4, [R4.64] ;  /* 0x0000002404047981 */ /* 0x010f24000c1e1500 */
[----:B----4-:R-:W-:Y:S01]  /*59f0*/  HADD2.F32 R25, -RZ, R4.H0_H0 ;  /* 0x20000004ff197230 */ /* 0x010fe20000004100 */
[----:B------:R-:W-:Y:S05]  /*5a00*/  BRA `(.L_x_2382) ;  /* 0x00000a5000007947 */ /* 0x000fea0003800000 */
.L_x_2387:
[----:B----4-:R-:W4:Y:S02]  /*5a10*/  LDG.E.64 R4, [R4.64] ;  /* 0x0000002404047981 */ /* 0x010f24000c1e1b00 */
[----:B----4-:R-:W0:Y:S01]  /*5a20*/  F2F.F32.F64 R25, R4 ;  /* 0x0000000400197310 */ /* 0x010e220000301000 */
[----:B------:R-:W0:-:S14]  /*5a30*/  DSETP.GEU.AND P0, PT, |R4|, c[0x2][0x0], PT ;  /* 0x008000000400762a */ /* 0x000e1c0003f0e200 */
[----:B0-----:R-:W-:Y:S01]  /*5a40*/  @!P0 FMUL R25, R25, 1.175494350822287508e-38 ;  /* 0x0080000019198820 */ /* 0x001fe20000400000 */
[----:B------:R-:W-:Y:S05]  /*5a50*/  BRA `(.L_x_2382) ;  /* 0x00000a0000007947 */ /* 0x000fea0003800000 */
.L_x_2377:
        /* <DEDUP_REMOVED lines=12> */
.L_x_2391:
[----:B----4-:R-:W4:Y:S02]  /*5b20*/  LDG.E.64 R4, [R4.64] ;  /* 0x0000002404047981 */ /* 0x010f24000c1e1b00 */
[----:B----4-:R-:W0:Y:S01]  /*5b30*/  F2F.F32.F64 R25, R4 ;  /* 0x0000000400197310 */ /* 0x010e220000301000 */
[----:B------:R-:W0:-:S14]  /*5b40*/  DSETP.GEU.AND P0, PT, |R4|, c[0x2][0x0], PT ;  /* 0x008000000400762a */ /* 0x000e1c0003f0e200 */
[----:B0-----:R-:W-:Y:S01]  /*5b50*/  @!P0 FMUL R25, R25, 1.175494350822287508e-38 ;  /* 0x0080000019198820 */ /* 0x001fe20000400000 */
[----:B------:R-:W-:Y:S05]  /*5b60*/  BRA `(.L_x_2382) ;  /* 0x000008f000007947 */ /* 0x000fea0003800000 */
.L_x_2390:
        /* <DEDUP_REMOVED lines=26> */
.L_x_2393:
        /* <DEDUP_REMOVED lines=13> */
.L_x_2392:
[----:B----4-:R-:W4:Y:S02]  /*5de0*/  LDG.E.U16 R4, [R4.64] ;  /* 0x0000002404047981 */ /* 0x010f24000c1e1500 */
[----:B----4-:R-:W-:Y:S01]  /*5df0*/  PRMT R25, RZ, 0x5410, R4 ;  /* 0x00005410ff197816 */ /* 0x010fe20000000004 */
[----:B------:R-:W-:Y:S05]  /*5e00*/  BRA `(.L_x_2382) ;  /* 0x0000065000007947 */ /* 0x000fea0003800000 */
.L_x_2389:
        /* <DEDUP_REMOVED lines=11> */
.L_x_2396:
        /* <DEDUP_REMOVED lines=20> */
.L_x_2398:
[----:B------:R-:W-:Y:S05]  /*6000*/  BSYNC B0 ;  /* 0x0000000000007941 */ /* 0x000fea0003800000 */
.L_x_2397:
[----:B------:R-:W-:Y:S01]  /*6010*/  IMAD.SHL.U32 R3, R3, 0x100000, RZ ;  /* 0x0010000003037824 */ /* 0x000fe200078e00ff */
[----:B------:R-:W-:-:S04]  /*6020*/  LEA R0, R0, 0x3b800000, 0x17 ;  /* 0x3b80000000007811 */ /* 0x000fc800078eb8ff */
[----:B------:R-:W-:Y:S01]  /*6030*/  LOP3.LUT R25, R0, R3, R25, 0xfe, !PT ;  /* 0x0000000300197212 */ /* 0x000fe200078efe19 */
[----:B------:R-:W-:Y:S05]  /*6040*/  BRA `(.L_x_2382) ;  /* 0x0000041000007947 */ /* 0x000fea0003800000 */
.L_x_2395:
        /* <DEDUP_REMOVED lines=20> */
.L_x_2400:
[----:B------:R-:W-:Y:S05]  /*6190*/  BSYNC B0 ;  /* 0x0000000000007941 */ /* 0x000fea0003800000 */
.L_x_2399:
[----:B------:R-:W-:Y:S01]  /*61a0*/  IMAD.SHL.U32 R3, R3, 0x200000, RZ ;  /* 0x0020000003037824 */ /* 0x000fe200078e00ff */
[----:B------:R-:W-:-:S04]  /*61b0*/  LEA R0, R0, 0x37800000, 0x17 ;  /* 0x3780000000007811 */ /* 0x000fc800078eb8ff */
[----:B------:R-:W-:Y:S01]  /*61c0*/  LOP3.LUT R25, R0, R3, R25, 0xfe, !PT ;  /* 0x0000000300197212 */ /* 0x000fe200078efe19 */
[----:B------:R-:W-:Y:S05]  /*61d0*/  BRA `(.L_x_2382) ;  /* 0x0000028000007947 */ /* 0x000fea0003800000 */
.L_x_2394:
        /* <DEDUP_REMOVED lines=14> */
.L_x_2381:
        /* <DEDUP_REMOVED lines=21> */
.L_x_2402:
[----:B----4-:R-:W4:Y:S02]  /*6410*/  LDG.E.64 R4, [R4.64] ;  /* 0x0000002404047981 */ /* 0x010f24000c1e1b00 */
[----:B----4-:R0:W4:Y:S01]  /*6420*/  I2F.U64 R25, R4 ;  /* 0x0000000400197312 */ /* 0x0101220000301000 */
[----:B------:R-:W-:Y:S05]  /*6430*/  BRA `(.L_x_2382) ;  /* 0x0000002000007947 */ /* 0x000fea0003800000 */
.L_x_2401:
[----:B----4-:R-:W4:Y:S02]  /*6440*/  LDG.E R4, [R4.64] ;  /* 0x0000002404047981 */ /* 0x010f24000c1e1900 */
[----:B----4-:R0:W4:Y:S02]  /*6450*/  I2F.U32 R25, R4 ;  /* 0x0000000400197306 */ /* 0x0101240000201000 */
.L_x_2382:
[----:B------:R-:W-:Y:S05]  /*6460*/  BSYNC B6 ;  /* 0x0000000000067941 */ /* 0x000fea0003800000 */
.L_x_2376:
        /* <DEDUP_REMOVED lines=17> */
.L_x_2406:
[----:B----4-:R-:W4:Y:S02]  /*6580*/  LDG.E.U8 R4, [R4.64] ;  /* 0x0000002404047981 */ /* 0x010f24000c1e1100 */
[----:B----4-:R0:W4:Y:S01]  /*6590*/  I2F.U16 R26, R4 ;  /* 0x00000004001a7306 */ /* 0x0101220000101000 */
[----:B------:R-:W-:Y:S05]  /*65a0*/  BRA `(.L_x_2375) ;  /* 0x00000c7000007947 */ /* 0x000fea0003800000 */
.L_x_2405:
        /* <DEDUP_REMOVED lines=9> */
.L_x_2409:
[----:B----4-:R-:W4:Y:S02]  /*6640*/  LDG.E R4, [R4.64] ;  /* 0x0000002404047981 */ /* 0x010f24000c1e1900 */
[----:B----4-:R0:W4:Y:S01]  /*6650*/  I2F R26, R4 ;  /* 0x00000004001a7306 */ /* 0x0101220000201400 */
[----:B------:R-:W-:Y:S05]  /*6660*/  BRA `(.L_x_2375) ;  /* 0x00000bb000007947 */ /* 0x000fea0003800000 */
.L_x_2408:
[----:B----4-:R-:W4:Y:S02]  /*6670*/  LDG.E.U16 R4, [R4.64] ;  /* 0x0000002404047981 */ /* 0x010f24000c1e1500 */
[----:B----4-:R0:W4:Y:S01]  /*6680*/  I2F.S16 R26, R4 ;  /* 0x00000004001a7306 */ /* 0x0101220000101400 */
[----:B------:R-:W-:Y:S05]  /*6690*/  BRA `(.L_x_2375) ;  /* 0x00000b8000007947 */ /* 0x000fea0003800000 */
.L_x_2404:
        /* <DEDUP_REMOVED lines=8> */
.L_x_2411:
[----:B----4-:R-:W4:Y:S02]  /*6720*/  LDG.E.U16 R4, [R4.64] ;  /* 0x0000002404047981 */ /* 0x010f24000c1e1500 */
[----:B----4-:R-:W-:Y:S01]  /*6730*/  HADD2.F32 R26, -RZ, R4.H0_H0 ;  /* 0x20000004ff1a7230 */ /* 0x010fe20000004100 */
[----:B------:R-:W-:Y:S05]  /*6740*/  BRA `(.L_x_2375) ;  /* 0x00000ad000007947 */ /* 0x000fea0003800000 */
.L_x_2410:
        /* <DEDUP_REMOVED lines=8> */
.L_x_2413:
[----:B----4-:R-:W4:Y:S02]  /*67d0*/  LDG.E.U16 R4, [R4.64] ;  /* 0x0000002404047981 */ /* 0x010f24000c1e1500 */
[----:B----4-:R-:W-:Y:S01]  /*67e0*/  HADD2.F32 R26, -RZ, R4.H0_H0 ;  /* 0x20000004ff1a7230 */ /* 0x010fe20000004100 */
[----:B------:R-:W-:Y:S05]  /*67f0*/  BRA `(.L_x_2375) ;  /* 0x00000a2000007947 */ /* 0x000fea0003800000 */
.L_x_2412:
[----:B----4-:R-:W4:Y:S02]  /*6800*/  LDG.E.64 R4, [R4.64] ;  /* 0x0000002404047981 */ /* 0x010f24000c1e1b00 */
[----:B----4-:R-:W0:Y:S01]  /*6810*/  F2F.F32.F64 R26, R4 ;  /* 0x00000004001a7310 */ /* 0x010e220000301000 */
[----:B------:R-:W0:-:S14]  /*6820*/  DSETP.GEU.AND P0, PT, |R4|, c[0x2][0x0], PT ;  /* 0x008000000400762a */ /* 0x000e1c0003f0e200 */
[----:B0-----:R-:W-:Y:S01]  /*6830*/  @!P0 FMUL R26, R26, 1.175494350822287508e-38 ;  /* 0x008000001a1a8820 */ /* 0x001fe20000400000 */
[----:B------:R-:W-:Y:S05]  /*6840*/  BRA `(.L_x_2375) ;  /* 0x000009d000007947 */ /* 0x000fea0003800000 */
.L_x_2403:
        /* <DEDUP_REMOVED lines=12> */
.L_x_2416:
[----:B----4-:R-:W4:Y:S02]  /*6910*/  LDG.E.64 R4, [R4.64] ;  /* 0x0000002404047981 */ /* 0x010f24000c1e1b00 */
[----:B----4-:R-:W0:Y:S01]  /*6920*/  F2F.F32.F64 R26, R4 ;  /* 0x00000004001a7310 */ /* 0x010e220000301000 */
[----:B------:R-:W0:-:S14]  /*6930*/  DSETP.GEU.AND P0, PT, |R4|, c[0x2][0x0], PT ;  /* 0x008000000400762a */ /* 0x000e1c0003f0e200 */
[----:B0-----:R-:W-:Y:S01]  /*6940*/  @!P0 FMUL R26, R26, 1.175494350822287508e-38 ;  /* 0x008000001a1a8820 */ /* 0x001fe20000400000 */
[----:B------:R-:W-:Y:S05]  /*6950*/  BRA `(.L_x_2375) ;  /* 0x000008c000007947 */ /* 0x000fea0003800000 */
.L_x_2415:
        /* <DEDUP_REMOVED lines=26> */
.L_x_2418:
        /* <DEDUP_REMOVED lines=13> */
.L_x_2417:
[----:B----4-:R-:W4:Y:S02]  /*6bd0*/  LDG.E.U16 R4, [R4.64] ;  /* 0x0000002404047981 */ /* 0x010f24000c1e1500 */
[----:B----4-:R-:W-:Y:S01]  /*6be0*/  PRMT R26, RZ, 0x5410, R4 ;  /* 0x00005410ff1a7816 */ /* 0x010fe20000000004 */
[----:B------:R-:W-:Y:S05]  /*6bf0*/  BRA `(.L_x_2375) ;  /* 0x0000062000007947 */ /* 0x000fea0003800000 */
.L_x_2414:
        /* <DEDUP_REMOVED lines=11> */
.L_x_2421:
[----:B----4-:R-:W4:Y:S02]  /*6cb0*/  LDG.E.U8 R3, [R4.64] ;  /* 0x0000002404037981 */ /* 0x010f24000c1e1100 */
        /* <DEDUP_REMOVED lines=18> */
.L_x_2423:
[----:B------:R-:W-:Y:S05]  /*6de0*/  BSYNC B0 ;  /* 0x0000000000007941 */ /* 0x000fea0003800000 */
.L_x_2422:
[----:B------:R-:W-:Y:S01]  /*6df0*/  IMAD.SHL.U32 R3, R3, 0x100000, RZ ;  /* 0x0010000003037824 */ /* 0x000fe200078e00ff */
[----:B------:R-:W-:-:S04]  /*6e00*/  LEA R5, R0, 0x3b800000, 0x17 ;  /* 0x3b80000000057811 */ /* 0x000fc800078eb8ff */
[----:B------:R-:W-:Y:S01]  /*6e10*/  LOP3.LUT R26, R5, R3, R26, 0xfe, !PT ;  /* 0x00000003051a7212 */ /* 0x000fe200078efe1a */
[----:B------:R-:W-:Y:S05]  /*6e20*/  BRA `(.L_x_2375) ;  /* 0x000003f000007947 */ /* 0x000fea0003800000 */
.L_x_2420:
        /* <DEDUP_REMOVED lines=19> */
.L_x_2425:
[----:B------:R-:W-:Y:S05]  /*6f60*/  BSYNC B0 ;  /* 0x0000000000007941 */ /* 0x000fea0003800000 */
.L_x_2424:
[----:B------:R-:W-:Y:S01]  /*6f70*/  IMAD.SHL.U32 R3, R3, 0x200000, RZ ;  /* 0x0020000003037824 */ /* 0x000fe200078e00ff */
[----:B------:R-:W-:-:S04]  /*6f80*/  LEA R5, R0, 0x37800000, 0x17 ;  /* 0x3780000000057811 */ /* 0x000fc800078eb8ff */
[----:B------:R-:W-:Y:S01]  /*6f90*/  LOP3.LUT R26, R5, R3, R26, 0xfe, !PT ;  /* 0x00000003051a7212 */ /* 0x000fe200078efe1a */
[----:B------:R-:W-:Y:S05]  /*6fa0*/  BRA `(.L_x_2375) ;  /* 0x0000027000007947 */ /* 0x000fea0003800000 */
.L_x_2419:
        /* <DEDUP_REMOVED lines=14> */
.L_x_2407:
        /* <DEDUP_REMOVED lines=19> */
[----:B------:R-:W-:Y:S05]  /*71c0*/  BRA `(.L_x_2375) ;  /* 0x0000005000007947 */ /* 0x000fea0003800000 */
.L_x_2427:
[----:B----4-:R-:W4:Y:S02]  /*71d0*/  LDG.E.64 R4, [R4.64] ;  /* 0x0000002404047981 */ /* 0x010f24000c1e1b00 */
[----:B----4-:R0:W4:Y:S01]  /*71e0*/  I2F.U64 R26, R4 ;  /* 0x00000004001a7312 */ /* 0x0101220000301000 */
[----:B------:R-:W-:Y:S05]  /*71f0*/  BRA `(.L_x_2375) ;  /* 0x0000002000007947 */ /* 0x000fea0003800000 */
.L_x_2426:
[----:B----4-:R-:W4:Y:S02]  /*7200*/  LDG.E R4, [R4.64] ;  /* 0x0000002404047981 */ /* 0x010f24000c1e1900 */
[----:B----4-:R0:W4:Y:S02]  /*7210*/  I2F.U32 R26, R4 ;  /* 0x00000004001a7306 */ /* 0x0101240000201000 */
.L_x_2375:
[----:B------:R-:W-:Y:S05]  /*7220*/  BSYNC B7 ;  /* 0x0000000000077941 */ /* 0x000fea0003800000 */
.L_x_2374:
[----:B------:R-:W0:Y:S01]  /*7230*/  S2R R19, SR_TID.X ;  /* 0x0000000000137919 */ /* 0x000e220000002100 */
[----:B------:R-:W4:Y:S01]  /*7240*/  LDC.U8 R17, c[0x0][0x1a8] ;  /* 0x00006a00ff117b82 */ /* 0x000f220000000000 */
[----:B------:R-:W-:Y:S01]  /*7250*/  BSSY B0, `(.L_x_2428) ;  /* 0x0000011000007945 */ /* 0x000fe20003800000 */
[C---:B0-----:R-:W-:Y:S02]  /*7260*/  ISETP.GE.AND P2, PT, R19.reuse, R16, PT ;  /* 0x000000101300720c */ /* 0x041fe40003f46270 */
[----:B------:R-:W-:-:S02]  /*7270*/  IADD3 R3, R19, 0x100, RZ ;  /* 0x0000010013037810 */ /* 0x000fc40007ffe0ff */
[C---:B------:R-:W-:Y:S02]  /*7280*/  IADD3 R5, R19.reuse, 0x180, RZ ;  /* 0x0000018013057810 */ /* 0x040fe40007ffe0ff */
[----:B------:R-:W-:Y:S02]  /*7290*/  IADD3 R23, R19, 0x80, RZ ;  /* 0x0000008013177810 */ /* 0x000fe40007ffe0ff */
[-C--:B------:R-:W-:Y:S02]  /*72a0*/  ISETP.GE.AND P0, PT, R3, R16.reuse, PT ;  /* 0x000000100300720c */ /* 0x080fe40003f06270 */
[-C--:B------:R-:W-:Y:S02]  /*72b0*/  ISETP.GE.AND P1, PT, R5, R16.reuse, PT ;  /* 0x000000100500720c */ /* 0x080fe40003f26270 */
[----:B------:R-:W-:Y:S01]  /*72c0*/  ISETP.GE.AND P3, PT, R23, R16, PT ;  /* 0x000000101700720c */ /* 0x000fe20003f66270 */
[----:B------:R-:W-:Y:S07]  /*72d0*/  @P2 BRA `(.L_x_2429) ;  /* 0x0000008000002947 */ /* 0x000fee0003800000 */
[----:B--2-45:R-:W-:Y:S01]  /*72e0*/  FSETP.GTU.FTZ.AND P4, PT, R22, -3, PT ;  /* 0xc04000001600780b */ /* 0x034fe20003f9c000 */
[----:B------:R-:W-:-:S12]  /*72f0*/  IMAD.MOV.U32 R4, RZ, RZ, RZ ;  /* 0x000000ffff047224 */ /* 0x000fd800078e00ff */
[----:B------:R-:W-:Y:S05]  /*7300*/  @!P4 BRA `(.L_x_2429) ;  /* 0x000000500000c947 */ /* 0x000fea0003800000 */
[----:B------:R-:W-:Y:S01]  /*7310*/  FSETP.GEU.FTZ.AND P4, PT, R22, 3, PT ;  /* 0x404000001600780b */ /* 0x000fe20003f9e000 */
[----:B------:R-:W-:-:S12]  /*7320*/  IMAD.MOV.U32 R4, RZ, RZ, R29 ;  /* 0x000000ffff047224 */ /* 0x000fd800078e001d */
[----:B------:R-:W-:-:S04]  /*7330*/  @!P4 IMAD.MOV.U32 R3, RZ, RZ, 0x3eaaaaab ;  /* 0x3eaaaaabff03c424 */ /* 0x000fc800078e00ff */
[----:B------:R-:W-:-:S04]  /*7340*/  @!P4 FFMA.FTZ R22, R22, R3, 0.5 ;  /* 0x3f0000001616c423 */ /* 0x000fc80000010003 */
[----:B------:R-:W-:Y:S02]  /*7350*/  @!P4 FMUL.FTZ R4, R22, R29 ;  /* 0x0000001d1604c220 */ /* 0x000fe40000410000 */
.L_x_2429:
[----:B----4-:R-:W-:Y:S05]  /*7360*/  BSYNC B0 ;  /* 0x0000000000007941 */ /* 0x010fea0003800000 */
.L_x_2428:
[----:B------:R-:W-:Y:S01]  /*7370*/  BSSY B0, `(.L_x_2430) ;  /* 0x000000a000007945 */ /* 0x000fe20003800000 */
[----:B------:R-:W-:Y:S05]  /*7380*/  @P3 BRA `(.L_x_2431) ;  /* 0x0000008000003947 */ /* 0x000fea0003800000 */
[----:B---3-5:R-:W-:Y:S01]  /*7390*/  FSETP.GTU.FTZ.AND P3, PT, R28, -3, PT ;  /* 0xc04000001c00780b */ /* 0x028fe20003f7c000 */
[----:B--2---:R-:W-:-:S12]  /*73a0*/  IMAD.MOV.U32 R22, RZ, RZ, RZ ;  /* 0x000000ffff167224 */ /* 0x004fd800078e00ff */
[----:B------:R-:W-:Y:S05]  /*73b0*/  @!P3 BRA `(.L_x_2431) ;  /* 0x000000500000b947 */ /* 0x000fea0003800000 */
[----:B------:R-:W-:Y:S01]  /*73c0*/  FSETP.GEU.FTZ.AND P3, PT, R28, 3, PT ;  /* 0x404000001c00780b */ /* 0x000fe20003f7e000 */
[----:B-1----:R-:W-:-:S12]  /*73d0*/  IMAD.MOV.U32 R22, RZ, RZ, R24 ;  /* 0x000000ffff167224 */ /* 0x002fd800078e0018 */
[----:B------:R-:W-:-:S04]  /*73e0*/  @!P3 IMAD.MOV.U32 R3, RZ, RZ, 0x3eaaaaab ;  /* 0x3eaaaaabff03b424 */ /* 0x000fc800078e00ff */
[----:B------:R-:W-:-:S04]  /*73f0*/  @!P3 FFMA.FTZ R3, R28, R3, 0.5 ;  /* 0x3f0000001c03b423 */ /* 0x000fc80000010003 */
[----:B------:R-:W-:Y:S02]  /*7400*/  @!P3 FMUL.FTZ R22, R3, R24 ;  /* 0x000000180316b220 */ /* 0x000fe40000410000 */
.L_x_2431:
[----:B------:R-:W-:Y:S05]  /*7410*/  BSYNC B0 ;  /* 0x0000000000007941 */ /* 0x000fea0003800000 */
.L_x_2430:
[----:B------:R-:W-:Y:S01]  /*7420*/  BSSY B0, `(.L_x_2432) ;  /* 0x000000a000007945 */ /* 0x000fe20003800000 */
[----:B------:R-:W-:Y:S05]  /*7430*/  @P0 BRA `(.L_x_2433) ;  /* 0x0000008000000947 */ /* 0x000fea0003800000 */
[----:B-----5:R-:W-:Y:S01]  /*7440*/  FSETP.GTU.FTZ.AND P0, PT, R27, -3, PT ;  /* 0xc04000001b00780b */ /* 0x020fe20003f1c000 */
[----:B-1----:R-:W-:-:S12]  /*7450*/  IMAD.MOV.U32 R24, RZ, RZ, RZ ;  /* 0x000000ffff187224 */ /* 0x002fd800078e00ff */
[----:B------:R-:W-:Y:S05]  /*7460*/  @!P0 BRA `(.L_x_2433) ;  /* 0x0000005000008947 */ /* 0x000fea0003800000 */
[----:B------:R-:W-:Y:S01]  /*7470*/  FSETP.GEU.FTZ.AND P0, PT, R27, 3, PT ;  /* 0x404000001b00780b */ /* 0x000fe20003f1e000 */
[----:B------:R-:W-:-:S12]  /*7480*/  IMAD.MOV.U32 R24, RZ, RZ, R18 ;  /* 0x000000ffff187224 */ /* 0x000fd800078e0012 */
[----:B------:R-:W-:-:S04]  /*7490*/  @!P0 IMAD.MOV.U32 R0, RZ, RZ, 0x3eaaaaab ;  /* 0x3eaaaaabff008424 */ /* 0x000fc800078e00ff */
[----:B------:R-:W-:-:S04]  /*74a0*/  @!P0 FFMA.FTZ R27, R27, R0, 0.5 ;  /* 0x3f0000001b1b8423 */ /* 0x000fc80000010000 */
[----:B------:R-:W-:Y:S02]  /*74b0*/  @!P0 FMUL.FTZ R24, R27, R18 ;  /* 0x000000121b188220 */ /* 0x000fe40000410000 */
.L_x_2433:
[----:B------:R-:W-:Y:S05]  /*74c0*/  BSYNC B0 ;  /* 0x0000000000007941 */ /* 0x000fea0003800000 */
.L_x_2432:
[----:B------:R-:W-:Y:S01]  /*74d0*/  BSSY B0, `(.L_x_2434) ;  /* 0x000000a000007945 */ /* 0x000fe20003800000 */
[----:B------:R-:W-:Y:S05]  /*74e0*/  @P1 BRA `(.L_x_2435) ;  /* 0x0000008000001947 */ /* 0x000fea0003800000 */
[----:B-----5:R-:W-:Y:S01]  /*74f0*/  FSETP.GTU.FTZ.AND P0, PT, R26, -3, PT ;  /* 0xc04000001a00780b */ /* 0x020fe20003f1c000 */
[----:B------:R-:W-:-:S12]  /*7500*/  IMAD.MOV.U32 R18, RZ, RZ, RZ ;  /* 0x000000ffff127224 */ /* 0x000fd800078e00ff */
[----:B------:R-:W-:Y:S05]  /*7510*/  @!P0 BRA `(.L_x_2435) ;  /* 0x0000005000008947 */ /* 0x000fea0003800000 */
[----:B------:R-:W-:Y:S01]  /*7520*/  FSETP.GEU.FTZ.AND P0, PT, R26, 3, PT ;  /* 0x404000001a00780b */ /* 0x000fe20003f1e000 */
[----:B------:R-:W-:-:S12]  /*7530*/  IMAD.MOV.U32 R18, RZ, RZ, R25 ;  /* 0x000000ffff127224 */ /* 0x000fd800078e0019 */
[----:B------:R-:W-:-:S04]  /*7540*/  @!P0 IMAD.MOV.U32 R3, RZ, RZ, 0x3eaaaaab ;  /* 0x3eaaaaabff038424 */ /* 0x000fc800078e00ff */
[----:B------:R-:W-:-:S04]  /*7550*/  @!P0 FFMA.FTZ R26, R26, R3, 0.5 ;  /* 0x3f0000001a1a8423 */ /* 0x000fc80000010003 */
[----:B------:R-:W-:Y:S02]  /*7560*/  @!P0 FMUL.FTZ R18, R26, R25 ;  /* 0x000000191a128220 */ /* 0x000fe40000410000 */
.L_x_2435:
[----:B------:R-:W-:Y:S05]  /*7570*/  BSYNC B0 ;  /* 0x0000000000007941 */ /* 0x000fea0003800000 */
.L_x_2434:
[----:B------:R-:W-:Y:S01]  /*7580*/  BSSY B6, `(.L_x_2436) ;  /* 0x0000102000067945 */ /* 0x000fe20003800000 */
[----:B------:R-:W-:Y:S05]  /*7590*/  @P2 BRA `(.L_x_2437) ;  /* 0x0000100000002947 */ /* 0x000fea0003800000 */
[----:B------:R-:W-:Y:S01]  /*75a0*/  IMAD R0, R2, 0x200, R19 ;  /* 0x0000020002007824 */ /* 0x000fe200078e0213 */
        /* <DEDUP_REMOVED lines=15> */
[----:B------:R-:W0:Y:S01]  /*76a0*/  F2I.FTZ.TRUNC.NTZ R3, R4 ;  /* 0x0000000400037305 */ /* 0x000e22000021f100 */
[----:B------:R-:W-:Y:S01]  /*76b0*/  IMAD.MOV.U32 R19, RZ, RZ, R23 ;  /* 0x000000ffff137224 */ /* 0x000fe200078e0017 */
[----:B0-----:R0:W-:Y:S01]  /*76c0*/  STG.E.U8 [R8.64], R3 ;  /* 0x0000000308007986 */ /* 0x0011e2000c101124 */
[----:B------:R-:W-:Y:S05]  /*76d0*/  BRA `(.L_x_2437) ;  /* 0x00000ec000007947 */ /* 0x000fea0003800000 */
.L_x_2441:
[----:B------:R-:W0:Y:S01]  /*76e0*/  F2I.S64.TRUNC R4, R4 ;  /* 0x0000000400047311 */ /* 0x000e22000020d900 */
[----:B------:R-:W-:Y:S02]  /*76f0*/  IMAD.MOV.U32 R19, RZ, RZ, R23 ;  /* 0x000000ffff137224 */ /* 0x000fe400078e0017 */
[----:B0-----:R-:W-:-:S05]  /*7700*/  IMAD.MOV.U32 R3, RZ, RZ, R4 ;  /* 0x000000ffff037224 */ /* 0x001fca00078e0004 */
[----:B------:R0:W-:Y:S01]  /*7710*/  STG.E.U8 [R8.64], R3 ;  /* 0x0000000308007986 */ /* 0x0001e2000c101124 */
[----:B------:R-:W-:Y:S05]  /*7720*/  BRA `(.L_x_2437) ;  /* 0x00000e7000007947 */ /* 0x000fea0003800000 */
.L_x_2440:
[----:B------:R-:W-:-:S13]  /*7730*/  ISETP.NE.AND P0, PT, R0, 0x2, PT ;  /* 0x000000020000780c */ /* 0x000fda0003f05270 */
[----:B------:R-:W-:Y:S05]  /*7740*/  @!P0 BRA `(.L_x_2443) ;  /* 0x000000c000008947 */ /* 0x000fea0003800000 */
[----:B------:R-:W-:-:S13]  /*7750*/  ISETP.NE.AND P0, PT, R0, 0x3, PT ;  /* 0x000000030000780c */ /* 0x000fda0003f05270 */
[----:B------:R-:W-:Y:S05]  /*7760*/  @!P0 BRA `(.L_x_2444) ;  /* 0x0000006000008947 */ /* 0x000fea0003800000 */
[----:B------:R-:W-:-:S13]  /*7770*/  ISETP.NE.AND P0, PT, R0, 0x4, PT ;  /* 0x000000040000780c */ /* 0x000fda0003f05270 */
[----:B------:R-:W-:Y:S05]  /*7780*/  @P0 BRA `(.L_x_2442) ;  /* 0x00000c5000000947 */ /* 0x000fea0003800000 */
[----:B------:R-:W0:Y:S01]  /*7790*/  F2I.S64.TRUNC R4, R4 ;  /* 0x0000000400047311 */ /* 0x000e22000020d900 */
[----:B------:R-:W-:Y:S01]  /*77a0*/  IMAD.MOV.U32 R19, RZ, RZ, R23 ;  /* 0x000000ffff137224 */ /* 0x000fe200078e0017 */
[----:B0-----:R0:W-:Y:S01]  /*77b0*/  STG.E.64 [R8.64], R4 ;  /* 0x0000000408007986 */ /* 0x0011e2000c101b24 */
[----:B------:R-:W-:Y:S05]  /*77c0*/  BRA `(.L_x_2437) ;  /* 0x00000dd000007947 */ /* 0x000fea0003800000 */
.L_x_2444:
[----:B------:R-:W0:Y:S01]  /*77d0*/  F2I.FTZ.TRUNC.NTZ R3, R4 ;  /* 0x0000000400037305 */ /* 0x000e22000021f100 */
[----:B------:R-:W-:Y:S01]  /*77e0*/  IMAD.MOV.U32 R19, RZ, RZ, R23 ;  /* 0x000000ffff137224 */ /* 0x000fe200078e0017 */
[----:B0-----:R0:W-:Y:S01]  /*77f0*/  STG.E [R8.64], R3 ;  /* 0x0000000308007986 */ /* 0x0011e2000c101924 */
[----:B------:R-:W-:Y:S05]  /*7800*/  BRA `(.L_x_2437) ;  /* 0x00000d9000007947 */ /* 0x000fea0003800000 */
.L_x_2443:
[----:B------:R-:W0:Y:S01]  /*7810*/  F2I.FTZ.TRUNC.NTZ R3, R4 ;  /* 0x0000000400037305 */ /* 0x000e22000021f100 */
[----:B------:R-:W-:Y:S01]  /*7820*/  IMAD.MOV.U32 R19, RZ, RZ, R23 ;  /* 0x000000ffff137224 */ /* 0x000fe200078e0017 */
[----:B0-----:R0:W-:Y:S01]  /*7830*/  STG.E.U16 [R8.64], R3 ;  /* 0x0000000308007986 */ /* 0x0011e2000c101524 */
[----:B------:R-:W-:Y:S05]  /*7840*/  BRA `(.L_x_2437) ;  /* 0x00000d5000007947 */ /* 0x000fea0003800000 */
.L_x_2439:
[----:B------:R-:W-:-:S13]  /*7850*/  ISETP.GT.AND P0, PT, R0, 0x6, PT ;  /* 0x000000060000780c */ /* 0x000fda0003f04270 */
[----:B------:R-:W-:Y:S05]  /*7860*/  @P0 BRA `(.L_x_2445) ;  /* 0x000000b000000947 */ /* 0x000fea0003800000 */
[----:B------:R-:W-:-:S13]  /*7870*/  ISETP.NE.AND P0, PT, R0, 0x5, PT ;  /* 0x000000050000780c */ /* 0x000fda0003f05270 */
[----:B------:R-:W-:Y:S05]  /*7880*/  @!P0 BRA `(.L_x_2446) ;  /* 0x0000005000008947 */ /* 0x000fea0003800000 */
[----:B------:R-:W-:-:S13]  /*7890*/  ISETP.NE.AND P0, PT, R0, 0x6, PT ;  /* 0x000000060000780c */ /* 0x000fda0003f05270 */
[----:B------:R-:W-:Y:S05]  /*78a0*/  @P0 BRA `(.L_x_2442) ;  /* 0x00000b3000000947 */ /* 0x000fea0003800000 */
[----:B------:R0:W-:Y:S01]  /*78b0*/  STG.E [R8.64], R4 ;  /* 0x0000000408007986 */ /* 0x0001e2000c101924 */
[----:B------:R-:W-:Y:S01]  /*78c0*/  IMAD.MOV.U32 R19, RZ, RZ, R23 ;  /* 0x000000ffff137224 */ /* 0x000fe200078e0017 */
[----:B------:R-:W-:Y:S05]  /*78d0*/  BRA `(.L_x_2437) ;  /* 0x00000cc000007947 */ /* 0x000fea0003800000 */
.L_x_2446:
[----:B------:R-:W-:Y:S01]  /*78e0*/  F2FP.PACK_AB R4, RZ, R4 ;  /* 0x00000004ff04723e */ /* 0x000fe200000000ff */
[----:B------:R-:W-:-:S04]  /*78f0*/  IMAD.MOV.U32 R19, RZ, RZ, R23 ;  /* 0x000000ffff137224 */ /* 0x000fc800078e0017 */
[----:B------:R0:W-:Y:S01]  /*7900*/  STG.E.U16 [R8.64], R4 ;  /* 0x0000000408007986 */ /* 0x0001e2000c101524 */
[----:B------:R-:W-:Y:S05]  /*7910*/  BRA `(.L_x_2437) ;  /* 0x00000c8000007947 */ /* 0x000fea0003800000 */
.L_x_2445:
[----:B------:R-:W-:-:S13]  /*7920*/  ISETP.NE.AND P0, PT, R0, 0x7, PT ;  /* 0x000000070000780c */ /* 0x000fda0003f05270 */
[----:B------:R-:W-:Y:S05]  /*7930*/  @!P0 BRA `(.L_x_2447) ;  /* 0x000000d000008947 */ /* 0x000fea0003800000 */
[----:B------:R-:W-:-:S13]  /*7940*/  ISETP.NE.AND P0, PT, R0, 0x8, PT ;  /* 0x000000080000780c */ /* 0x000fda0003f05270 */
[----:B------:R-:W-:Y:S05]  /*7950*/  @!P0 BRA `(.L_x_2448) ;  /* 0x0000006000008947 */ /* 0x000fea0003800000 */
[----:B------:R-:W-:-:S13]  /*7960*/  ISETP.NE.AND P0, PT, R0, 0x9, PT ;  /* 0x000000090000780c */ /* 0x000fda0003f05270 */
[----:B------:R-:W-:Y:S05]  /*7970*/  @P0 BRA `(.L_x_2442) ;  /* 0x00000a6000000947 */ /* 0x000fea0003800000 */
[----:B------:R-:W-:Y:S02]  /*7980*/  IMAD.MOV.U32 R5, RZ, RZ, RZ ;  /* 0x000000ffff057224 */ /* 0x000fe400078e00ff */
[----:B------:R-:W-:-:S03]  /*7990*/  IMAD.MOV.U32 R19, RZ, RZ, R23 ;  /* 0x000000ffff137224 */ /* 0x000fc600078e0017 */
[----:B------:R0:W-:Y:S01]  /*79a0*/  STG.E.64 [R8.64], R4 ;  /* 0x0000000408007986 */ /* 0x0001e2000c101b24 */
[----:B------:R-:W-:Y:S05]  /*79b0*/  BRA `(.L_x_2437) ;  /* 0x00000be000007947 */ /* 0x000fea0003800000 */
.L_x_2448:
[----:B------:R-:W-:Y:S01]  /*79c0*/  F2FP.PACK_AB R3, RZ, R4 ;  /* 0x00000004ff03723e */ /* 0x000fe200000000ff */
[----:B------:R-:W-:-:S03]  /*79d0*/  IMAD.MOV.U32 R19, RZ, RZ, R23 ;  /* 0x000000ffff137224 */ /* 0x000fc600078e0017 */
[----:B------:R-:W-:-:S05]  /*79e0*/  PRMT R3, R3, 0x5410, RZ ;  /* 0x0000541003037816 */ /* 0x000fca00000000ff */
[----:B------:R0:W-:Y:S01]  /*79f0*/  STG.E [R8.64], R3 ;  /* 0x0000000308007986 */ /* 0x0001e2000c101924 */
[----:B------:R-:W-:Y:S05]  /*7a00*/  BRA `(.L_x_2437) ;  /* 0x00000b9000007947 */ /* 0x000fea0003800000 */
.L_x_2447:
[----:B------:R-:W-:Y:S02]  /*7a10*/  FMUL.FTZ R4, R4, 1 ;  /* 0x3f80000004047820 */ /* 0x000fe40000410000 */
[----:B------:R-:W-:-:S04]  /*7a20*/  IMAD.MOV.U32 R19, RZ, RZ, R23 ;  /* 0x000000ffff137224 */ /* 0x000fc800078e0017 */
[----:B------:R-:W0:Y:S02]  /*7a30*/  F2F.F64.F32 R4, R4 ;  /* 0x0000000400047310 */ /* 0x000e240000201800 */
[----:B0-----:R0:W-:Y:S01]  /*7a40*/  STG.E.64 [R8.64], R4 ;  /* 0x0000000408007986 */ /* 0x0011e2000c101b24 */
[----:B------:R-:W-:Y:S05]  /*7a50*/  BRA `(.L_x_2437) ;  /* 0x00000b4000007947 */ /* 0x000fea0003800000 */
.L_x_2438:
        /* <DEDUP_REMOVED lines=8> */
[----:B------:R-:W-:Y:S01]  /*7ae0*/  FSETP.NEU.FTZ.AND P0, PT, R4, RZ, PT ;  /* 0x000000ff0400720b */ /* 0x000fe20003f1d000 */
[----:B------:R-:W-:-:S03]  /*7af0*/  IMAD.MOV.U32 R19, RZ, RZ, R23 ;  /* 0x000000ffff137224 */ /* 0x000fc600078e0017 */
[----:B------:R-:W-:-:S05]  /*7b00*/  SEL R3, RZ, 0x1, !P0 ;  /* 0x00000001ff037807 */ /* 0x000fca0004000000 */
[----:B------:R0:W-:Y:S01]  /*7b10*/  STG.E.U8 [R8.64], R3 ;  /* 0x0000000308007986 */ /* 0x0001e2000c101124 */
[----:B------:R-:W-:Y:S05]  /*7b20*/  BRA `(.L_x_2437) ;  /* 0x00000a7000007947 */ /* 0x000fea0003800000 */
.L_x_2451:
[----:B------:R-:W-:Y:S01]  /*7b30*/  FMUL.FTZ R4, R4, 1 ;  /* 0x3f80000004047820 */ /* 0x000fe20000410000 */
[----:B------:R-:W-:Y:S01]  /*7b40*/  CS2R R6, SRZ ;  /* 0x0000000000067805 */ /* 0x000fe2000001ff00 */
[----:B------:R-:W-:-:S04]  /*7b50*/  IMAD.MOV.U32 R19, RZ, RZ, R23 ;  /* 0x000000ffff137224 */ /* 0x000fc800078e0017 */
[----:B------:R-:W0:Y:S02]  /*7b60*/  F2F.F64.F32 R4, R4 ;  /* 0x0000000400047310 */ /* 0x000e240000201800 */
[----:B0-----:R0:W-:Y:S01]  /*7b70*/  STG.E.128 [R8.64], R4 ;  /* 0x0000000408007986 */ /* 0x0011e2000c101d24 */
[----:B------:R-:W-:Y:S05]  /*7b80*/  BRA `(.L_x_2437) ;  /* 0x00000a1000007947 */ /* 0x000fea0003800000 */
.L_x_2450:
        /* <DEDUP_REMOVED lines=20> */
.L_x_2455:
[----:B------:R-:W-:Y:S05]  /*7cd0*/  BSYNC B0 ;  /* 0x0000000000007941 */ /* 0x000fea0003800000 */
.L_x_2454:
[----:B------:R-:W-:Y:S01]  /*7ce0*/  LOP3.LUT R5, R0, R5, RZ, 0xfc, !PT ;  /* 0x0000000500057212 */ /* 0x000fe200078efcff */
[----:B------:R-:W-:-:S04]  /*7cf0*/  IMAD.MOV.U32 R19, RZ, RZ, R23 ;  /* 0x000000ffff137224 */ /* 0x000fc800078e0017 */
[----:B------:R0:W-:Y:S01]  /*7d00*/  STG.E.U8 [R8.64], R5 ;  /* 0x0000000508007986 */ /* 0x0001e2000c101124 */
[----:B------:R-:W-:Y:S05]  /*7d10*/  BRA `(.L_x_2437) ;  /* 0x0000088000007947 */ /* 0x000fea0003800000 */
.L_x_2453:
        /* <DEDUP_REMOVED lines=12> */
.L_x_2457:
[----:B------:R-:W-:Y:S01]  /*7de0*/  IMAD.MOV.U32 R0, RZ, RZ, 0x7f ;  /* 0x0000007fff007424 */ /* 0x000fe200078e00ff */
[----:B------:R-:W-:-:S04]  /*7df0*/  ISETP.GT.U32.AND P0, PT, R5, 0x7f800000, PT ;  /* 0x7f8000000500780c */ /* 0x000fc80003f04070 */
[----:B------:R-:W-:-:S04]  /*7e00*/  SEL R0, R0, 0x7c, P0 ;  /* 0x0000007c00007807 */ /* 0x000fc80000000000 */
.L_x_2458:
[----:B------:R-:W-:Y:S05]  /*7e10*/  BSYNC B0 ;  /* 0x0000000000007941 */ /* 0x000fea0003800000 */
.L_x_2456:
[----:B------:R-:W-:Y:S01]  /*7e20*/  LOP3.LUT R4, R4, 0x80000000, RZ, 0xc0, !PT ;  /* 0x8000000004047812 */ /* 0x000fe200078ec0ff */
[----:B------:R-:W-:-:S03]  /*7e30*/  IMAD.MOV.U32 R19, RZ, RZ, R23 ;  /* 0x000000ffff137224 */ /* 0x000fc600078e0017 */
[----:B------:R-:W-:-:S04]  /*7e40*/  SHF.R.U32.HI R3, RZ, 0x18, R4 ;  /* 0x00000018ff037819 */ /* 0x000fc80000011604 */
[----:B------:R-:W-:-:S05]  /*7e50*/  LOP3.LUT R3, R0, R3, RZ, 0xfc, !PT ;  /* 0x0000000300037212 */ /* 0x000fca00078efcff */
[----:B------:R0:W-:Y:S01]  /*7e60*/  STG.E.U8 [R8.64], R3 ;  /* 0x0000000308007986 */ /* 0x0001e2000c101124 */
[----:B------:R-:W-:Y:S05]  /*7e70*/  BRA `(.L_x_2437) ;  /* 0x0000072000007947 */ /* 0x000fea0003800000 */
.L_x_2452:
[----:B------:R-:W-:Y:S01]  /*7e80*/  F2FP.BF16.PACK_AB R4, RZ, R4 ;  /* 0x00000004ff04723e */ /* 0x000fe200000010ff */
[----:B------:R-:W-:-:S04]  /*7e90*/  IMAD.MOV.U32 R19, RZ, RZ, R23 ;  /* 0x000000ffff137224 */ /* 0x000fc800078e0017 */
[----:B------:R0:W-:Y:S01]  /*7ea0*/  STG.E.U16 [R8.64], R4 ;  /* 0x0000000408007986 */ /* 0x0001e2000c101524 */
[----:B------:R-:W-:Y:S05]  /*7eb0*/  BRA `(.L_x_2437) ;  /* 0x000006e000007947 */ /* 0x000fea0003800000 */
.L_x_2449:
        /* <DEDUP_REMOVED lines=8> */
[----:B------:R-:W0:Y:S01]  /*7f40*/  F2I.FTZ.U32.TRUNC.NTZ R3, R4 ;  /* 0x0000000400037305 */ /* 0x000e22000021f000 */
[----:B------:R-:W-:Y:S01]  /*7f50*/  IMAD.MOV.U32 R19, RZ, RZ, R23 ;  /* 0x000000ffff137224 */ /* 0x000fe200078e0017 */
[----:B0-----:R0:W-:Y:S01]  /*7f60*/  STG.E.U16 [R8.64], R3 ;  /* 0x0000000308007986 */ /* 0x0011e2000c101524 */
[----:B------:R-:W-:Y:S05]  /*7f70*/  BRA `(.L_x_2437) ;  /* 0x0000062000007947 */ /* 0x000fea0003800000 */
.L_x_2461:
        /* <DEDUP_REMOVED lines=16> */
.L_x_2464:
[----:B------:R-:W-:-:S04]  /*8080*/  LOP3.LUT R4, R4, 0x80000000, RZ, 0xc0, !PT ;  /* 0x8000000004047812 */ /* 0x000fc800078ec0ff */
[----:B------:R-:W-:-:S04]  /*8090*/  SHF.R.U32.HI R4, RZ, 0x18, R4 ;  /* 0x00000018ff047819 */ /* 0x000fc80000011604 */
[----:B------:R-:W-:-:S04]  /*80a0*/  LOP3.LUT R3, R3, R4, RZ, 0xfc, !PT ;  /* 0x0000000403037212 */ /* 0x000fc800078efcff */
[----:B------:R-:W-:Y:S02]  /*80b0*/  PRMT R0, R3, 0x7610, R0 ;  /* 0x0000761003007816 */ /* 0x000fe40000000000 */
.L_x_2463:
[----:B------:R-:W-:Y:S05]  /*80c0*/  BSYNC B0 ;  /* 0x0000000000007941 */ /* 0x000fea0003800000 */
.L_x_2462:
[----:B------:R0:W-:Y:S01]  /*80d0*/  STG.E.U8 [R8.64], R0 ;  /* 0x0000000008007986 */ /* 0x0001e2000c101124 */
[----:B------:R-:W-:Y:S01]  /*80e0*/  IMAD.MOV.U32 R19, RZ, RZ, R23 ;  /* 0x000000ffff137224 */ /* 0x000fe200078e0017 */
[----:B------:R-:W-:Y:S05]  /*80f0*/  BRA `(.L_x_2437) ;  /* 0x000004a000007947 */ /* 0x000fea0003800000 */
.L_x_2460:
        /* <DEDUP_REMOVED lines=16> */
.L_x_2467:
[----:B------:R-:W-:-:S04]  /*8200*/  LOP3.LUT R4, R4, 0x80000000, RZ, 0xc0, !PT ;  /* 0x8000000004047812 */ /* 0x000fc800078ec0ff */
[----:B------:R-:W-:-:S04]  /*8210*/  SHF.R.U32.HI R4, RZ, 0x18, R4 ;  /* 0x00000018ff047819 */ /* 0x000fc80000011604 */
[----:B------:R-:W-:-:S04]  /*8220*/  LOP3.LUT R3, R3, R4, RZ, 0xfc, !PT ;  /* 0x0000000403037212 */ /* 0x000fc800078efcff */
[----:B------:R-:W-:Y:S02]  /*8230*/  PRMT R0, R3, 0x7610, R0 ;  /* 0x0000761003007816 */ /* 0x000fe40000000000 */
.L_x_2466:
[----:B------:R-:W-:Y:S05]  /*8240*/  BSYNC B0 ;  /* 0x0000000000007941 */ /* 0x000fea0003800000 */
.L_x_2465:
[----:B------:R0:W-:Y:S01]  /*8250*/  STG.E.U8 [R8.64], R0 ;  /* 0x0000000008007986 */ /* 0x0001e2000c101124 */
[----:B------:R-:W-:Y:S01]  /*8260*/  IMAD.MOV.U32 R19, RZ, RZ, R23 ;  /* 0x000000ffff137224 */ /* 0x000fe200078e0017 */
[----:B------:R-:W-:Y:S05]  /*8270*/  BRA `(.L_x_2437) ;  /* 0x0000032000007947 */ /* 0x000fea0003800000 */
.L_x_2459:
[----:B------:R-:W-:-:S13]  /*8280*/  ISETP.NE.AND P0, PT, R0, 0x1c, PT ;  /* 0x0000001c0000780c */ /* 0x000fda0003f05270 */
[----:B------:R-:W-:Y:S05]  /*8290*/  @!P0 BRA `(.L_x_2468) ;  /* 0x000002d000008947 */ /* 0x000fea0003800000 */
[----:B------:R-:W-:-:S13]  /*82a0*/  ISETP.NE.AND P0, PT, R0, 0x1d, PT ;  /* 0x0000001d0000780c */ /* 0x000fda0003f05270 */
[----:B------:R-:W-:Y:S05]  /*82b0*/  @!P0 BRA `(.L_x_2469) ;  /* 0x0000027000008947 */ /* 0x000fea0003800000 */
[----:B------:R-:W-:-:S13]  /*82c0*/  ISETP.NE.AND P0, PT, R0, 0x2c, PT ;  /* 0x0000002c0000780c */ /* 0x000fda0003f05270 */
[----:B------:R-:W-:Y:S05]  /*82d0*/  @P0 BRA `(.L_x_2442) ;  /* 0x0000010000000947 */ /* 0x000fea0003800000 */
[----:B------:R-:W-:Y:S01]  /*82e0*/  SHF.R.U32.HI R5, RZ, 0x17, R4 ;  /* 0x00000017ff057819 */ /* 0x000fe20000011604 */
[----:B------:R-:W-:Y:S01]  /*82f0*/  IMAD.MOV.U32 R19, RZ, RZ, R23 ;  /* 0x000000ffff137224 */ /* 0x000fe200078e0017 */
        /* <DEDUP_REMOVED lines=14> */
.L_x_2442:
        /* <DEDUP_REMOVED lines=18> */
[----:B0123-5:R-:W-:Y:S05]  /*8500*/  CALL.ABS.NOINC R14 ;  /* 0x000000000e007343 */ /* 0x02ffea0003c00000 */
[----:B------:R-:W-:Y:S01]  /*8510*/  IMAD.MOV.U32 R19, RZ, RZ, R23 ;  /* 0x000000ffff137224 */ /* 0x000fe200078e0017 */
[----:B------:R-:W-:Y:S05]  /*8520*/  BRA `(.L_x_2437) ;  /* 0x0000007000007947 */ /* 0x000fea0003800000 */
.L_x_2469:
[----:B------:R-:W0:Y:S01]  /*8530*/  F2I.U64.TRUNC R4, R4 ;  /* 0x0000000400047311 */ /* 0x000e22000020d800 */
[----:B------:R-:W-:Y:S01]  /*8540*/  IMAD.MOV.U32 R19, RZ, RZ, R23 ;  /* 0x000000ffff137224 */ /* 0x000fe200078e0017 */
[----:B0-----:R0:W-:Y:S01]  /*8550*/  STG.E.64 [R8.64], R4 ;  /* 0x0000000408007986 */ /* 0x0011e2000c101b24 */
[----:B------:R-:W-:Y:S05]  /*8560*/  BRA `(.L_x_2437) ;  /* 0x0000003000007947 */ /* 0x000fea0003800000 */
.L_x_2468:
[----:B------:R-:W0:Y:S01]  /*8570*/  F2I.FTZ.U32.TRUNC.NTZ R3, R4 ;  /* 0x0000000400037305 */ /* 0x000e22000021f000 */
[----:B------:R-:W-:Y:S01]  /*8580*/  IMAD.MOV.U32 R19, RZ, RZ, R23 ;  /* 0x000000ffff137224 */ /* 0x000fe200078e0017 */
[----:B0-----:R0:W-:Y:S06]  /*8590*/  STG.E [R8.64], R3 ;  /* 0x0000000308007986 */ /* 0x0011ec000c101924 */
.L_x_2437:
[----:B------:R-:W-:Y:S05]  /*85a0*/  BSYNC B6 ;  /* 0x0000000000067941 */ /* 0x000fea0003800000 */
.L_x_2436:
[----:B------:R-:W-:Y:S01]  /*85b0*/  ISETP.GE.AND P0, PT, R19, R16, PT ;  /* 0x000000101300720c */ /* 0x000fe20003f06270 */
[----:B------:R-:W-:-:S12]  /*85c0*/  BSSY B6, `(.L_x_2470) ;  /* 0x00001da000067945 */ /* 0x000fd80003800000 */
        /* <DEDUP_REMOVED lines=17> */
[----:B--2--5:R-:W0:Y:S02]  /*86e0*/  F2I.FTZ.TRUNC.NTZ R3, R22 ;  /* 0x0000001600037305 */ /* 0x024e24000021f100 */
[----:B0-----:R0:W-:Y:S01]  /*86f0*/  STG.E.U8 [R8.64], R3 ;  /* 0x0000000308007986 */ /* 0x0011e2000c101124 */
[----:B------:R-:W-:Y:S05]  /*8700*/  BRA `(.L_x_2477) ;  /* 0x00000d7000007947 */ /* 0x000fea0003800000 */
.L_x_2475:
[----:B--2--5:R-:W0:Y:S02]  /*8710*/  F2I.S64.TRUNC R22, R22 ;  /* 0x0000001600167311 */ /* 0x024e24000020d900 */
[----:B0-----:R-:W-:-:S05]  /*8720*/  IMAD.MOV.U32 R3, RZ, RZ, R22 ;  /* 0x000000ffff037224 */ /* 0x001fca00078e0016 */
[----:B------:R0:W-:Y:S01]  /*8730*/  STG.E.U8 [R8.64], R3 ;  /* 0x0000000308007986 */ /* 0x0001e2000c101124 */
[----:B------:R-:W-:Y:S05]  /*8740*/  BRA `(.L_x_2477) ;  /* 0x00000d3000007947 */ /* 0x000fea0003800000 */
.L_x_2474:
[----:B------:R-:W-:-:S13]  /*8750*/  ISETP.NE.AND P0, PT, R0, 0x2, PT ;  /* 0x000000020000780c */ /* 0x000fda0003f05270 */
[----:B------:R-:W-:Y:S05]  /*8760*/  @!P0 BRA `(.L_x_2478) ;  /* 0x000000a000008947 */ /* 0x000fea0003800000 */
[----:B------:R-:W-:-:S13]  /*8770*/  ISETP.NE.AND P0, PT, R0, 0x3, PT ;  /* 0x000000030000780c */ /* 0x000fda0003f05270 */
[----:B------:R-:W-:Y:S05]  /*8780*/  @!P0 BRA `(.L_x_2479) ;  /* 0x0000005000008947 */ /* 0x000fea0003800000 */
[----:B------:R-:W-:-:S13]  /*8790*/  ISETP.NE.AND P0, PT, R0, 0x4, PT ;  /* 0x000000040000780c */ /* 0x000fda0003f05270 */
[----:B------:R-:W-:Y:S05]  /*87a0*/  @P0 BRA `(.L_x_2476) ;  /* 0x00000b4000000947 */ /* 0x000fea0003800000 */
[----:B--2--5:R-:W0:Y:S02]  /*87b0*/  F2I.S64.TRUNC R22, R22 ;  /* 0x0000001600167311 */ /* 0x024e24000020d900 */
[----:B0-----:R0:W-:Y:S01]  /*87c0*/  STG.E.64 [R8.64], R22 ;  /* 0x0000001608007986 */ /* 0x0011e2000c101b24 */
[----:B------:R-:W-:Y:S05]  /*87d0*/  BRA `(.L_x_2477) ;  /* 0x00000ca000007947 */ /* 0x000fea0003800000 */
.L_x_2479:
[----:B--2--5:R-:W0:Y:S02]  /*87e0*/  F2I.FTZ.TRUNC.NTZ R3, R22 ;  /* 0x0000001600037305 */ /* 0x024e24000021f100 */
[----:B0-----:R0:W-:Y:S01]  /*87f0*/  STG.E [R8.64], R3 ;  /* 0x0000000308007986 */ /* 0x0011e2000c101924 */
[----:B------:R-:W-:Y:S05]  /*8800*/  BRA `(.L_x_2477) ;  /* 0x00000c7000007947 */ /* 0x000fea0003800000 */
.L_x_2478:
[----:B--2--5:R-:W0:Y:S02]  /*8810*/  F2I.FTZ.TRUNC.NTZ R3, R22 ;  /* 0x0000001600037305 */ /* 0x024e24000021f100 */
[----:B0-----:R0:W-:Y:S01]  /*8820*/  STG.E.U16 [R8.64], R3 ;  /* 0x0000000308007986 */ /* 0x0011e2000c101524 */
[----:B------:R-:W-:Y:S05]  /*8830*/  BRA `(.L_x_2477) ;  /* 0x00000c4000007947 */ /* 0x000fea0003800000 */
.L_x_2473:
[----:B------:R-:W-:-:S13]  /*8840*/  ISETP.GT.AND P0, PT, R0, 0x6, PT ;  /* 0x000000060000780c */ /* 0x000fda0003f04270 */
[----:B------:R-:W-:Y:S05]  /*8850*/  @P0 BRA `(.L_x_2480) ;  /* 0x0000009000000947 */ /* 0x000fea0003800000 */
[----:B------:R-:W-:-:S13]  /*8860*/  ISETP.NE.AND P0, PT, R0, 0x5, PT ;  /* 0x000000050000780c */ /* 0x000fda0003f05270 */
[----:B------:R-:W-:Y:S05]  /*8870*/  @!P0 BRA `(.L_x_2481) ;  /* 0x0000004000008947 */ /* 0x000fea0003800000 */
[----:B------:R-:W-:-:S13]  /*8880*/  ISETP.NE.AND P0, PT, R0, 0x6, PT ;  /* 0x000000060000780c */ /* 0x000fda0003f05270 */
[----:B------:R-:W-:Y:S05]  /*8890*/  @P0 BRA `(.L_x_2476) ;  /* 0x00000a5000000947 */ /* 0x000fea0003800000 */
[----:B--2--5:R0:W-:Y:S01]  /*88a0*/  STG.E [R8.64], R22 ;  /* 0x0000001608007986 */ /* 0x0241e2000c101924 */
[----:B------:R-:W-:Y:S05]  /*88b0*/  BRA `(.L_x_2477) ;  /* 0x00000bc000007947 */ /* 0x000fea0003800000 */
.L_x_2481:
[----:B--2--5:R-:W-:-:S05]  /*88c0*/  F2FP.PACK_AB R22, RZ, R22 ;  /* 0x00000016ff16723e */ /* 0x024fca00000000ff */
[----:B------:R0:W-:Y:S01]  /*88d0*/  STG.E.U16 [R8.64], R22 ;  /* 0x0000001608007986 */ /* 0x0001e2000c101524 */
[----:B------:R-:W-:Y:S05]  /*88e0*/  BRA `(.L_x_2477) ;  /* 0x00000b9000007947 */ /* 0x000fea0003800000 */
.L_x_2480:
[----:B------:R-:W-:-:S13]  /*88f0*/  ISETP.NE.AND P0, PT, R0, 0x7, PT ;  /* 0x000000070000780c */ /* 0x000fda0003f05270 */
[----:B------:R-:W-:Y:S05]  /*8900*/  @!P0 BRA `(.L_x_2482) ;  /* 0x000000b000008947 */ /* 0x000fea0003800000 */
[----:B------:R-:W-:-:S13]  /*8910*/  ISETP.NE.AND P0, PT, R0, 0x8, PT ;  /* 0x000000080000780c */ /* 0x000fda0003f05270 */
[----:B------:R-:W-:Y:S05]  /*8920*/  @!P0 BRA `(.L_x_2483) ;  /* 0x0000005000008947 */ /* 0x000fea0003800000 */
[----:B------:R-:W-:-:S13]  /*8930*/  ISETP.NE.AND P0, PT, R0, 0x9, PT ;  /* 0x000000090000780c */ /* 0x000fda0003f05270 */
[----:B------:R-:W-:Y:S05]  /*8940*/  @P0 BRA `(.L_x_2476) ;  /* 0x000009a000000947 */ /* 0x000fea0003800000 */
[----:B------:R-:W-:-:S05]  /*8950*/  IMAD.MOV.U32 R23, RZ, RZ, RZ ;  /* 0x000000ffff177224 */ /* 0x000fca00078e00ff */
[----:B--2--5:R0:W-:Y:S01]  /*8960*/  STG.E.64 [R8.64], R22 ;  /* 0x0000001608007986 */ /* 0x0241e2000c101b24 */
[----:B------:R-:W-:Y:S05]  /*8970*/  BRA `(.L_x_2477) ;  /* 0x00000b0000007947 */ /* 0x000fea0003800000 */
.L_x_2483:
[----:B--2--5:R-:W-:-:S04]  /*8980*/  F2FP.PACK_AB R3, RZ, R22 ;  /* 0x00000016ff03723e */ /* 0x024fc800000000ff */
[----:B------:R-:W-:-:S05]  /*8990*/  PRMT R3, R3, 0x5410, RZ ;  /* 0x0000541003037816 */ /* 0x000fca00000000ff */
[----:B------:R0:W-:Y:S01]  /*89a0*/  STG.E [R8.64], R3 ;  /* 0x0000000308007986 */ /* 0x0001e2000c101924 */
[----:B------:R-:W-:Y:S05]  /*89b0*/  BRA `(.L_x_2477) ;  /* 0x00000ac000007947 */ /* 0x000fea0003800000 */
.L_x_2482:
[----:B--2--5:R-:W-:-:S06]  /*89c0*/  FMUL.FTZ R4, R22, 1 ;  /* 0x3f80000016047820 */ /* 0x024fcc0000410000 */
[----:B------:R-:W0:Y:S02]  /*89d0*/  F2F.F64.F32 R4, R4 ;  /* 0x0000000400047310 */ /* 0x000e240000201800 */
[----:B0-----:R0:W-:Y:S01]  /*89e0*/  STG.E.64 [R8.64], R4 ;  /* 0x0000000408007986 */ /* 0x0011e2000c101b24 */
[----:B------:R-:W-:Y:S05]  /*89f0*/  BRA `(.L_x_2477) ;  /* 0x00000a8000007947 */ /* 0x000fea0003800000 */
.L_x_2472:
        /* <DEDUP_REMOVED lines=8> */
[----:B--2--5:R-:W-:-:S04]  /*8a80*/  FSETP.NEU.FTZ.AND P0, PT, R22, RZ, PT ;  /* 0x000000ff1600720b */ /* 0x024fc80003f1d000 */
[----:B------:R-:W-:-:S05]  /*8a90*/  SEL R3, RZ, 0x1, !P0 ;  /* 0x00000001ff037807 */ /* 0x000fca0004000000 */
[----:B------:R0:W-:Y:S01]  /*8aa0*/  STG.E.U8 [R8.64], R3 ;  /* 0x0000000308007986 */ /* 0x0001e2000c101124 */
[----:B------:R-:W-:Y:S05]  /*8ab0*/  BRA `(.L_x_2477) ;  /* 0x000009c000007947 */ /* 0x000fea0003800000 */
.L_x_2486:
[----:B--2--5:R-:W-:Y:S01]  /*8ac0*/  FMUL.FTZ R4, R22, 1 ;  /* 0x3f80000016047820 */ /* 0x024fe20000410000 */
[----:B------:R-:W-:-:S05]  /*8ad0*/  CS2R R6, SRZ ;  /* 0x0000000000067805 */ /* 0x000fca000001ff00 */
[----:B------:R-:W0:Y:S02]  /*8ae0*/  F2F.F64.F32 R4, R4 ;  /* 0x0000000400047310 */ /* 0x000e240000201800 */
[----:B0-----:R0:W-:Y:S01]  /*8af0*/  STG.E.128 [R8.64], R4 ;  /* 0x0000000408007986 */ /* 0x0011e2000c101d24 */
[----:B------:R-:W-:Y:S05]  /*8b00*/  BRA `(.L_x_2477) ;  /* 0x0000097000007947 */ /* 0x000fea0003800000 */
.L_x_2485:
[----:B------:R-:W-:-:S13]  /*8b10*/  ISETP.NE.AND P0, PT, R0, 0xf, PT ;  /* 0x0000000f0000780c */ /* 0x000fda0003f05270 */
[----:B------:R-:W-:Y:S05]  /*8b20*/  @!P0 BRA `(.L_x_2487) ;  /* 0x000002b000008947 */ /* 0x000fea0003800000 */
[----:B------:R-:W-:-:S13]  /*8b30*/  ISETP.NE.AND P0, PT, R0, 0x17, PT ;  /* 0x000000170000780c */ /* 0x000fda0003f05270 */
[----:B------:R-:W-:Y:S05]  /*8b40*/  @!P0 BRA `(.L_x_2488) ;  /* 0x0000014000008947 */ /* 0x000fea0003800000 */
[----:B------:R-:W-:-:S13]  /*8b50*/  ISETP.NE.AND P0, PT, R0, 0x18, PT ;  /* 0x000000180000780c */ /* 0x000fda0003f05270 */
[----:B------:R-:W-:Y:S05]  /*8b60*/  @P0 BRA `(.L_x_2476) ;  /* 0x0000078000000947 */ /* 0x000fea0003800000 */
[C---:B--2--5:R-:W-:Y:S01]  /*8b70*/  LOP3.LUT R4, R22.reuse, 0x7fffffff, RZ, 0xc0, !PT ;  /* 0x7fffffff16047812 */ /* 0x064fe200078ec0ff */
        /* <DEDUP_REMOVED lines=13> */
.L_x_2490:
[----:B------:R-:W-:Y:S05]  /*8c50*/  BSYNC B0 ;  /* 0x0000000000007941 */ /* 0x000fea0003800000 */
.L_x_2489:
[----:B------:R-:W-:-:S05]  /*8c60*/  LOP3.LUT R5, R0, R5, RZ, 0xfc, !PT ;  /* 0x0000000500057212 */ /* 0x000fca00078efcff */
[----:B------:R0:W-:Y:S01]  /*8c70*/  STG.E.U8 [R8.64], R5 ;  /* 0x0000000508007986 */ /* 0x0001e2000c101124 */
[----:B------:R-:W-:Y:S05]  /*8c80*/  BRA `(.L_x_2477) ;  /* 0x000007f000007947 */ /* 0x000fea0003800000 */
.L_x_2488:
[----:B--2--5:R-:W-:Y:S01]  /*8c90*/  LOP3.LUT R4, R22, 0x7fffffff, RZ, 0xc0, !PT ;  /* 0x7fffffff16047812 */ /* 0x024fe200078ec0ff */
        /* <DEDUP_REMOVED lines=11> */
.L_x_2492:
[----:B------:R-:W-:Y:S01]  /*8d50*/  IMAD.MOV.U32 R0, RZ, RZ, 0x7f ;  /* 0x0000007fff007424 */ /* 0x000fe200078e00ff */
[----:B------:R-:W-:-:S04]  /*8d60*/  ISETP.GT.U32.AND P0, PT, R4, 0x7f800000, PT ;  /* 0x7f8000000400780c */ /* 0x000fc80003f04070 */
[----:B------:R-:W-:-:S04]  /*8d70*/  SEL R0, R0, 0x7c, P0 ;  /* 0x0000007c00007807 */ /* 0x000fc80000000000 */
.L_x_2493:
[----:B------:R-:W-:Y:S05]  /*8d80*/  BSYNC B0 ;  /* 0x0000000000007941 */ /* 0x000fea0003800000 */
.L_x_2491:
[----:B------:R-:W-:-:S04]  /*8d90*/  LOP3.LUT R22, R22, 0x80000000, RZ, 0xc0, !PT ;  /* 0x8000000016167812 */ /* 0x000fc800078ec0ff */
[----:B------:R-:W-:-:S04]  /*8da0*/  SHF.R.U32.HI R3, RZ, 0x18, R22 ;  /* 0x00000018ff037819 */ /* 0x000fc80000011616 */
[----:B------:R-:W-:-:S05]  /*8db0*/  LOP3.LUT R3, R0, R3, RZ, 0xfc, !PT ;  /* 0x0000000300037212 */ /* 0x000fca00078efcff */
[----:B------:R0:W-:Y:S01]  /*8dc0*/  STG.E.U8 [R8.64], R3 ;  /* 0x0000000308007986 */ /* 0x0001e2000c101124 */
[----:B------:R-:W-:Y:S05]  /*8dd0*/  BRA `(.L_x_2477) ;  /* 0x000006a000007947 */ /* 0x000fea0003800000 */
.L_x_2487:
[----:B--2--5:R-:W-:-:S05]  /*8de0*/  F2FP.BF16.PACK_AB R22, RZ, R22 ;  /* 0x00000016ff16723e */ /* 0x024fca00000010ff */
[----:B------:R0:W-:Y:S01]  /*8df0*/  STG.E.U16 [R8.64], R22 ;  /* 0x0000001608007986 */ /* 0x0001e2000c101524 */
[----:B------:R-:W-:Y:S05]  /*8e00*/  BRA `(.L_x_2477) ;  /* 0x0000067000007947 */ /* 0x000fea0003800000 */
.L_x_2484:
        /* <DEDUP_REMOVED lines=8> */
[----:B--2--5:R-:W0:Y:S02]  /*8e90*/  F2I.FTZ.U32.TRUNC.NTZ R3, R22 ;  /* 0x0000001600037305 */ /* 0x024e24000021f000 */
[----:B0-----:R0:W-:Y:S01]  /*8ea0*/  STG.E.U16 [R8.64], R3 ;  /* 0x0000000308007986 */ /* 0x0011e2000c101524 */
[----:B------:R-:W-:Y:S05]  /*8eb0*/  BRA `(.L_x_2477) ;  /* 0x000005c000007947 */ /* 0x000fea0003800000 */
.L_x_2496:
[----:B--2--5:R-:W-:Y:S01]  /*8ec0*/  LOP3.LUT R3, R22, 0x7fffffff, RZ, 0xc0, !PT ;  /* 0x7fffffff16037812 */ /* 0x024fe200078ec0ff */
        /* <DEDUP_REMOVED lines=15> */
.L_x_2499:
[----:B------:R-:W-:-:S04]  /*8fc0*/  LOP3.LUT R22, R22, 0x80000000, RZ, 0xc0, !PT ;  /* 0x8000000016167812 */ /* 0x000fc800078ec0ff */
[----:B------:R-:W-:-:S04]  /*8fd0*/  SHF.R.U32.HI R3, RZ, 0x18, R22 ;  /* 0x00000018ff037819 */ /* 0x000fc80000011616 */
[----:B------:R-:W-:-:S04]  /*8fe0*/  LOP3.LUT R0, R0, R3, RZ, 0xfc, !PT ;  /* 0x0000000300007212 */ /* 0x000fc800078efcff */
[----:B------:R-:W-:Y:S02]  /*8ff0*/  PRMT R4, R0, 0x7610, R4 ;  /* 0x0000761000047816 */ /* 0x000fe40000000004 */
.L_x_2498:
[----:B------:R-:W-:Y:S05]  /*9000*/  BSYNC B0 ;  /* 0x0000000000007941 */ /* 0x000fea0003800000 */
.L_x_2497:
[----:B------:R0:W-:Y:S01]  /*9010*/  STG.E.U8 [R8.64], R4 ;  /* 0x0000000408007986 */ /* 0x0001e2000c101124 */
[----:B------:R-:W-:Y:S05]  /*9020*/  BRA `(.L_x_2477) ;  /* 0x0000045000007947 */ /* 0x000fea0003800000 */
.L_x_2495:
        /* <DEDUP_REMOVED lines=16> */
.L_x_2502:
[----:B------:R-:W-:-:S04]  /*9130*/  LOP3.LUT R22, R22, 0x80000000, RZ, 0xc0, !PT ;  /* 0x8000000016167812 */ /* 0x000fc800078ec0ff */
[----:B------:R-:W-:-:S04]  /*9140*/  SHF.R.U32.HI R3, RZ, 0x18, R22 ;  /* 0x00000018ff037819 */ /* 0x000fc80000011616 */
[----:B------:R-:W-:-:S04]  /*9150*/  LOP3.LUT R0, R0, R3, RZ, 0xfc, !PT ;  /* 0x0000000300007212 */ /* 0x000fc800078efcff */
[----:B------:R-:W-:Y:S02]  /*9160*/  PRMT R4, R0, 0x7610, R4 ;  /* 0x0000761000047816 */ /* 0x000fe40000000004 */
.L_x_2501:
[----:B------:R-:W-:Y:S05]  /*9170*/  BSYNC B0 ;  /* 0x0000000000007941 */ /* 0x000fea0003800000 */
.L_x_2500:
[----:B------:R0:W-:Y:S01]  /*9180*/  STG.E.U8 [R8.64], R4 ;  /* 0x0000000408007986 */ /* 0x0001e2000c101124 */
[----:B------:R-:W-:Y:S05]  /*9190*/  BRA `(.L_x_2477) ;  /* 0x000002e000007947 */ /* 0x000fea0003800000 */
.L_x_2494:
[----:B------:R-:W-:-:S13]  /*91a0*/  ISETP.NE.AND P0, PT, R0, 0x1c, PT ;  /* 0x0000001c0000780c */ /* 0x000fda0003f05270 */
[----:B------:R-:W-:Y:S05]  /*91b0*/  @!P0 BRA `(.L_x_2503) ;  /* 0x000002a000008947 */ /* 0x000fea0003800000 */
[----:B------:R-:W-:-:S13]  /*91c0*/  ISETP.NE.AND P0, PT, R0, 0x1d, PT ;  /* 0x0000001d0000780c */ /* 0x000fda0003f05270 */
[----:B------:R-:W-:Y:S05]  /*91d0*/  @!P0 BRA `(.L_x_2504) ;  /* 0x0000025000008947 */ /* 0x000fea0003800000 */
[----:B------:R-:W-:-:S13]  /*91e0*/  ISETP.NE.AND P0, PT, R0, 0x2c, PT ;  /* 0x0000002c0000780c */ /* 0x000fda0003f05270 */
[----:B------:R-:W-:Y:S05]  /*91f0*/  @P0 BRA `(.L_x_2476) ;  /* 0x000000f000000947 */ /* 0x000fea0003800000 */
[----:B--2--5:R-:W-:Y:S02]  /*9200*/  SHF.R.U32.HI R4, RZ, 0x17, R22 ;  /* 0x00000017ff047819 */ /* 0x024fe40000011616 */
        /* <DEDUP_REMOVED lines=14> */
.L_x_2476:
        /* <DEDUP_REMOVED lines=15> */
[----:B--2--5:R-:W-:Y:S02]  /*93e0*/  MOV R22, 0x0 ;  /* 0x0000000000167802 */ /* 0x024fe40000000f00 */
[----:B------:R-:W-:-:S04]  /*93f0*/  IADD3 R20, P0, P1, -R0, R3, R20 ;  /* 0x0000000300147210 */ /* 0x000fc8000791e114 */
[----:B------:R-:W-:-:S04]  /*9400*/  IADD3.X R21, ~R22, R9, R21, P0, P1 ;  /* 0x0000000916157210 */ /* 0x000fc800007e2515 */
[----:B01-3--:R-:W-:Y:S05]  /*9410*/  CALL.ABS.NOINC R14 ;  /* 0x000000000e007343 */ /* 0x00bfea0003c00000 */
[----:B------:R-:W-:Y:S05]  /*9420*/  BRA `(.L_x_2477) ;  /* 0x0000005000007947 */ /* 0x000fea0003800000 */
.L_x_2504:
[----:B--2--5:R-:W0:Y:S02]  /*9430*/  F2I.U64.TRUNC R22, R22 ;  /* 0x0000001600167311 */ /* 0x024e24000020d800 */
[----:B0-----:R0:W-:Y:S01]  /*9440*/  STG.E.64 [R8.64], R22 ;  /* 0x0000001608007986 */ /* 0x0011e2000c101b24 */
[----:B------:R-:W-:Y:S05]  /*9450*/  BRA `(.L_x_2477) ;  /* 0x0000002000007947 */ /* 0x000fea0003800000 */
.L_x_2503:
[----:B--2--5:R-:W0:Y:S02]  /*9460*/  F2I.FTZ.U32.TRUNC.NTZ R3, R22 ;  /* 0x0000001600037305 */ /* 0x024e24000021f000 */
[----:B0-----:R0:W-:Y:S02]  /*9470*/  STG.E [R8.64], R3 ;  /* 0x0000000308007986 */ /* 0x0011e4000c101924 */
.L_x_2477:
[----:B------:R-:W-:-:S04]  /*9480*/  IADD3 R19, R19, 0x80, RZ ;  /* 0x0000008013137810 */ /* 0x000fc80007ffe0ff */
[----:B------:R-:W-:-:S13]  /*9490*/  ISETP.GE.AND P0, PT, R19, R16, PT ;  /* 0x000000101300720c */ /* 0x000fda0003f06270 */
[----:B------:R-:W-:Y:S05]  /*94a0*/  @P0 BRA `(.L_x_2471) ;  /* 0x00000eb000000947 */ /* 0x000fea0003800000 */
[----:B------:R-:W-:Y:S01]  /*94b0*/  IMAD R0, R2, 0x200, R19 ;  /* 0x0000020002007824 */ /* 0x000fe200078e0213 */
[----:B0-----:R-:W-:-:S03]  /*94c0*/  PRMT R3, R17, 0x9910, RZ ;  /* 0x0000991011037816 */ /* 0x001fc600000000ff */
        /* <DEDUP_REMOVED lines=14> */
[----:B-1----:R-:W0:Y:S02]  /*95b0*/  F2I.FTZ.TRUNC.NTZ R3, R24 ;  /* 0x0000001800037305 */ /* 0x002e24000021f100 */
[----:B0-----:R0:W-:Y:S01]  /*95c0*/  STG.E.U8 [R8.64], R3 ;  /* 0x0000000308007986 */ /* 0x0011e2000c101124 */
[----:B------:R-:W-:Y:S05]  /*95d0*/  BRA `(.L_x_2510) ;  /* 0x00000d7000007947 */ /* 0x000fea0003800000 */
.L_x_2508:
[----:B-1----:R-:W0:Y:S02]  /*95e0*/  F2I.S64.TRUNC R24, R24 ;  /* 0x0000001800187311 */ /* 0x002e24000020d900 */
[----:B0-----:R-:W-:-:S05]  /*95f0*/  IMAD.MOV.U32 R3, RZ, RZ, R24 ;  /* 0x000000ffff037224 */ /* 0x001fca00078e0018 */
[----:B------:R0:W-:Y:S01]  /*9600*/  STG.E.U8 [R8.64], R3 ;  /* 0x0000000308007986 */ /* 0x0001e2000c101124 */
[----:B------:R-:W-:Y:S05]  /*9610*/  BRA `(.L_x_2510) ;  /* 0x00000d3000007947 */ /* 0x000fea0003800000 */
.L_x_2507:
[----:B------:R-:W-:-:S13]  /*9620*/  ISETP.NE.AND P0, PT, R0, 0x2, PT ;  /* 0x000000020000780c */ /* 0x000fda0003f05270 */
[----:B------:R-:W-:Y:S05]  /*9630*/  @!P0 BRA `(.L_x_2511) ;  /* 0x000000a000008947 */ /* 0x000fea0003800000 */
[----:B------:R-:W-:-:S13]  /*9640*/  ISETP.NE.AND P0, PT, R0, 0x3, PT ;  /* 0x000000030000780c */ /* 0x000fda0003f05270 */
[----:B------:R-:W-:Y:S05]  /*9650*/  @!P0 BRA `(.L_x_2512) ;  /* 0x0000005000008947 */ /* 0x000fea0003800000 */
[----:B------:R-:W-:-:S13]  /*9660*/  ISETP.NE.AND P0, PT, R0, 0x4, PT ;  /* 0x000000040000780c */ /* 0x000fda0003f05270 */
[----:B------:R-:W-:Y:S05]  /*9670*/  @P0 BRA `(.L_x_2509) ;  /* 0x00000b4000000947 */ /* 0x000fea0003800000 */
[----:B-1----:R-:W0:Y:S02]  /*9680*/  F2I.S64.TRUNC R24, R24 ;  /* 0x0000001800187311 */ /* 0x002e24000020d900 */
[----:B0-----:R0:W-:Y:S01]  /*9690*/  STG.E.64 [R8.64], R24 ;  /* 0x0000001808007986 */ /* 0x0011e2000c101b24 */
[----:B------:R-:W-:Y:S05]  /*96a0*/  BRA `(.L_x_2510) ;  /* 0x00000ca000007947 */ /* 0x000fea0003800000 */
.L_x_2512:
[----:B-1----:R-:W0:Y:S02]  /*96b0*/  F2I.FTZ.TRUNC.NTZ R3, R24 ;  /* 0x0000001800037305 */ /* 0x002e24000021f100 */
[----:B0-----:R0:W-:Y:S01]  /*96c0*/  STG.E [R8.64], R3 ;  /* 0x0000000308007986 */ /* 0x0011e2000c101924 */
[----:B------:R-:W-:Y:S05]  /*96d0*/  BRA `(.L_x_2510) ;  /* 0x00000c7000007947 */ /* 0x000fea0003800000 */
.L_x_2511:
[----:B-1----:R-:W0:Y:S02]  /*96e0*/  F2I.FTZ.TRUNC.NTZ R3, R24 ;  /* 0x0000001800037305 */ /* 0x002e24000021f100 */
[----:B0-----:R0:W-:Y:S01]  /*96f0*/  STG.E.U16 [R8.64], R3 ;  /* 0x0000000308007986 */ /* 0x0011e2000c101524 */
[----:B------:R-:W-:Y:S05]  /*9700*/  BRA `(.L_x_2510) ;  /* 0x00000c4000007947 */ /* 0x000fea0003800000 */
.L_x_2506:
[----:B------:R-:W-:-:S13]  /*9710*/  ISETP.GT.AND P0, PT, R0, 0x6, PT ;  /* 0x000000060000780c */ /* 0x000fda0003f04270 */
[----:B------:R-:W-:Y:S05]  /*9720*/  @P0 BRA `(.L_x_2513) ;  /* 0x0000009000000947 */ /* 0x000fea0003800000 */
[----:B------:R-:W-:-:S13]  /*9730*/  ISETP.NE.AND P0, PT, R0, 0x5, PT ;  /* 0x000000050000780c */ /* 0x000fda0003f05270 */
[----:B------:R-:W-:Y:S05]  /*9740*/  @!P0 BRA `(.L_x_2514) ;  /* 0x0000004000008947 */ /* 0x000fea0003800000 */
[----:B------:R-:W-:-:S13]  /*9750*/  ISETP.NE.AND P0, PT, R0, 0x6, PT ;  /* 0x000000060000780c */ /* 0x000fda0003f05270 */
[----:B------:R-:W-:Y:S05]  /*9760*/  @P0 BRA `(.L_x_2509) ;  /* 0x00000a5000000947 */ /* 0x000fea0003800000 */
[----:B-1----:R0:W-:Y:S01]  /*9770*/  STG.E [R8.64], R24 ;  /* 0x0000001808007986 */ /* 0x0021e2000c101924 */
[----:B------:R-:W-:Y:S05]  /*9780*/  BRA `(.L_x_2510) ;  /* 0x00000bc000007947 */ /* 0x000fea0003800000 */
.L_x_2514:
[----:B-1----:R-:W-:-:S05]  /*9790*/  F2FP.PACK_AB R24, RZ, R24 ;  /* 0x00000018ff18723e */ /* 0x002fca00000000ff */
[----:B------:R0:W-:Y:S01]  /*97a0*/  STG.E.U16 [R8.64], R24 ;  /* 0x0000001808007986 */ /* 0x0001e2000c101524 */
[----:B------:R-:W-:Y:S05]  /*97b0*/  BRA `(.L_x_2510) ;  /* 0x00000b9000007947 */ /* 0x000fea0003800000 */
.L_x_2513:
[----:B------:R-:W-:-:S13]  /*97c0*/  ISETP.NE.AND P0, PT, R0, 0x7, PT ;  /* 0x000000070000780c */ /* 0x000fda0003f05270 */
[----:B------:R-:W-:Y:S05]  /*97d0*/  @!P0 BRA `(.L_x_2515) ;  /* 0x000000b000008947 */ /* 0x000fea0003800000 */
[----:B------:R-:W-:-:S13]  /*97e0*/  ISETP.NE.AND P0, PT, R0, 0x8, PT ;  /* 0x000000080000780c */ /* 0x000fda0003f05270 */
[----:B------:R-:W-:Y:S05]  /*97f0*/  @!P0 BRA `(.L_x_2516) ;  /* 0x0000005000008947 */ /* 0x000fea0003800000 */
[----:B------:R-:W-:-:S13]  /*9800*/  ISETP.NE.AND P0, PT, R0, 0x9, PT ;  /* 0x000000090000780c */ /* 0x000fda0003f05270 */
[----:B------:R-:W-:Y:S05]  /*9810*/  @P0 BRA `(.L_x_2509) ;  /* 0x000009a000000947 */ /* 0x000fea0003800000 */
[----:B------:R-:W-:-:S05]  /*9820*/  IMAD.MOV.U32 R25, RZ, RZ, RZ ;  /* 0x000000ffff197224 */ /* 0x000fca00078e00ff */
[----:B-1----:R0:W-:Y:S01]  /*9830*/  STG.E.64 [R8.64], R24 ;  /* 0x0000001808007986 */ /* 0x0021e2000c101b24 */
[----:B------:R-:W-:Y:S05]  /*9840*/  BRA `(.L_x_2510) ;  /* 0x00000b0000007947 */ /* 0x000fea0003800000 */
.L_x_2516:
[----:B-1----:R-:W-:-:S04]  /*9850*/  F2FP.PACK_AB R3, RZ, R24 ;  /* 0x00000018ff03723e */ /* 0x002fc800000000ff */
[----:B------:R-:W-:-:S05]  /*9860*/  PRMT R3, R3, 0x5410, RZ ;  /* 0x0000541003037816 */ /* 0x000fca00000000ff */
[----:B------:R0:W-:Y:S01]  /*9870*/  STG.E [R8.64], R3 ;  /* 0x0000000308007986 */ /* 0x0001e2000c101924 */
[----:B------:R-:W-:Y:S05]  /*9880*/  BRA `(.L_x_2510) ;  /* 0x00000ac000007947 */ /* 0x000fea0003800000 */
.L_x_2515:
[----:B-1----:R-:W-:-:S06]  /*9890*/  FMUL.FTZ R4, R24, 1 ;  /* 0x3f80000018047820 */ /* 0x002fcc0000410000 */
[----:B------:R-:W0:Y:S02]  /*98a0*/  F2F.F64.F32 R4, R4 ;  /* 0x0000000400047310 */ /* 0x000e240000201800 */
[----:B0-----:R0:W-:Y:S01]  /*98b0*/  STG.E.64 [R8.64], R4 ;  /* 0x0000000408007986 */ /* 0x0011e2000c101b24 */
[----:B------:R-:W-:Y:S05]  /*98c0*/  BRA `(.L_x_2510) ;  /* 0x00000a8000007947 */ /* 0x000fea0003800000 */
.L_x_2505:
        /* <DEDUP_REMOVED lines=8> */
[----:B-1----:R-:W-:-:S04]  /*9950*/  FSETP.NEU.FTZ.AND P0, PT, R24, RZ, PT ;  /* 0x000000ff1800720b */ /* 0x002fc80003f1d000 */
[----:B------:R-:W-:-:S05]  /*9960*/  SEL R3, RZ, 0x1, !P0 ;  /* 0x00000001ff037807 */ /* 0x000fca0004000000 */
[----:B------:R0:W-:Y:S01]  /*9970*/  STG.E.U8 [R8.64], R3 ;  /* 0x0000000308007986 */ /* 0x0001e2000c101124 */
[----:B------:R-:W-:Y:S05]  /*9980*/  BRA `(.L_x_2510) ;  /* 0x000009c000007947 */ /* 0x000fea0003800000 */
.L_x_2519:
[----:B-1----:R-:W-:Y:S01]  /*9990*/  FMUL.FTZ R4, R24, 1 ;  /* 0x3f80000018047820 */ /* 0x002fe20000410000 */
[----:B------:R-:W-:-:S05]  /*99a0*/  CS2R R6, SRZ ;  /* 0x0000000000067805 */ /* 0x000fca000001ff00 */
[----:B------:R-:W0:Y:S02]  /*99b0*/  F2F.F64.F32 R4, R4 ;  /* 0x0000000400047310 */ /* 0x000e240000201800 */
[----:B0-----:R0:W-:Y:S01]  /*99c0*/  STG.E.128 [R8.64], R4 ;  /* 0x0000000408007986 */ /* 0x0011e2000c101d24 */
[----:B------:R-:W-:Y:S05]  /*99d0*/  BRA `(.L_x_2510) ;  /* 0x0000097000007947 */ /* 0x000fea0003800000 */
.L_x_2518:
[----:B------:R-:W-:-:S13]  /*99e0*/  ISETP.NE.AND P0, PT, R0, 0xf, PT ;  /* 0x0000000f0000780c */ /* 0x000fda0003f05270 */
[----:B------:R-:W-:Y:S05]  /*99f0*/  @!P0 BRA `(.L_x_2520) ;  /* 0x000002b000008947 */ /* 0x000fea0003800000 */
[----:B------:R-:W-:-:S13]  /*9a00*/  ISETP.NE.AND P0, PT, R0, 0x17, PT ;  /* 0x000000170000780c */ /* 0x000fda0003f05270 */
[----:B------:R-:W-:Y:S05]  /*9a10*/  @!P0 BRA `(.L_x_2521) ;  /* 0x0000014000008947 */ /* 0x000fea0003800000 */
[----:B------:R-:W-:-:S13]  /*9a20*/  ISETP.NE.AND P0, PT, R0, 0x18, PT ;  /* 0x000000180000780c */ /* 0x000fda0003f05270 */
[----:B------:R-:W-:Y:S05]  /*9a30*/  @P0 BRA `(.L_x_2509) ;  /* 0x0000078000000947 */ /* 0x000fea0003800000 */
[C---:B-1----:R-:W-:Y:S01]  /*9a40*/  LOP3.LUT R4, R24.reuse, 0x7fffffff, RZ, 0xc0, !PT ;  /* 0x7fffffff18047812 */ /* 0x042fe200078ec0ff */
        /* <DEDUP_REMOVED lines=13> */
.L_x_2523:
[----:B------:R-:W-:Y:S05]  /*9b20*/  BSYNC B0 ;  /* 0x0000000000007941 */ /* 0x000fea0003800000 */
.L_x_2522:
[----:B------:R-:W-:-:S05]  /*9b30*/  LOP3.LUT R5, R0, R5, RZ, 0xfc, !PT ;  /* 0x0000000500057212 */ /* 0x000fca00078efcff */
[----:B------:R0:W-:Y:S01]  /*9b40*/  STG.E.U8 [R8.64], R5 ;  /* 0x0000000508007986 */ /* 0x0001e2000c101124 */
[----:B------:R-:W-:Y:S05]  /*9b50*/  BRA `(.L_x_2510) ;  /* 0x000007f000007947 */ /* 0x000fea0003800000 */
.L_x_2521:
[----:B-1----:R-:W-:Y:S01]  /*9b60*/  LOP3.LUT R4, R24, 0x7fffffff, RZ, 0xc0, !PT ;  /* 0x7fffffff18047812 */ /* 0x002fe200078ec0ff */
        /* <DEDUP_REMOVED lines=11> */
.L_x_2525:
[----:B------:R-:W-:Y:S01]  /*9c20*/  IMAD.MOV.U32 R0, RZ, RZ, 0x7f ;  /* 0x0000007fff007424 */ /* 0x000fe200078e00ff */
[----:B------:R-:W-:-:S04]  /*9c30*/  ISETP.GT.U32.AND P0, PT, R4, 0x7f800000, PT ;  /* 0x7f8000000400780c */ /* 0x000fc80003f04070 */
[----:B------:R-:W-:-:S04]  /*9c40*/  SEL R0, R0, 0x7c, P0 ;  /* 0x0000007c00007807 */ /* 0x000fc80000000000 */
.L_x_2526:
[----:B------:R-:W-:Y:S05]  /*9c50*/  BSYNC B0 ;  /* 0x0000000000007941 */ /* 0x000fea0003800000 */
.L_x_2524:
[----:B------:R-:W-:-:S04]  /*9c60*/  LOP3.LUT R24, R24, 0x80000000, RZ, 0xc0, !PT ;  /* 0x8000000018187812 */ /* 0x000fc800078ec0ff */
[----:B------:R-:W-:-:S04]  /*9c70*/  SHF.R.U32.HI R3, RZ, 0x18, R24 ;  /* 0x00000018ff037819 */ /* 0x000fc80000011618 */
[----:B------:R-:W-:-:S05]  /*9c80*/  LOP3.LUT R3, R0, R3, RZ, 0xfc, !PT ;  /* 0x0000000300037212 */ /* 0x000fca00078efcff */
[----:B------:R0:W-:Y:S01]  /*9c90*/  STG.E.U8 [R8.64], R3 ;  /* 0x0000000308007986 */ /* 0x0001e2000c101124 */
[----:B------:R-:W-:Y:S05]  /*9ca0*/  BRA `(.L_x_2510) ;  /* 0x000006a000007947 */ /* 0x000fea0003800000 */
.L_x_2520:
[----:B-1----:R-:W-:-:S05]  /*9cb0*/  F2FP.BF16.PACK_AB R24, RZ, R24 ;  /* 0x00000018ff18723e */ /* 0x002fca00000010ff */
[----:B------:R0:W-:Y:S01]  /*9cc0*/  STG.E.U16 [R8.64], R24 ;  /* 0x0000001808007986 */ /* 0x0001e2000c101524 */
[----:B------:R-:W-:Y:S05]  /*9cd0*/  BRA `(.L_x_2510) ;  /* 0x0000067000007947 */ /* 0x000fea0003800000 */
.L_x_2517:
        /* <DEDUP_REMOVED lines=8> */
[----:B-1----:R-:W0:Y:S02]  /*9d60*/  F2I.FTZ.U32.TRUNC.NTZ R3, R24 ;  /* 0x0000001800037305 */ /* 0x002e24000021f000 */
[----:B0-----:R0:W-:Y:S01]  /*9d70*/  STG.E.U16 [R8.64], R3 ;  /* 0x0000000308007986 */ /* 0x0011e2000c101524 */
[----:B------:R-:W-:Y:S05]  /*9d80*/  BRA `(.L_x_2510) ;  /* 0x000005c000007947 */ /* 0x000fea0003800000 */
.L_x_2529:
[----:B-1----:R-:W-:Y:S01]  /*9d90*/  LOP3.LUT R3, R24, 0x7fffffff, RZ, 0xc0, !PT ;  /* 0x7fffffff18037812 */ /* 0x002fe200078ec0ff */
        /* <DEDUP_REMOVED lines=15> */
.L_x_2532:
[----:B------:R-:W-:-:S04]  /*9e90*/  LOP3.LUT R24, R24, 0x80000000, RZ, 0xc0, !PT ;  /* 0x8000000018187812 */ /* 0x000fc800078ec0ff */
[----:B------:R-:W-:-:S04]  /*9ea0*/  SHF.R.U32.HI R3, RZ, 0x18, R24 ;  /* 0x00000018ff037819 */ /* 0x000fc80000011618 */
[----:B------:R-:W-:-:S04]  /*9eb0*/  LOP3.LUT R0, R0, R3, RZ, 0xfc, !PT ;  /* 0x0000000300007212 */ /* 0x000fc800078efcff */
[----:B------:R-:W-:Y:S02]  /*9ec0*/  PRMT R4, R0, 0x7610, R4 ;  /* 0x0000761000047816 */ /* 0x000fe40000000004 */
.L_x_2531:
[----:B------:R-:W-:Y:S05]  /*9ed0*/  BSYNC B0 ;  /* 0x0000000000007941 */ /* 0x000fea0003800000 */
.L_x_2530:
[----:B------:R0:W-:Y:S01]  /*9ee0*/  STG.E.U8 [R8.64], R4 ;  /* 0x0000000408007986 */ /* 0x0001e2000c101124 */
[----:B------:R-:W-:Y:S05]  /*9ef0*/  BRA `(.L_x_2510) ;  /* 0x0000045000007947 */ /* 0x000fea0003800000 */
.L_x_2528:
        /* <DEDUP_REMOVED lines=16> */
.L_x_2535:
[----:B------:R-:W-:-:S04]  /*a000*/  LOP3.LUT R24, R24, 0x80000000, RZ, 0xc0, !PT ;  /* 0x8000000018187812 */ /* 0x000fc800078ec0ff */
[----:B------:R-:W-:-:S04]  /*a010*/  SHF.R.U32.HI R3, RZ, 0x18, R24 ;  /* 0x00000018ff037819 */ /* 0x000fc80000011618 */
[----:B------:R-:W-:-:S04]  /*a020*/  LOP3.LUT R0, R0, R3, RZ, 0xfc, !PT ;  /* 0x0000000300007212 */ /* 0x000fc800078efcff */
[----:B------:R-:W-:Y:S02]  /*a030*/  PRMT R4, R0, 0x7610, R4 ;  /* 0x0000761000047816 */ /* 0x000fe40000000004 */
.L_x_2534:
[----:B------:R-:W-:Y:S05]  /*a040*/  BSYNC B0 ;  /* 0x0000000000007941 */ /* 0x000fea0003800000 */
.L_x_2533:
[----:B------:R0:W-:Y:S01]  /*a050*/  STG.E.U8 [R8.64], R4 ;  /* 0x0000000408007986 */ /* 0x0001e2000c101124 */
[----:B------:R-:W-:Y:S05]  /*a060*/  BRA `(.L_x_2510) ;  /* 0x000002e000007947 */ /* 0x000fea0003800000 */
.L_x_2527:
[----:B------:R-:W-:-:S13]  /*a070*/  ISETP.NE.AND P0, PT, R0, 0x1c, PT ;  /* 0x0000001c0000780c */ /* 0x000fda0003f05270 */
[----:B------:R-:W-:Y:S05]  /*a080*/  @!P0 BRA `(.L_x_2536) ;  /* 0x000002a000008947 */ /* 0x000fea0003800000 */
[----:B------:R-:W-:-:S13]  /*a090*/  ISETP.NE.AND P0, PT, R0, 0x1d, PT ;  /* 0x0000001d0000780c */ /* 0x000fda0003f05270 */
[----:B------:R-:W-:Y:S05]  /*a0a0*/  @!P0 BRA `(.L_x_2537) ;  /* 0x0000025000008947 */ /* 0x000fea0003800000 */
[----:B------:R-:W-:-:S13]  /*a0b0*/  ISETP.NE.AND P0, PT, R0, 0x2c, PT ;  /* 0x0000002c0000780c */ /* 0x000fda0003f05270 */
[----:B------:R-:W-:Y:S05]  /*a0c0*/  @P0 BRA `(.L_x_2509) ;  /* 0x000000f000000947 */ /* 0x000fea0003800000 */
[----:B-1----:R-:W-:Y:S02]  /*a0d0*/  SHF.R.U32.HI R4, RZ, 0x17, R24 ;  /* 0x00000017ff047819 */ /* 0x002fe40000011618 */
        /* <DEDUP_REMOVED lines=14> */
.L_x_2509:
        /* <DEDUP_REMOVED lines=18> */
[----:B01-3--:R-:W-:Y:S05]  /*a2e0*/  CALL.ABS.NOINC R14 ;  /* 0x000000000e007343 */ /* 0x00bfea0003c00000 */
[----:B------:R-:W-:Y:S05]  /*a2f0*/  BRA `(.L_x_2510) ;  /* 0x0000005000007947 */ /* 0x000fea0003800000 */
.L_x_2537:
[----:B-1----:R-:W0:Y:S02]  /*a300*/  F2I.U64.TRUNC R24, R24 ;  /* 0x0000001800187311 */ /* 0x002e24000020d800 */
[----:B0-----:R0:W-:Y:S01]  /*a310*/  STG.E.64 [R8.64], R24 ;  /* 0x0000001808007986 */ /* 0x0011e2000c101b24 */
[----:B------:R-:W-:Y:S05]  /*a320*/  BRA `(.L_x_2510) ;  /* 0x0000002000007947 */ /* 0x000fea0003800000 */
.L_x_2536:
[----:B-1----:R-:W0:Y:S02]  /*a330*/  F2I.FTZ.U32.TRUNC.NTZ R3, R24 ;  /* 0x0000001800037305 */ /* 0x002e24000021f000 */
[----:B0-----:R0:W-:Y:S02]  /*a340*/  STG.E [R8.64], R3 ;  /* 0x0000000308007986 */ /* 0x0011e4000c101924 */
.L_x_2510:
[----:B------:R-:W-:Y:S02]  /*a350*/  IADD3 R19, R19, 0x80, RZ ;  /* 0x0000008013137810 */ /* 0x000fe40007ffe0ff */
.L_x_2471:
[----:B------:R-:W-:Y:S05]  /*a360*/  BSYNC B6 ;  /* 0x0000000000067941 */ /* 0x000fea0003800000 */
.L_x_2470:
[----:B------:R-:W-:-:S13]  /*a370*/  ISETP.GE.AND P0, PT, R19, R16, PT ;  /* 0x000000101300720c */ /* 0x000fda0003f06270 */
[----:B------:R-:W-:Y:S05]  /*a380*/  @P0 EXIT ;  /* 0x000000000000094d */ /* 0x000fea0003800000 */
[----:B0-----:R-:W-:Y:S01]  /*a390*/  PRMT R0, R17, 0x9910, RZ ;  /* 0x0000991011007816 */ /* 0x001fe200000000ff */
        /* <DEDUP_REMOVED lines=14> */
[----:B-----5:R-:W0:Y:S02]  /*a480*/  F2I.FTZ.TRUNC.NTZ R5, R18 ;  /* 0x0000001200057305 */ /* 0x020e24000021f100 */
[----:B0-----:R-:W-:Y:S01]  /*a490*/  STG.E.U8 [R2.64], R5 ;  /* 0x0000000502007986 */ /* 0x001fe2000c101124 */
[----:B------:R-:W-:Y:S05]  /*a4a0*/  EXIT ;  /* 0x000000000000794d */ /* 0x000fea0003800000 */
.L_x_2541:
[----:B-----5:R-:W0:Y:S02]  /*a4b0*/  F2I.S64.TRUNC R18, R18 ;  /* 0x0000001200127311 */ /* 0x020e24000020d900 */
[----:B0-----:R-:W-:-:S05]  /*a4c0*/  IMAD.MOV.U32 R5, RZ, RZ, R18 ;  /* 0x000000ffff057224 */ /* 0x001fca00078e0012 */
[----:B------:R-:W-:Y:S01]  /*a4d0*/  STG.E.U8 [R2.64], R5 ;  /* 0x0000000502007986 */ /* 0x000fe2000c101124 */
[----:B------:R-:W-:Y:S05]  /*a4e0*/  EXIT ;  /* 0x000000000000794d */ /* 0x000fea0003800000 */
.L_x_2540:
[----:B------:R-:W-:-:S13]  /*a4f0*/  ISETP.NE.AND P0, PT, R0, 0x2, PT ;  /* 0x000000020000780c */ /* 0x000fda0003f05270 */
[----:B------:R-:W-:Y:S05]  /*a500*/  @!P0 BRA `(.L_x_2543) ;  /* 0x000000a000008947 */ /* 0x000fea0003800000 */
[----:B------:R-:W-:-:S13]  /*a510*/  ISETP.NE.AND P0, PT, R0, 0x3, PT ;  /* 0x000000030000780c */ /* 0x000fda0003f05270 */
[----:B------:R-:W-:Y:S05]  /*a520*/  @!P0 BRA `(.L_x_2544) ;  /* 0x0000005000008947 */ /* 0x000fea0003800000 */
[----:B------:R-:W-:-:S13]  /*a530*/  ISETP.NE.AND P0, PT, R0, 0x4, PT ;  /* 0x000000040000780c */ /* 0x000fda0003f05270 */
[----:B------:R-:W-:Y:S05]  /*a540*/  @P0 BRA `(.L_x_2542) ;  /* 0x00000b4000000947 */ /* 0x000fea0003800000 */
[----:B-----5:R-:W0:Y:S02]  /*a550*/  F2I.S64.TRUNC R18, R18 ;  /* 0x0000001200127311 */ /* 0x020e24000020d900 */
[----:B0-----:R-:W-:Y:S01]  /*a560*/  STG.E.64 [R2.64], R18 ;  /* 0x0000001202007986 */ /* 0x001fe2000c101b24 */
[----:B------:R-:W-:Y:S05]  /*a570*/  EXIT ;  /* 0x000000000000794d */ /* 0x000fea0003800000 */
.L_x_2544:
[----:B-----5:R-:W0:Y:S02]  /*a580*/  F2I.FTZ.TRUNC.NTZ R5, R18 ;  /* 0x0000001200057305 */ /* 0x020e24000021f100 */
[----:B0-----:R-:W-:Y:S01]  /*a590*/  STG.E [R2.64], R5 ;  /* 0x0000000502007986 */ /* 0x001fe2000c101924 */
[----:B------:R-:W-:Y:S05]  /*a5a0*/  EXIT ;  /* 0x000000000000794d */ /* 0x000fea0003800000 */
.L_x_2543:
[----:B-----5:R-:W0:Y:S02]  /*a5b0*/  F2I.FTZ.TRUNC.NTZ R5, R18 ;  /* 0x0000001200057305 */ /* 0x020e24000021f100 */
[----:B0-----:R-:W-:Y:S01]  /*a5c0*/  STG.E.U16 [R2.64], R5 ;  /* 0x0000000502007986 */ /* 0x001fe2000c101524 */
[----:B------:R-:W-:Y:S05]  /*a5d0*/  EXIT ;  /* 0x000000000000794d */ /* 0x000fea0003800000 */
.L_x_2539:
[----:B------:R-:W-:-:S13]  /*a5e0*/  ISETP.GT.AND P0, PT, R0, 0x6, PT ;  /* 0x000000060000780c */ /* 0x000fda0003f04270 */
[----:B------:R-:W-:Y:S05]  /*a5f0*/  @P0 BRA `(.L_x_2545) ;  /* 0x0000009000000947 */ /* 0x000fea0003800000 */
[----:B------:R-:W-:-:S13]  /*a600*/  ISETP.NE.AND P0, PT, R0, 0x5, PT ;  /* 0x000000050000780c */ /* 0x000fda0003f05270 */
[----:B------:R-:W-:Y:S05]  /*a610*/  @!P0 BRA `(.L_x_2546) ;  /* 0x0000004000008947 */ /* 0x000fea0003800000 */
[----:B------:R-:W-:-:S13]  /*a620*/  ISETP.NE.AND P0, PT, R0, 0x6, PT ;  /* 0x000000060000780c */ /* 0x000fda0003f05270 */
[----:B------:R-:W-:Y:S05]  /*a630*/  @P0 BRA `(.L_x_2542) ;  /* 0x00000a5000000947 */ /* 0x000fea0003800000 */
[----:B-----5:R-:W-:Y:S01]  /*a640*/  STG.E [R2.64], R18 ;  /* 0x0000001202007986 */ /* 0x020fe2000c101924 */
[----:B------:R-:W-:Y:S05]  /*a650*/  EXIT ;  /* 0x000000000000794d */ /* 0x000fea0003800000 */
.L_x_2546:
[----:B-----5:R-:W-:-:S05]  /*a660*/  F2FP.PACK_AB R18, RZ, R18 ;  /* 0x00000012ff12723e */ /* 0x020fca00000000ff */
[----:B------:R-:W-:Y:S01]  /*a670*/  STG.E.U16 [R2.64], R18 ;  /* 0x0000001202007986 */ /* 0x000fe2000c101524 */
[----:B------:R-:W-:Y:S05]  /*a680*/  EXIT ;  /* 0x000000000000794d */ /* 0x000fea0003800000 */
.L_x_2545:
[----:B------:R-:W-:-:S13]  /*a690*/  ISETP.NE.AND P0, PT, R0, 0x7, PT ;  /* 0x000000070000780c */ /* 0x000fda0003f05270 */
[----:B------:R-:W-:Y:S05]  /*a6a0*/  @!P0 BRA `(.L_x_2547) ;  /* 0x000000b000008947 */ /* 0x000fea0003800000 */
[----:B------:R-:W-:-:S13]  /*a6b0*/  ISETP.NE.AND P0, PT, R0, 0x8, PT ;  /* 0x000000080000780c */ /* 0x000fda0003f05270 */
[----:B------:R-:W-:Y:S05]  /*a6c0*/  @!P0 BRA `(.L_x_2548) ;  /* 0x0000005000008947 */ /* 0x000fea0003800000 */
[----:B------:R-:W-:-:S13]  /*a6d0*/  ISETP.NE.AND P0, PT, R0, 0x9, PT ;  /* 0x000000090000780c */ /* 0x000fda0003f05270 */
[----:B------:R-:W-:Y:S05]  /*a6e0*/  @P0 BRA `(.L_x_2542) ;  /* 0x000009a000000947 */ /* 0x000fea0003800000 */
[----:B------:R-:W-:-:S05]  /*a6f0*/  IMAD.MOV.U32 R19, RZ, RZ, RZ ;  /* 0x000000ffff137224 */ /* 0x000fca00078e00ff */
[----:B-----5:R-:W-:Y:S01]  /*a700*/  STG.E.64 [R2.64], R18 ;  /* 0x0000001202007986 */ /* 0x020fe2000c101b24 */
[----:B------:R-:W-:Y:S05]  /*a710*/  EXIT ;  /* 0x000000000000794d */ /* 0x000fea0003800000 */
.L_x_2548:
[----:B-----5:R-:W-:-:S04]  /*a720*/  F2FP.PACK_AB R5, RZ, R18 ;  /* 0x00000012ff05723e */ /* 0x020fc800000000ff */
[----:B------:R-:W-:-:S05]  /*a730*/  PRMT R5, R5, 0x5410, RZ ;  /* 0x0000541005057816 */ /* 0x000fca00000000ff */
[----:B------:R-:W-:Y:S01]  /*a740*/  STG.E [R2.64], R5 ;  /* 0x0000000502007986 */ /* 0x000fe2000c101924 */
[----:B------:R-:W-:Y:S05]  /*a750*/  EXIT ;  /* 0x000000000000794d */ /* 0x000fea0003800000 */
.L_x_2547:
[----:B-----5:R-:W-:-:S06]  /*a760*/  FMUL.FTZ R4, R18, 1 ;  /* 0x3f80000012047820 */ /* 0x020fcc0000410000 */
[----:B------:R-:W0:Y:S02]  /*a770*/  F2F.F64.F32 R4, R4 ;  /* 0x0000000400047310 */ /* 0x000e240000201800 */
[----:B0-----:R-:W-:Y:S01]  /*a780*/  STG.E.64 [R2.64], R4 ;  /* 0x0000000402007986 */ /* 0x001fe2000c101b24 */
[----:B------:R-:W-:Y:S05]  /*a790*/  EXIT ;  /* 0x000000000000794d */ /* 0x000fea0003800000 */
.L_x_2538:
        /* <DEDUP_REMOVED lines=8> */
[----:B-----5:R-:W-:-:S04]  /*a820*/  FSETP.NEU.FTZ.AND P0, PT, R18, RZ, PT ;  /* 0x000000ff1200720b */ /* 0x020fc80003f1d000 */
[----:B------:R-:W-:-:S05]  /*a830*/  SEL R5, RZ, 0x1, !P0 ;  /* 0x00000001ff057807 */ /* 0x000fca0004000000 */
[----:B------:R-:W-:Y:S01]  /*a840*/  STG.E.U8 [R2.64], R5 ;  /* 0x0000000502007986 */ /* 0x000fe2000c101124 */
[----:B------:R-:W-:Y:S05]  /*a850*/  EXIT ;  /* 0x000000000000794d */ /* 0x000fea0003800000 */
.L_x_2551:
[----:B-----5:R-:W-:Y:S01]  /*a860*/  FMUL.FTZ R4, R18, 1 ;  /* 0x3f80000012047820 */ /* 0x020fe20000410000 */
[----:B------:R-:W-:-:S05]  /*a870*/  CS2R R6, SRZ ;  /* 0x0000000000067805 */ /* 0x000fca000001ff00 */
[----:B------:R-:W0:Y:S02]  /*a880*/  F2F.F64.F32 R4, R4 ;  /* 0x0000000400047310 */ /* 0x000e240000201800 */
[----:B0-----:R-:W-:Y:S01]  /*a890*/  STG.E.128 [R2.64], R4 ;  /* 0x0000000402007986 */ /* 0x001fe2000c101d24 */
[----:B------:R-:W-:Y:S05]  /*a8a0*/  EXIT ;  /* 0x000000000000794d */ /* 0x000fea0003800000 */
.L_x_2550:
[----:B------:R-:W-:-:S13]  /*a8b0*/  ISETP.NE.AND P0, PT, R0, 0xf, PT ;  /* 0x0000000f0000780c */ /* 0x000fda0003f05270 */
[----:B------:R-:W-:Y:S05]  /*a8c0*/  @!P0 BRA `(.L_x_2552) ;  /* 0x000002b000008947 */ /* 0x000fea0003800000 */
[----:B------:R-:W-:-:S13]  /*a8d0*/  ISETP.NE.AND P0, PT, R0, 0x17, PT ;  /* 0x000000170000780c */ /* 0x000fda0003f05270 */
[----:B------:R-:W-:Y:S05]  /*a8e0*/  @!P0 BRA `(.L_x_2553) ;  /* 0x0000014000008947 */ /* 0x000fea0003800000 */
[----:B------:R-:W-:-:S13]  /*a8f0*/  ISETP.NE.AND P0, PT, R0, 0x18, PT ;  /* 0x000000180000780c */ /* 0x000fda0003f05270 */
[----:B------:R-:W-:Y:S05]  /*a900*/  @P0 BRA `(.L_x_2542) ;  /* 0x0000078000000947 */ /* 0x000fea0003800000 */
[C---:B-----5:R-:W-:Y:S01]  /*a910*/  LOP3.LUT R4, R18.reuse, 0x7fffffff, RZ, 0xc0, !PT ;  /* 0x7fffffff12047812 */ /* 0x060fe200078ec0ff */
[----:B------:R-:W-:Y:S01]  /*a920*/  BSSY B0, `(.L_x_2554) ;  /* 0x000000d000007945 */ /* 0x000fe20003800000 */
        /* <DEDUP_REMOVED lines=12> */
.L_x_2555:
[----:B------:R-:W-:Y:S05]  /*a9f0*/  BSYNC B0 ;  /* 0x0000000000007941 */ /* 0x000fea0003800000 */
.L_x_2554:
[----:B------:R-:W-:-:S05]  /*aa00*/  LOP3.LUT R7, R0, R7, RZ, 0xfc, !PT ;  /* 0x0000000700077212 */ /* 0x000fca00078efcff */
[----:B------:R-:W-:Y:S01]  /*aa10*/  STG.E.U8 [R2.64], R7 ;  /* 0x0000000702007986 */ /* 0x000fe2000c101124 */
[----:B------:R-:W-:Y:S05]  /*aa20*/  EXIT ;  /* 0x000000000000794d */ /* 0x000fea0003800000 */
.L_x_2553:
[----:B-----5:R-:W-:Y:S01]  /*aa30*/  LOP3.LUT R4, R18, 0x7fffffff, RZ, 0xc0, !PT ;  /* 0x7fffffff12047812 */ /* 0x020fe200078ec0ff */
[----:B------:R-:W-:Y:S03]  /*aa40*/  BSSY B0, `(.L_x_2556) ;  /* 0x000000e000007945 */ /* 0x000fe60003800000 */
        /* <DEDUP_REMOVED lines=10> */
.L_x_2557:
[----:B------:R-:W-:Y:S01]  /*aaf0*/  IMAD.MOV.U32 R0, RZ, RZ, 0x7f ;  /* 0x0000007fff007424 */ /* 0x000fe200078e00ff */
[----:B------:R-:W-:-:S04]  /*ab00*/  ISETP.GT.U32.AND P0, PT, R4, 0x7f800000, PT ;  /* 0x7f8000000400780c */ /* 0x000fc80003f04070 */
[----:B------:R-:W-:-:S04]  /*ab10*/  SEL R0, R0, 0x7c, P0 ;  /* 0x0000007c00007807 */ /* 0x000fc80000000000 */
.L_x_2558:
[----:B------:R-:W-:Y:S05]  /*ab20*/  BSYNC B0 ;  /* 0x0000000000007941 */ /* 0x000fea0003800000 */
.L_x_2556:
[----:B------:R-:W-:-:S04]  /*ab30*/  LOP3.LUT R18, R18, 0x80000000, RZ, 0xc0, !PT ;  /* 0x8000000012127812 */ /* 0x000fc800078ec0ff */
[----:B------:R-:W-:-:S04]  /*ab40*/  SHF.R.U32.HI R5, RZ, 0x18, R18 ;  /* 0x00000018ff057819 */ /* 0x000fc80000011612 */
[----:B------:R-:W-:-:S05]  /*ab50*/  LOP3.LUT R5, R0, R5, RZ, 0xfc, !PT ;  /* 0x0000000500057212 */ /* 0x000fca00078efcff */
[----:B------:R-:W-:Y:S01]  /*ab60*/  STG.E.U8 [R2.64], R5 ;  /* 0x0000000502007986 */ /* 0x000fe2000c101124 */
[----:B------:R-:W-:Y:S05]  /*ab70*/  EXIT ;  /* 0x000000000000794d */ /* 0x000fea0003800000 */
.L_x_2552:
[----:B-----5:R-:W-:-:S05]  /*ab80*/  F2FP.BF16.PACK_AB R18, RZ, R18 ;  /* 0x00000012ff12723e */ /* 0x020fca00000010ff */
[----:B------:R-:W-:Y:S01]  /*ab90*/  STG.E.U16 [R2.64], R18 ;  /* 0x0000001202007986 */ /* 0x000fe2000c101524 */
[----:B------:R-:W-:Y:S05]  /*aba0*/  EXIT ;  /* 0x000000000000794d */ /* 0x000fea0003800000 */
.L_x_2549:
        /* <DEDUP_REMOVED lines=8> */
[----:B-----5:R-:W0:Y:S02]  /*ac30*/  F2I.FTZ.U32.TRUNC.NTZ R5, R18 ;  /* 0x0000001200057305 */ /* 0x020e24000021f000 */
[----:B0-----:R-:W-:Y:S01]  /*ac40*/  STG.E.U16 [R2.64], R5 ;  /* 0x0000000502007986 */ /* 0x001fe2000c101524 */
[----:B------:R-:W-:Y:S05]  /*ac50*/  EXIT ;  /* 0x000000000000794d */ /* 0x000fea0003800000 */
.L_x_2561:
[----:B-----5:R-:W-:Y:S01]  /*ac60*/  LOP3.LUT R5, R18, 0x7fffffff, RZ, 0xc0, !PT ;  /* 0x7fffffff12057812 */ /* 0x020fe200078ec0ff */
        /* <DEDUP_REMOVED lines=15> */
.L_x_2564:
[----:B------:R-:W-:-:S04]  /*ad60*/  LOP3.LUT R18, R18, 0x80000000, RZ, 0xc0, !PT ;  /* 0x8000000012127812 */ /* 0x000fc800078ec0ff */
[----:B------:R-:W-:-:S04]  /*ad70*/  SHF.R.U32.HI R5, RZ, 0x18, R18 ;  /* 0x00000018ff057819 */ /* 0x000fc80000011612 */
[----:B------:R-:W-:-:S04]  /*ad80*/  LOP3.LUT R4, R4, R5, RZ, 0xfc, !PT ;  /* 0x0000000504047212 */ /* 0x000fc800078efcff */
[----:B------:R-:W-:Y:S02]  /*ad90*/  PRMT R0, R4, 0x7610, R0 ;  /* 0x0000761004007816 */ /* 0x000fe40000000000 */
.L_x_2563:
[----:B------:R-:W-:Y:S05]  /*ada0*/  BSYNC B0 ;  /* 0x0000000000007941 */ /* 0x000fea0003800000 */
.L_x_2562:
[----:B------:R-:W-:Y:S01]  /*adb0*/  STG.E.U8 [R2.64], R0 ;  /* 0x0000000002007986 */ /* 0x000fe2000c101124 */
[----:B------:R-:W-:Y:S05]  /*adc0*/  EXIT ;  /* 0x000000000000794d */ /* 0x000fea0003800000 */
.L_x_2560:
        /* <DEDUP_REMOVED lines=16> */
.L_x_2567:
[----:B------:R-:W-:-:S04]  /*aed0*/  LOP3.LUT R18, R18, 0x80000000, RZ, 0xc0, !PT ;  /* 0x8000000012127812 */ /* 0x000fc800078ec0ff */
[----:B------:R-:W-:-:S04]  /*aee0*/  SHF.R.U32.HI R5, RZ, 0x18, R18 ;  /* 0x00000018ff057819 */ /* 0x000fc80000011612 */
[----:B------:R-:W-:-:S04]  /*aef0*/  LOP3.LUT R4, R4, R5, RZ, 0xfc, !PT ;  /* 0x0000000504047212 */ /* 0x000fc800078efcff */
[----:B------:R-:W-:Y:S02]  /*af00*/  PRMT R0, R4, 0x7610, R0 ;  /* 0x0000761004007816 */ /* 0x000fe40000000000 */
.L_x_2566:
[----:B------:R-:W-:Y:S05]  /*af10*/  BSYNC B0 ;  /* 0x0000000000007941 */ /* 0x000fea0003800000 */
.L_x_2565:
[----:B------:R-:W-:Y:S01]  /*af20*/  STG.E.U8 [R2.64], R0 ;  /* 0x0000000002007986 */ /* 0x000fe2000c101124 */
[----:B------:R-:W-:Y:S05]  /*af30*/  EXIT ;  /* 0x000000000000794d */ /* 0x000fea0003800000 */
.L_x_2559:
[----:B------:R-:W-:-:S13]  /*af40*/  ISETP.NE.AND P0, PT, R0, 0x1c, PT ;  /* 0x0000001c0000780c */ /* 0x000fda0003f05270 */
[----:B------:R-:W-:Y:S05]  /*af50*/  @!P0 BRA `(.L_x_2568) ;  /* 0x000002a000008947 */ /* 0x000fea0003800000 */
[----:B------:R-:W-:-:S13]  /*af60*/  ISETP.NE.AND P0, PT, R0, 0x1d, PT ;  /* 0x0000001d0000780c */ /* 0x000fda0003f05270 */
[----:B------:R-:W-:Y:S05]  /*af70*/  @!P0 BRA `(.L_x_2569) ;  /* 0x0000025000008947 */ /* 0x000fea0003800000 */
[----:B------:R-:W-:-:S13]  /*af80*/  ISETP.NE.AND P0, PT, R0, 0x2c, PT ;  /* 0x0000002c0000780c */ /* 0x000fda0003f05270 */
[----:B------:R-:W-:Y:S05]  /*af90*/  @P0 BRA `(.L_x_2542) ;  /* 0x000000f000000947 */ /* 0x000fea0003800000 */
[----:B-----5:R-:W-:Y:S02]  /*afa0*/  SHF.R.U32.HI R4, RZ, 0x17, R18 ;  /* 0x00000017ff047819 */ /* 0x020fe40000011612 */
        /* <DEDUP_REMOVED lines=14> */
.L_x_2542:
        /* <DEDUP_REMOVED lines=19> */
[----:B------:R-:W-:Y:S05]  /*b1c0*/  EXIT ;  /* 0x000000000000794d */ /* 0x000fea0003800000 */
.L_x_2569:
[----:B-----5:R-:W0:Y:S02]  /*b1d0*/  F2I.U64.TRUNC R18, R18 ;  /* 0x0000001200127311 */ /* 0x020e24000020d800 */
[----:B0-----:R-:W-:Y:S01]  /*b1e0*/  STG.E.64 [R2.64], R18 ;  /* 0x0000001202007986 */ /* 0x001fe2000c101b24 */
[----:B------:R-:W-:Y:S05]  /*b1f0*/  EXIT ;  /* 0x000000000000794d */ /* 0x000fea0003800000 */
.L_x_2568:
[----:B-----5:R-:W0:Y:S02]  /*b200*/  F2I.FTZ.U32.TRUNC.NTZ R5, R18 ;  /* 0x0000001200057305 */ /* 0x020e24000021f000 */
[----:B0-----:R-:W-:Y:S01]  /*b210*/  STG.E [R2.64], R5 ;  /* 0x0000000502007986 */ /* 0x001fe2000c101924 */
[----:B------:R-:W-:Y:S05]  /*b220*/  EXIT ;  /* 0x000000000000794d */ /* 0x000fea0003800000 */
.L_x_2570:
        /* <DEDUP_REMOVED lines=13> */
.L_x_6101:


//--------------------- .text._ZN2at6native18elementwise_kernelILi128ELi2EZNS0_22gpu_kernel_impl_nocastIZZZNS0_66_GLOBAL__N__a0cfb035_28_ActivationHardswishKernel_cu_1520ed90_310025hardswish_backward_kernelERNS_14TensorIteratorEENKUlvE_clEvENKUlvE0_clEvEUlffE_EEvRNS_18TensorIteratorBaseERKT_EUliE_EEviT1_ --------------------------
	.section	.text._ZN2at6native18elementwise_kernelILi128ELi2EZNS0_22gpu_kernel_impl_nocastIZZZNS0_66_GLOBAL__N__a0cfb035_28_ActivationHardswishKernel_cu_1520ed90_310025hardswish_backward_kernelERNS_14TensorIteratorEENKUlvE_clEvENKUlvE0_clEvEUlffE_EEvRNS_18TensorIteratorBaseERKT_EUliE_EEviT1_,"ax",@progbits
	.sectioninfo	@"SHI_REGISTERS=14"
	.align	128
        .global         _ZN2at6native18elementwise_kernelILi128ELi2EZNS0_22gpu_kernel_impl_nocastIZZZNS0_66_GLOBAL__N__a0cfb035_28_ActivationHardswishKernel_cu_1520ed90_310025hardswish_backward_kernelERNS_14TensorIteratorEENKUlvE_clEvENKUlvE0_clEvEUlffE_EEvRNS_18TensorIteratorBaseERKT_EUliE_EEviT1_
        .type           _ZN2at6native18elementwise_kernelILi128ELi2EZNS0_22gpu_kernel_impl_nocastIZZZNS0_66_GLOBAL__N__a0cfb035_28_ActivationHardswishKernel_cu_1520ed90_310025hardswish_backward_kernelERNS_14TensorIteratorEENKUlvE_clEvENKUlvE0_clEvEUlffE_EEvRNS_18TensorIteratorBaseERKT_EUliE_EEviT1_,@function
        .size           _ZN2at6native18elementwise_kernelILi128ELi2EZNS0_22gpu_kernel_impl_nocastIZZZNS0_66_GLOBAL__N__a0cfb035_28_ActivationHardswishKernel_cu_1520ed90_310025hardswish_backward_kernelERNS_14TensorIteratorEENKUlvE_clEvENKUlvE0_clEvEUlffE_EEvRNS_18TensorIteratorBaseERKT_EUliE_EEviT1_,(.L_x_6102 - _ZN2at6native18elementwise_kernelILi128ELi2EZNS0_22gpu_kernel_impl_nocastIZZZNS0_66_GLOBAL__N__a0cfb035_28_ActivationHardswishKernel_cu_1520ed90_310025hardswish_backward_kernelERNS_14TensorIteratorEENKUlvE_clEvENKUlvE0_clEvEUlffE_EEvRNS_18TensorIteratorBaseERKT_EUliE_EEviT1_)
        .other          _ZN2at6native18elementwise_kernelILi128ELi2EZNS0_22gpu_kernel_impl_nocastIZZZNS0_66_GLOBAL__N__a0cfb035_28_ActivationHardswishKernel_cu_1520ed90_310025hardswish_backward_kernelERNS_14TensorIteratorEENKUlvE_clEvENKUlvE0_clEvEUlffE_EEvRNS_18TensorIteratorBaseERKT_EUliE_EEviT1_,@"STO_CUDA_ENTRY STV_DEFAULT"
_ZN2at6native18elementwise_kernelILi128ELi2EZNS0_22gpu_kernel_impl_nocastIZZZNS0_66_GLOBAL__N__a0cfb035_28_ActivationHardswishKernel_cu_1520ed90_310025hardswish_backward_kernelERNS_14TensorIteratorEENKUlvE_clEvENKUlvE0_clEvEUlffE_EEvRNS_18TensorIteratorBaseERKT_EUliE_EEviT1_:
.text._ZN2at6native18elementwise_kernelILi128ELi2EZNS0_22gpu_kernel_impl_nocastIZZZNS0_66_GLOBAL__N__a0cfb035_28_ActivationHardswishKernel_cu_1520ed90_310025hardswish_backward_kernelERNS_14TensorIteratorEENKUlvE_clEvENKUlvE0_clEvEUlffE_EEvRNS_18TensorIteratorBaseERKT_EUliE_EEviT1_:
[----:B------:R-:W-:Y:S02]  /*0000*/  MOV R1, c[0x0][0x28] ;  /* 0x00000a0000017a02 */ /* 0x000fe40000000f00 */
[----:B------:R-:W0:Y:S01]  /*0010*/  S2R R0, SR_CTAID.X ;  /* 0x0000000000007919 */ /* 0x000e220000002500 */
[----:B------:R-:W-:Y:S01]  /*0020*/  ULDC.64 UR4, c[0x0][0x118] ;  /* 0x0000460000047ab9 */ /* 0x000fe20000000a00 */
[----:B------:R-:W-:Y:S02]  /*0030*/  BSSY B0, `(.L_x_2571) ;  /* 0x0000116000007945 */ /* 0x000fe40003800000 */
[----:B------:R-:W0:Y:S02]  /*0040*/  S2R R3, SR_TID.X ;  /* 0x0000000000037919 */ /* 0x000e240000002100 */
[----:B0-----:R-:W-:-:S04]  /*0050*/  LEA R0, R0, R3, 0x8 ;  /* 0x0000000300007211 */ /* 0x001fc800078e40ff */
[----:B------:R-:W-:Y:S02]  /*0060*/  ISETP.GE.AND P0, PT, R0, c[0x0][0x160], PT ;  /* 0x0000580000007a0c */ /* 0x000fe40003f06270 */
[----:B------:R-:W-:-:S11]  /*0070*/  MOV R9, R0 ;  /* 0x0000000000097202 */ /* 0x000fd60000000f00 */
        /* <DEDUP_REMOVED lines=254> */
.L_x_2573:
[----:B------:R-:W-:-:S04]  /*1060*/  IADD3 R6, P0, R4, c[0x0][0x3d8], RZ ;  /* 0x0000f60004067a10 */ /* 0x000fc80007f1e0ff */
[----:B------:R-:W-:-:S06]  /*1070*/  IADD3.X R7, RZ, c[0x0][0x3dc], RZ, P0, !PT ;  /* 0x0000f700ff077a10 */ /* 0x000fcc00007fe4ff */
[----:B------:R-:W2:Y:S01]  /*1080*/  LDG.E R7, [R6.64] ;  /* 0x0000000406077981 */ /* 0x000ea2000c1e1900 */
[----:B------:R-:W-:Y:S01]  /*1090*/  IADD3 R4, P2, R3, c[0x0][0x3d0], RZ ;  /* 0x0000f40003047a10 */ /* 0x000fe20007f5e0ff */
[----:B------:R-:W-:Y:S01]  /*10a0*/  BSSY B1, `(.L_x_2574) ;  /* 0x000000c000017945 */ /* 0x000fe20003800000 */
[----:B------:R-:W-:Y:S02]  /*10b0*/  IADD3 R2, P1, R2, c[0x0][0x3c8], RZ ;  /* 0x0000f20002027a10 */ /* 0x000fe40007f3e0ff */
[----:B------:R-:W-:Y:S02]  /*10c0*/  IADD3.X R5, RZ, c[0x0][0x3d4], RZ, P2, !PT ;  /* 0x0000f500ff057a10 */ /* 0x000fe400017fe4ff */
[----:B------:R-:W-:Y:S02]  /*10d0*/  IADD3.X R3, RZ, c[0x0][0x3cc], RZ, P1, !PT ;  /* 0x0000f300ff037a10 */ /* 0x000fe40000ffe4ff */
[----:B------:R-:W-:Y:S02]  /*10e0*/  MOV R11, RZ ;  /* 0x000000ff000b7202 */ /* 0x000fe40000000f00 */
[----:B--2---:R-:W-:-:S13]  /*10f0*/  FSETP.GTU.FTZ.AND P0, PT, R7, -3, PT ;  /* 0xc04000000700780b */ /* 0x004fda0003f1c000 */
[----:B------:R-:W-:Y:S05]  /*1100*/  @!P0 BRA `(.L_x_2575) ;  /* 0x0000005000008947 */ /* 0x000fea0003800000 */
[----:B------:R-:W2:Y:S01]  /*1110*/  LDG.E R11, [R4.64] ;  /* 0x00000004040b7981 */ /* 0x000ea2000c1e1900 */
[----:B------:R-:W-:-:S13]  /*1120*/  FSETP.GEU.FTZ.AND P0, PT, R7, 3, PT ;  /* 0x404000000700780b */ /* 0x000fda0003f1e000 */
[----:B------:R-:W-:-:S05]  /*1130*/  @!P0 MOV R6, 0x3eaaaaab ;  /* 0x3eaaaaab00068802 */ /* 0x000fca0000000f00 */
[----:B------:R-:W-:-:S04]  /*1140*/  @!P0 FFMA.FTZ R6, R7, R6, 0.5 ;  /* 0x3f00000007068423 */ /* 0x000fc80000010006 */
[----:B--2---:R-:W-:Y:S02]  /*1150*/  @!P0 FMUL.FTZ R11, R11, R6 ;  /* 0x000000060b0b8220 */ /* 0x004fe40000410000 */
.L_x_2575:
[----:B------:R-:W-:Y:S05]  /*1160*/  BSYNC B1 ;  /* 0x0000000000017941 */ /* 0x000fea0003800000 */
.L_x_2574:
[----:B------:R0:W-:Y:S01]  /*1170*/  STG.E [R2.64], R11 ;  /* 0x0000000b02007986 */ /* 0x0001e2000c101904 */
[----:B------:R-:W-:-:S03]  /*1180*/  IADD3 R9, R0, 0x80, RZ ;  /* 0x0000008000097810 */ /* 0x000fc60007ffe0ff */
.L_x_2572:
[----:B------:R-:W-:Y:S05]  /*1190*/  BSYNC B0 ;  /* 0x0000000000007941 */ /* 0x000fea0003800000 */
.L_x_2571:
[----:B------:R-:W-:-:S13]  /*11a0*/  ISETP.GE.AND P0, PT, R9, c[0x0][0x160], PT ;  /* 0x0000580009007a0c */ /* 0x000fda0003f06270 */
[----:B------:R-:W-:Y:S05]  /*11b0*/  @P0 EXIT ;  /* 0x000000000000094d */ /* 0x000fea0003800000 */
        /* <DEDUP_REMOVED lines=253> */
.L_x_2576:
[----:B------:R-:W-:-:S04]  /*2190*/  IADD3 R4, P0, R3, c[0x0][0x3d8], RZ ;  /* 0x0000f60003047a10 */ /* 0x000fc80007f1e0ff */
[----:B------:R-:W-:-:S05]  /*21a0*/  IADD3.X R5, RZ, c[0x0][0x3dc], RZ, P0, !PT ;  /* 0x0000f700ff057a10 */ /* 0x000fca00007fe4ff */
        /* <DEDUP_REMOVED lines=14> */
.L_x_2578:
[----:B------:R-:W-:Y:S05]  /*2290*/  BSYNC B0 ;  /* 0x0000000000007941 */ /* 0x000fea0003800000 */
.L_x_2577:
[----:B------:R-:W-:Y:S01]  /*22a0*/  STG.E [R6.64], R9 ;  /* 0x0000000906007986 */ /* 0x000fe2000c101904 */
[----:B------:R-:W-:Y:S05]  /*22b0*/  EXIT ;  /* 0x000000000000794d */ /* 0x000fea0003800000 */
.L_x_2579:
        /* <DEDUP_REMOVED lines=12> */
.L_x_6102:


//--------------------- .text._ZN2at6native27unrolled_elementwise_kernelIZZZNS0_66_GLOBAL__N__a0cfb035_28_ActivationHardswishKernel_cu_1520ed90_310025hardswish_backward_kernelERNS_14TensorIteratorEENKUlvE_clEvENKUlvE0_clEvEUlffE_St5arrayIPcLm3EELi4E23TrivialOffsetCalculatorILi2EjESB_ILi1EjENS0_6memory15LoadWithoutCastENSE_16StoreWithoutCastEEEviT_T0_T2_T3_T4_T5_ --------------------------
	.section	.text._ZN2at6native27unrolled_elementwise_kernelIZZZNS0_66_GLOBAL__N__a0cfb035_28_ActivationHardswishKernel_cu_1520ed90_310025hardswish_backward_kernelERNS_14TensorIteratorEENKUlvE_clEvENKUlvE0_clEvEUlffE_St5arrayIPcLm3EELi4E23TrivialOffsetCalculatorILi2EjESB_ILi1EjENS0_6memory15LoadWithoutCastENSE_16StoreWithoutCastEEEviT_T0_T2_T3_T4_T5_,"ax",@progbits
	.sectioninfo	@"SHI_REGISTERS=30"
	.align	128
        .global         _ZN2at6native27unrolled_elementwise_kernelIZZZNS0_66_GLOBAL__N__a0cfb035_28_ActivationHardswishKernel_cu_1520ed90_310025hardswish_backward_kernelERNS_14TensorIteratorEENKUlvE_clEvENKUlvE0_clEvEUlffE_St5arrayIPcLm3EELi4E23TrivialOffsetCalculatorILi2EjESB_ILi1EjENS0_6memory15LoadWithoutCastENSE_16StoreWithoutCastEEEviT_T0_T2_T3_T4_T5_
        .type           _ZN2at6native27unrolled_elementwise_kernelIZZZNS0_66_GLOBAL__N__a0cfb035_28_ActivationHardswishKernel_cu_1520ed90_310025hardswish_backward_kernelERNS_14TensorIteratorEENKUlvE_clEvENKUlvE0_clEvEUlffE_St5arrayIPcLm3EELi4E23TrivialOffsetCalculatorILi2EjESB_ILi1EjENS0_6memory15LoadWithoutCastENSE_16StoreWithoutCastEEEviT_T0_T2_T3_T4_T5_,@function
        .size           _ZN2at6native27unrolled_elementwise_kernelIZZZNS0_66_GLOBAL__N__a0cfb035_28_ActivationHardswishKernel_cu_1520ed90_310025hardswish_backward_kernelERNS_14TensorIteratorEENKUlvE_clEvENKUlvE0_clEvEUlffE_St5arrayIPcLm3EELi4E23TrivialOffsetCalculatorILi2EjESB_ILi1EjENS0_6memory15LoadWithoutCastENSE_16StoreWithoutCastEEEviT_T0_T2_T3_T4_T5_,(.L_x_6103 - _ZN2at6native27unrolled_elementwise_kernelIZZZNS0_66_GLOBAL__N__a0cfb035_28_ActivationHardswishKernel_cu_1520ed90_310025hardswish_backward_kernelERNS_14TensorIteratorEENKUlvE_clEvENKUlvE0_clEvEUlffE_St5arrayIPcLm3EELi4E23TrivialOffsetCalculatorILi2EjESB_ILi1EjENS0_6memory15LoadWithoutCastENSE_16StoreWithoutCastEEEviT_T0_T2_T3_T4_T5_)
        .other          _ZN2at6native27unrolled_elementwise_kernelIZZZNS0_66_GLOBAL__N__a0cfb035_28_ActivationHardswishKernel_cu_1520ed90_310025hardswish_backward_kernelERNS_14TensorIteratorEENKUlvE_clEvENKUlvE0_clEvEUlffE_St5arrayIPcLm3EELi4E23TrivialOffsetCalculatorILi2EjESB_ILi1EjENS0_6memory15LoadWithoutCastENSE_16StoreWithoutCastEEEviT_T0_T2_T3_T4_T5_,@"STO_CUDA_ENTRY STV_DEFAULT"
_ZN2at6native27unrolled_elementwise_kernelIZZZNS0_66_GLOBAL__N__a0cfb035_28_ActivationHardswishKernel_cu_1520ed90_310025hardswish_backward_kernelERNS_14TensorIteratorEENKUlvE_clEvENKUlvE0_clEvEUlffE_St5arrayIPcLm3EELi4E23TrivialOffsetCalculatorILi2EjESB_ILi1EjENS0_6memory15LoadWithoutCastENSE_16StoreWithoutCastEEEviT_T0_T2_T3_T4_T5_:
.text._ZN2at6native27unrolled_elementwise_kernelIZZZNS0_66_GLOBAL__N__a0cfb035_28_ActivationHardswishKernel_cu_1520ed90_310025hardswish_backward_kernelERNS_14TensorIteratorEENKUlvE_clEvENKUlvE0_clEvEUlffE_St5arrayIPcLm3EELi4E23TrivialOffsetCalculatorILi2EjESB_ILi1EjENS0_6memory15LoadWithoutCastENSE_16StoreWithoutCastEEEviT_T0_T2_T3_T4_T5_:
[----:B------:R-:W-:Y:S02]  /*0000*/  IMAD.MOV.U32 R1, RZ, RZ, c[0x0][0x28] ;  /* 0x00000a00ff017624 */ /* 0x000fe400078e00ff */
[----:B------:R-:W0:Y:S01]  /*0010*/  S2R R0, SR_CTAID.X ;  /* 0x0000000000007919 */ /* 0x000e220000002500 */
[----:B------:R-:W-:-:S03]  /*0020*/  IMAD.MOV.U32 R3, RZ, RZ, -0x200 ;  /* 0xfffffe00ff037424 */ /* 0x000fc600078e00ff */
[----:B------:R-:W1:Y:S01]  /*0030*/  S2R R19, SR_TID.X ;  /* 0x0000000000137919 */ /* 0x000e620000002100 */
[----:B------:R-:W-:Y:S01]  /*0040*/  ULDC.64 UR4, c[0x0][0x118] ;  /* 0x0000460000047ab9 */ /* 0x000fe20000000a00 */
[----:B------:R-:W-:Y:S01]  /*0050*/  HFMA2.MMA R13, -RZ, RZ, 0, 0 ;  /* 0x00000000ff0d7435 */ /* 0x000fe200000001ff */
[----:B------:R-:W-:Y:S01]  /*0060*/  CS2R R14, SRZ ;  /* 0x00000000000e7805 */ /* 0x000fe2000001ff00 */
[----:B0-----:R-:W-:Y:S01]  /*0070*/  IMAD R12, R0, R3, c[0x0][0x160] ;  /* 0x00005800000c7624 */ /* 0x001fe200078e0203 */
[----:B-1----:R-:W-:-:S04]  /*0080*/  MOV R3, R19 ;  /* 0x0000001300037202 */ /* 0x002fc80000000f00 */
[----:B------:R-:W-:Y:S01]  /*0090*/  ISETP.GE.AND P0, PT, R19, R12, PT ;  /* 0x0000000c1300720c */ /* 0x000fe20003f06270 */
[----:B------:R-:W-:-:S12]  /*00a0*/  CS2R R24, SRZ ;  /* 0x0000000000187805 */ /* 0x000fd8000001ff00 */
[----:B------:R-:W-:Y:S01]  /*00b0*/  @!P0 IMAD R22, R0, 0x200, R3 ;  /* 0x0000020000168824 */ /* 0x000fe200078e0203 */
[----:B------:R-:W-:Y:S01]  /*00c0*/  @!P0 IADD3 R3, R3, 0x80, RZ ;  /* 0x0000008003038810 */ /* 0x000fe20007ffe0ff */
[----:B------:R-:W-:-:S03]  /*00d0*/  @!P0 IMAD.MOV.U32 R23, RZ, RZ, 0x4 ;  /* 0x00000004ff178424 */ /* 0x000fc600078e00ff */
[----:B------:R-:W-:Y:S01]  /*00e0*/  ISETP.GE.AND P1, PT, R3, R12, PT ;  /* 0x0000000c0300720c */ /* 0x000fe20003f26270 */
[----:B------:R-:W-:-:S04]  /*00f0*/  @!P0 IMAD.WIDE.U32 R20, R22, R23, c[0x0][0x188] ;  /* 0x0000620016148625 */ /* 0x000fc800078e0017 */
[----:B------:R-:W-:Y:S01]  /*0100*/  @!P0 IMAD.WIDE.U32 R22, R22, R23, c[0x0][0x190] ;  /* 0x0000640016168625 */ /* 0x000fe200078e0017 */
[----:B------:R0:W5:Y:S04]  /*0110*/  @!P0 LDG.E R24, [R20.64] ;  /* 0x0000000414188981 */ /* 0x000168000c1e1900 */
[----:B------:R0:W5:Y:S03]  /*0120*/  @!P0 LDG.E R25, [R22.64] ;  /* 0x0000000416198981 */ /* 0x000166000c1e1900 */
[----:B------:R-:W-:Y:S01]  /*0130*/  @!P1 IMAD R2, R0, 0x200, R3 ;  /* 0x0000020000029824 */ /* 0x000fe200078e0203 */
[----:B------:R-:W-:Y:S01]  /*0140*/  @!P1 IADD3 R3, R3, 0x80, RZ ;  /* 0x0000008003039810 */ /* 0x000fe20007ffe0ff */
[----:B------:R-:W-:-:S03]  /*0150*/  @!P1 IMAD.MOV.U32 R5, RZ, RZ, 0x4 ;  /* 0x00000004ff059424 */ /* 0x000fc600078e00ff */
[----:B------:R-:W-:Y:S01]  /*0160*/  ISETP.GE.AND P3, PT, R3, R12, PT ;  /* 0x0000000c0300720c */ /* 0x000fe20003f66270 */
[----:B------:R-:W-:Y:S01]  /*0170*/  @!P1 IMAD.WIDE.U32 R8, R2, R5, c[0x0][0x188] ;  /* 0x0000620002089625 */ /* 0x000fe200078e0005 */
[----:B------:R-:W-:Y:S01]  /*0180*/  CS2R R16, SRZ ;  /* 0x0000000000107805 */ /* 0x000fe2000001ff00 */
[----:B------:R-:W-:-:S03]  /*0190*/  HFMA2.MMA R18, -RZ, RZ, 0, 0 ;  /* 0x00000000ff127435 */ /* 0x000fc600000001ff */
[----:B------:R1:W5:Y:S07]  /*01a0*/  @!P1 LDG.E R13, [R8.64] ;  /* 0x00000004080d9981 */ /* 0x00036e000c1e1900 */
[----:B------:R-:W-:Y:S02]  /*01b0*/  @!P3 LEA R6, R0, R3, 0x9 ;  /* 0x000000030006b211 */ /* 0x000fe400078e48ff */
[----:B------:R-:W-:-:S04]  /*01c0*/  @!P3 IADD3 R3, R3, 0x80, RZ ;  /* 0x000000800303b810 */ /* 0x000fc80007ffe0ff */
[----:B------:R-:W-:Y:S01]  /*01d0*/  ISETP.GE.AND P2, PT, R3, R12, PT ;  /* 0x0000000c0300720c */ /* 0x000fe20003f46270 */
[----:B------:R-:W-:-:S12]  /*01e0*/  @!P3 IMAD.MOV.U32 R7, RZ, RZ, 0x4 ;  /* 0x00000004ff07b424 */ /* 0x000fd800078e00ff */
[----:B------:R-:W-:Y:S01]  /*01f0*/  @!P2 LEA R10, R0, R3, 0x9 ;  /* 0x00000003000aa211 */ /* 0x000fe200078e48ff */
[----:B------:R-:W-:-:S04]  /*0200*/  @!P1 IMAD.WIDE.U32 R2, R2, R5, c[0x0][0x190] ;  /* 0x0000640002029625 */ /* 0x000fc800078e0005 */
[CC--:B------:R-:W-:Y:S01]  /*0210*/  @!P3 IMAD.WIDE.U32 R4, R6.reuse, R7.reuse, c[0x0][0x188] ;  /* 0x000062000604b625 */ /* 0x0c0fe200078e0007 */
[----:B------:R2:W5:Y:S04]  /*0220*/  @!P1 LDG.E R14, [R2.64] ;  /* 0x00000004020e9981 */ /* 0x000568000c1e1900 */
[----:B------:R3:W5:Y:S01]  /*0230*/  @!P3 LDG.E R17, [R4.64] ;  /* 0x000000040411b981 */ /* 0x000762000c1e1900 */
[----:B------:R-:W-:-:S04]  /*0240*/  @!P3 IMAD.WIDE.U32 R6, R6, R7, c[0x0][0x190] ;  /* 0x000064000606b625 */ /* 0x000fc800078e0007 */
[----:B------:R-:W-:Y:S01]  /*0250*/  @!P2 IMAD.MOV.U32 R11, RZ, RZ, 0x4 ;  /* 0x00000004ff0ba424 */ /* 0x000fe200078e00ff */
[----:B------:R4:W5:Y:S01]  /*0260*/  @!P3 LDG.E R16, [R6.64] ;  /* 0x000000040610b981 */ /* 0x000962000c1e1900 */
[----:B---3--:R-:W-:Y:S02]  /*0270*/  MOV R5, R19 ;  /* 0x0000001300057202 */ /* 0x008fe40000000f00 */
[CC--:B-1----:R-:W-:Y:S02]  /*0280*/  @!P2 IMAD.WIDE.U32 R8, R10.reuse, R11.reuse, c[0x0][0x188] ;  /* 0x000062000a08a625 */ /* 0x0c2fe400078e000b */
[C---:B------:R-:W-:Y:S02]  /*0290*/  IADD3 R27, R5.reuse, 0x80, RZ ;  /* 0x00000080051b7810 */ /* 0x040fe40007ffe0ff */
[C---:B--2---:R-:W-:Y:S01]  /*02a0*/  IADD3 R3, R5.reuse, 0x100, RZ ;  /* 0x0000010005037810 */ /* 0x044fe20007ffe0ff */
[----:B------:R-:W-:Y:S01]  /*02b0*/  @!P2 IMAD.WIDE.U32 R10, R10, R11, c[0x0][0x190] ;  /* 0x000064000a0aa625 */ /* 0x000fe200078e000b */
[----:B----4-:R-:W-:Y:S01]  /*02c0*/  IADD3 R7, R5, 0x180, RZ ;  /* 0x0000018005077810 */ /* 0x010fe20007ffe0ff */
[----:B------:R-:W-:Y:S01]  /*02d0*/  BSSY B0, `(.L_x_2580) ;  /* 0x0000014000007945 */ /* 0x000fe20003800000 */
[-C--:B------:R-:W-:Y:S01]  /*02e0*/  ISETP.GE.AND P1, PT, R3, R12.reuse, PT ;  /* 0x0000000c0300720c */ /* 0x080fe20003f26270 */
[----:B------:R-:W-:Y:S01]  /*02f0*/  @!P0 IMAD.MOV.U32 R5, RZ, RZ, R27 ;  /* 0x000000ffff058224 */ /* 0x000fe200078e001b */
[----:B------:R-:W-:Y:S01]  /*0300*/  @!P0 LEA R2, R0, R19, 0x9 ;  /* 0x0000001300028211 */ /* 0x000fe200078e48ff */
[----:B------:R-:W-:Y:S01]  /*0310*/  @!P0 IMAD.MOV.U32 R3, RZ, RZ, 0x4 ;  /* 0x00000004ff038424 */ /* 0x000fe200078e00ff */
[----:B------:R0:W5:Y:S01]  /*0320*/  @!P2 LDG.E R15, [R8.64] ;  /* 0x00000004080fa981 */ /* 0x000162000c1e1900 */
[----:B------:R-:W-:-:S02]  /*0330*/  ISETP.GE.AND P4, PT, R27, R12, PT ;  /* 0x0000000c1b00720c */ /* 0x000fc40003f86270 */
[-C--:B------:R-:W-:Y:S01]  /*0340*/  ISETP.GE.AND P3, PT, R5, R12.reuse, PT ;  /* 0x0000000c0500720c */ /* 0x080fe20003f66270 */
[----:B------:R0:W5:Y:S01]  /*0350*/  @!P2 LDG.E R18, [R10.64] ;  /* 0x000000040a12a981 */ /* 0x000162000c1e1900 */
[----:B------:R-:W-:Y:S01]  /*0360*/  ISETP.GE.AND P2, PT, R7, R12, PT ;  /* 0x0000000c0700720c */ /* 0x000fe20003f46270 */
[----:B------:R-:W-:Y:S01]  /*0370*/  @!P0 IMAD.WIDE.U32 R2, R2, R3, c[0x0][0x180] ;  /* 0x0000600002028625 */ /* 0x000fe200078e0003 */
[----:B------:R-:W-:Y:S06]  /*0380*/  @P0 BRA `(.L_x_2581) ;  /* 0x0000008000000947 */ /* 0x000fec0003800000 */
[----:B-----5:R-:W-:Y:S02]  /*0390*/  FSETP.GTU.FTZ.AND P5, PT, R25, -3, PT ;  /* 0xc04000001900780b */ /* 0x020fe40003fbc000 */
[----:B------:R-:W-:-:S11]  /*03a0*/  MOV R7, RZ ;  /* 0x000000ff00077202 */ /* 0x000fd60000000f00 */
[----:B------:R-:W-:Y:S05]  /*03b0*/  @!P5 BRA `(.L_x_2581) ;  /* 0x000000500000d947 */ /* 0x000fea0003800000 */
[----:B------:R-:W-:Y:S02]  /*03c0*/  FSETP.GEU.FTZ.AND P5, PT, R25, 3, PT ;  /* 0x404000001900780b */ /* 0x000fe40003fbe000 */
[----:B------:R-:W-:-:S11]  /*03d0*/  MOV R7, R24 ;  /* 0x0000001800077202 */ /* 0x000fd60000000f00 */
[----:B------:R-:W-:-:S04]  /*03e0*/  @!P5 IMAD.MOV.U32 R4, RZ, RZ, 0x3eaaaaab ;  /* 0x3eaaaaabff04d424 */ /* 0x000fc800078e00ff */
[----:B------:R-:W-:-:S04]  /*03f0*/  @!P5 FFMA.FTZ R25, R25, R4, 0.5 ;  /* 0x3f0000001919d423 */ /* 0x000fc80000010004 */
[----:B------:R-:W-:Y:S02]  /*0400*/  @!P5 FMUL.FTZ R7, R25, R24 ;  /* 0x000000181907d220 */ /* 0x000fe40000410000 */
.L_x_2581:
[----:B------:R-:W-:Y:S05]  /*0410*/  BSYNC B0 ;  /* 0x0000000000007941 */ /* 0x000fea0003800000 */
.L_x_2580:
[----:B------:R-:W-:Y:S01]  /*0420*/  BSSY B0, `(.L_x_2582) ;  /* 0x000000a000007945 */ /* 0x000fe20003800000 */
[----:B------:R-:W-:Y:S05]  /*0430*/  @P4 BRA `(.L_x_2583) ;  /* 0x0000008000004947 */ /* 0x000fea0003800000 */
[----:B-----5:R-:W-:Y:S01]  /*0440*/  FSETP.GTU.FTZ.AND P4, PT, R14, -3, PT ;  /* 0xc04000000e00780b */ /* 0x020fe20003f9c000 */
[----:B0-----:R-:W-:-:S12]  /*0450*/  IMAD.MOV.U32 R9, RZ, RZ, RZ ;  /* 0x000000ffff097224 */ /* 0x001fd800078e00ff */
[----:B------:R-:W-:Y:S05]  /*0460*/  @!P4 BRA `(.L_x_2583) ;  /* 0x000000500000c947 */ /* 0x000fea0003800000 */
[----:B------:R-:W-:Y:S01]  /*0470*/  FSETP.GEU.FTZ.AND P4, PT, R14, 3, PT ;  /* 0x404000000e00780b */ /* 0x000fe20003f9e000 */
[----:B------:R-:W-:-:S12]  /*0480*/  IMAD.MOV.U32 R9, RZ, RZ, R13 ;  /* 0x000000ffff097224 */ /* 0x000fd800078e000d */
[----:B------:R-:W-:-:S05]  /*0490*/  @!P4 MOV R11, 0x3eaaaaab ;  /* 0x3eaaaaab000bc802 */ /* 0x000fca0000000f00 */
[----:B------:R-:W-:-:S04]  /*04a0*/  @!P4 FFMA.FTZ R14, R14, R11, 0.5 ;  /* 0x3f0000000e0ec423 */ /* 0x000fc8000001000b */
[----:B------:R-:W-:Y:S02]  /*04b0*/  @!P4 FMUL.FTZ R9, R14, R13 ;  /* 0x0000000d0e09c220 */ /* 0x000fe40000410000 */
.L_x_2583:
[----:B------:R-:W-:Y:S05]  /*04c0*/  BSYNC B0 ;  /* 0x0000000000007941 */ /* 0x000fea0003800000 */
.L_x_2582:
[----:B------:R-:W-:Y:S01]  /*04d0*/  BSSY B0, `(.L_x_2584) ;  /* 0x000000a000007945 */ /* 0x000fe20003800000 */
[----:B------:R-:W-:Y:S05]  /*04e0*/  @P1 BRA `(.L_x_2585) ;  /* 0x0000008000001947 */ /* 0x000fea0003800000 */
[----:B-----5:R-:W-:Y:S01]  /*04f0*/  FSETP.GTU.FTZ.AND P1, PT, R16, -3, PT ;  /* 0xc04000001000780b */ /* 0x020fe20003f3c000 */
[----:B0-----:R-:W-:-:S12]  /*0500*/  HFMA2.MMA R11, -RZ, RZ, 0, 0 ;  /* 0x00000000ff0b7435 */ /* 0x001fd800000001ff */
[----:B------:R-:W-:Y:S05]  /*0510*/  @!P1 BRA `(.L_x_2585) ;  /* 0x0000005000009947 */ /* 0x000fea0003800000 */
[----:B------:R-:W-:Y:S02]  /*0520*/  FSETP.GEU.FTZ.AND P1, PT, R16, 3, PT ;  /* 0x404000001000780b */ /* 0x000fe40003f3e000 */
[----:B------:R-:W-:-:S11]  /*0530*/  MOV R11, R17 ;  /* 0x00000011000b7202 */ /* 0x000fd60000000f00 */
[----:B------:R-:W-:-:S04]  /*0540*/  @!P1 IMAD.MOV.U32 R13, RZ, RZ, 0x3eaaaaab ;  /* 0x3eaaaaabff0d9424 */ /* 0x000fc800078e00ff */
[----:B------:R-:W-:-:S04]  /*0550*/  @!P1 FFMA.FTZ R16, R16, R13, 0.5 ;  /* 0x3f00000010109423 */ /* 0x000fc8000001000d */
[----:B------:R-:W-:Y:S02]  /*0560*/  @!P1 FMUL.FTZ R11, R16, R17 ;  /* 0x00000011100b9220 */ /* 0x000fe40000410000 */
.L_x_2585:
[----:B------:R-:W-:Y:S05]  /*0570*/  BSYNC B0 ;  /* 0x0000000000007941 */ /* 0x000fea0003800000 */
.L_x_2584:
[----:B------:R-:W-:Y:S01]  /*0580*/  BSSY B0, `(.L_x_2586) ;  /* 0x000000a000007945 */ /* 0x000fe20003800000 */
[----:B------:R-:W-:Y:S05]  /*0590*/  @P2 BRA `(.L_x_2587) ;  /* 0x0000008000002947 */ /* 0x000fea0003800000 */
[----:B-----5:R-:W-:Y:S01]  /*05a0*/  FSETP.GTU.FTZ.AND P1, PT, R18, -3, PT ;  /* 0xc04000001200780b */ /* 0x020fe20003f3c000 */
[----:B------:R-:W-:-:S12]  /*05b0*/  IMAD.MOV.U32 R13, RZ, RZ, RZ ;  /* 0x000000ffff0d7224 */ /* 0x000fd800078e00ff */
[----:B------:R-:W-:Y:S05]  /*05c0*/  @!P1 BRA `(.L_x_2587) ;  /* 0x0000005000009947 */ /* 0x000fea0003800000 */
[----:B------:R-:W-:Y:S01]  /*05d0*/  FSETP.GEU.FTZ.AND P1, PT, R18, 3, PT ;  /* 0x404000001200780b */ /* 0x000fe20003f3e000 */
[----:B------:R-:W-:-:S12]  /*05e0*/  IMAD.MOV.U32 R13, RZ, RZ, R15 ;  /* 0x000000ffff0d7224 */ /* 0x000fd800078e000f */
[----:B------:R-:W-:-:S05]  /*05f0*/  @!P1 MOV R17, 0x3eaaaaab ;  /* 0x3eaaaaab00119802 */ /* 0x000fca0000000f00 */
[----:B------:R-:W-:-:S04]  /*0600*/  @!P1 FFMA.FTZ R18, R18, R17, 0.5 ;  /* 0x3f00000012129423 */ /* 0x000fc80000010011 */
[----:B------:R-:W-:Y:S02]  /*0610*/  @!P1 FMUL.FTZ R13, R18, R15 ;  /* 0x0000000f120d9220 */ /* 0x000fe40000410000 */
.L_x_2587:
[----:B------:R-:W-:Y:S05]  /*0620*/  BSYNC B0 ;  /* 0x0000000000007941 */ /* 0x000fea0003800000 */
.L_x_2586:
[----:B------:R1:W-:Y:S01]  /*0630*/  @!P0 STG.E [R2.64], R7 ;  /* 0x0000000702008986 */ /* 0x0003e2000c101904 */
[----:B------:R-:W-:Y:S01]  /*0640*/  BSSY B0, `(.L_x_2588) ;  /* 0x000000c000007945 */ /* 0x000fe20003800000 */
[----:B------:R-:W-:Y:S05]  /*0650*/  @P3 BRA `(.L_x_2589) ;  /* 0x000000a000003947 */ /* 0x000fea0003800000 */
[----:B-1----:R-:W-:Y:S01]  /*0660*/  LEA R2, R0, R5, 0x9 ;  /* 0x0000000500027211 */ /* 0x002fe200078e48ff */
[----:B------:R-:W-:Y:S01]  /*0670*/  IMAD.MOV.U32 R7, RZ, RZ, 0x4 ;  /* 0x00000004ff077424 */ /* 0x000fe200078e00ff */
[----:B------:R-:W-:-:S03]  /*0680*/  IADD3 R5, R5, 0x80, RZ ;  /* 0x0000008005057810 */ /* 0x000fc60007ffe0ff */
[----:B------:R-:W-:Y:S01]  /*0690*/  IMAD.WIDE.U32 R2, R2, R7, c[0x0][0x180] ;  /* 0x0000600002027625 */ /* 0x000fe200078e0007 */
[----:B------:R-:W-:-:S04]  /*06a0*/  ISETP.GE.AND P0, PT, R5, R12, PT ;  /* 0x0000000c0500720c */ /* 0x000fc80003f06270 */
[----:B------:R1:W-:Y:S09]  /*06b0*/  STG.E [R2.64], R9 ;  /* 0x0000000902007986 */ /* 0x0003f2000c101904 */
[----:B------:R-:W-:Y:S02]  /*06c0*/  @!P0 LEA R6, R0, R5, 0x9 ;  /* 0x0000000500068211 */ /* 0x000fe400078e48ff */
[----:B------:R-:W-:-:S03]  /*06d0*/  @!P0 IADD3 R5, R5, 0x80, RZ ;  /* 0x0000008005058810 */ /* 0x000fc60007ffe0ff */
[----:B------:R-:W-:-:S05]  /*06e0*/  @!P0 IMAD.WIDE.U32 R6, R6, R7, c[0x0][0x180] ;  /* 0x0000600006068625 */ /* 0x000fca00078e0007 */
[----:B------:R1:W-:Y:S02]  /*06f0*/  @!P0 STG.E [R6.64], R11 ;  /* 0x0000000b06008986 */ /* 0x0003e4000c101904 */
.L_x_2589:
[----:B------:R-:W-:Y:S05]  /*0700*/  BSYNC B0 ;  /* 0x0000000000007941 */ /* 0x000fea0003800000 */
.L_x_2588:
[----:B------:R-:W-:-:S13]  /*0710*/  ISETP.GE.AND P0, PT, R5, R12, PT ;  /* 0x0000000c0500720c */ /* 0x000fda0003f06270 */
[----:B------:R-:W-:Y:S05]  /*0720*/  @P0 EXIT ;  /* 0x000000000000094d */ /* 0x000fea0003800000 */
[----:B-1----:R-:W-:Y:S01]  /*0730*/  HFMA2.MMA R3, -RZ, RZ, 0, 2.384185791015625e-07 ;  /* 0x00000004ff037435 */ /* 0x002fe200000001ff */
[----:B------:R-:W-:-:S09]  /*0740*/  IMAD R2, R0, 0x200, R5 ;  /* 0x0000020000027824 */ /* 0x000fd200078e0205 */
[----:B------:R-:W-:-:S05]  /*0750*/  IMAD.WIDE.U32 R2, R2, R3, c[0x0][0x180] ;  /* 0x0000600002027625 */ /* 0x000fca00078e0003 */
[----:B-----5:R-:W-:Y:S01]  /*0760*/  STG.E [R2.64], R13 ;  /* 0x0000000d02007986 */ /* 0x020fe2000c101904 */
[----:B------:R-:W-:Y:S05]  /*0770*/  EXIT ;  /* 0x000000000000794d */ /* 0x000fea0003800000 */
.L_x_2590:
        /* <DEDUP_REMOVED lines=16> */
.L_x_6103:


//--------------------- .text._ZN2at6native29vectorized_elementwise_kernelILi2EZZZNS0_66_GLOBAL__N__a0cfb035_28_ActivationHardswishKernel_cu_1520ed90_310025hardswish_backward_kernelERNS_14TensorIteratorEENKUlvE_clEvENKUlvE0_clEvEUlffE_St5arrayIPcLm3EEEEviT0_T1_ --------------------------
	.section	.text._ZN2at6native29vectorized_elementwise_kernelILi2EZZZNS0_66_GLOBAL__N__a0cfb035_28_ActivationHardswishKernel_cu_1520ed90_310025hardswish_backward_kernelERNS_14TensorIteratorEENKUlvE_clEvENKUlvE0_clEvEUlffE_St5arrayIPcLm3EEEEviT0_T1_,"ax",@progbits
	.sectioninfo	@"SHI_REGISTERS=29"
	.align	128
        .global         _ZN2at6native29vectorized_elementwise_kernelILi2EZZZNS0_66_GLOBAL__N__a0cfb035_28_ActivationHardswishKernel_cu_1520ed90_310025hardswish_backward_kernelERNS_14TensorIteratorEENKUlvE_clEvENKUlvE0_clEvEUlffE_St5arrayIPcLm3EEEEviT0_T1_
        .type           _ZN2at6native29vectorized_elementwise_kernelILi2EZZZNS0_66_GLOBAL__N__a0cfb035_28_ActivationHardswishKernel_cu_1520ed90_310025hardswish_backward_kernelERNS_14TensorIteratorEENKUlvE_clEvENKUlvE0_clEvEUlffE_St5arrayIPcLm3EEEEviT0_T1_,@function
        .size           _ZN2at6native29vectorized_elementwise_kernelILi2EZZZNS0_66_GLOBAL__N__a0cfb035_28_ActivationHardswishKernel_cu_1520ed90_310025hardswish_backward_kernelERNS_14TensorIteratorEENKUlvE_clEvENKUlvE0_clEvEUlffE_St5arrayIPcLm3EEEEviT0_T1_,(.L_x_6104 - _ZN2at6native29vectorized_elementwise_kernelILi2EZZZNS0_66_GLOBAL__N__a0cfb035_28_ActivationHardswishKernel_cu_1520ed90_310025hardswish_backward_kernelERNS_14TensorIteratorEENKUlvE_clEvENKUlvE0_clEvEUlffE_St5arrayIPcLm3EEEEviT0_T1_)
        .other          _ZN2at6native29vectorized_elementwise_kernelILi2EZZZNS0_66_GLOBAL__N__a0cfb035_28_ActivationHardswishKernel_cu_1520ed90_310025hardswish_backward_kernelERNS_14TensorIteratorEENKUlvE_clEvENKUlvE0_clEvEUlffE_St5arrayIPcLm3EEEEviT0_T1_,@"STO_CUDA_ENTRY STV_DEFAULT"
_ZN2at6native29vectorized_elementwise_kernelILi2EZZZNS0_66_GLOBAL__N__a0cfb035_28_ActivationHardswishKernel_cu_1520ed90_310025hardswish_backward_kernelERNS_14TensorIteratorEENKUlvE_clEvENKUlvE0_clEvEUlffE_St5arrayIPcLm3EEEEviT0_T1_:
.text._ZN2at6native29vectorized_elementwise_kernelILi2EZZZNS0_66_GLOBAL__N__a0cfb035_28_ActivationHardswishKernel_cu_1520ed90_310025hardswish_backward_kernelERNS_14TensorIteratorEENKUlvE_clEvENKUlvE0_clEvEUlffE_St5arrayIPcLm3EEEEviT0_T1_:
        /* <DEDUP_REMOVED lines=8> */
[----:B------:R-:W-:-:S10]  /*0080*/  HFMA2.MMA R19, -RZ, RZ, 0, 2.384185791015625e-07 ;  /* 0x00000004ff137435 */ /* 0x000fd400000001ff */
[----:B------:R-:W-:-:S06]  /*0090*/  IMAD.WIDE R2, R18, R19, c[0x0][0x190] ;  /* 0x0000640012027625 */ /* 0x000fcc00078e0213 */
[----:B0-----:R-:W-:-:S05]  /*00a0*/  IMAD.WIDE.U32 R24, R0, 0x8, R2 ;  /* 0x0000000800187825 */ /* 0x001fca00078e0002 */
[----:B------:R-:W2:Y:S01]  /*00b0*/  LDG.E.64 R16, [R24.64] ;  /* 0x0000000418107981 */ /* 0x000ea2000c1e1b00 */
[----:B------:R-:W-:-:S03]  /*00c0*/  IMAD.WIDE R2, R18, R19, c[0x0][0x188] ;  /* 0x0000620012027625 */ /* 0x000fc600078e0213 */
[----:B------:R0:W5:Y:S03]  /*00d0*/  LDG.E.64 R14, [R24.64+0x400] ;  /* 0x00040004180e7981 */ /* 0x000166000c1e1b00 */
[----:B------:R-:W-:Y:S01]  /*00e0*/  IMAD.WIDE.U32 R22, R0, 0x8, R2 ;  /* 0x0000000800167825 */ /* 0x000fe200078e0002 */
[----:B------:R0:W5:Y:S04]  /*00f0*/  LDG.E.64 R10, [R24.64+0x800] ;  /* 0x00080004180a7981 */ /* 0x000168000c1e1b00 */
[----:B------:R0:W5:Y:S04]  /*0100*/  LDG.E.64 R8, [R24.64+0xc00] ;  /* 0x000c000418087981 */ /* 0x000168000c1e1b00 */
[----:B------:R0:W5:Y:S04]  /*0110*/  LDG.E.64 R12, [R22.64+0x400] ;  /* 0x00040004160c7981 */ /* 0x000168000c1e1b00 */
[----:B------:R0:W5:Y:S04]  /*0120*/  LDG.E.64 R6, [R22.64+0x800] ;  /* 0x0008000416067981 */ /* 0x000168000c1e1b00 */
[----:B------:R0:W5:Y:S04]  /*0130*/  LDG.E.64 R4, [R22.64+0xc00] ;  /* 0x000c000416047981 */ /* 0x000168000c1e1b00 */
[----:B------:R0:W5:Y:S01]  /*0140*/  LDG.E.64 R20, [R22.64] ;  /* 0x0000000416147981 */ /* 0x000162000c1e1b00 */
[----:B------:R-:W-:Y:S01]  /*0150*/  BSSY B0, `(.L_x_2592) ;  /* 0x0000009000007945 */ /* 0x000fe20003800000 */
[----:B------:R-:W-:Y:S01]  /*0160*/  CS2R R2, SRZ ;  /* 0x0000000000027805 */ /* 0x000fe2000001ff00 */
[----:B--2---:R-:W-:-:S13]  /*0170*/  FSETP.GTU.FTZ.AND P0, PT, R16, -3, PT ;  /* 0xc04000001000780b */ /* 0x004fda0003f1c000 */
[----:B------:R-:W-:Y:S05]  /*0180*/  @!P0 BRA `(.L_x_2593) ;  /* 0x0000005000008947 */ /* 0x000fea0003800000 */
[----:B0-----:R-:W-:Y:S01]  /*0190*/  FSETP.GEU.FTZ.AND P0, PT, R16, 3, PT ;  /* 0x404000001000780b */ /* 0x001fe20003f1e000 */
[----:B-----5:R-:W-:-:S12]  /*01a0*/  IMAD.MOV.U32 R2, RZ, RZ, R20 ;  /* 0x000000ffff027224 */ /* 0x020fd800078e0014 */
[----:B------:R-:W-:-:S04]  /*01b0*/  @!P0 IMAD.MOV.U32 R23, RZ, RZ, 0x3eaaaaab ;  /* 0x3eaaaaabff178424 */ /* 0x000fc800078e00ff */
[----:B------:R-:W-:-:S04]  /*01c0*/  @!P0 FFMA.FTZ R23, R16, R23, 0.5 ;  /* 0x3f00000010178423 */ /* 0x000fc80000010017 */
[----:B------:R-:W-:Y:S02]  /*01d0*/  @!P0 FMUL.FTZ R2, R20, R23 ;  /* 0x0000001714028220 */ /* 0x000fe40000410000 */
.L_x_2593:
[----:B0-----:R-:W-:Y:S05]  /*01e0*/  BSYNC B0 ;  /* 0x0000000000007941 */ /* 0x001fea0003800000 */
.L_x_2592:
[----:B------:R-:W-:Y:S01]  /*01f0*/  FSETP.GTU.FTZ.AND P6, PT, R17, -3, PT ;  /* 0xc04000001100780b */ /* 0x000fe20003fdc000 */
[----:B------:R-:W-:Y:S01]  /*0200*/  IMAD.WIDE.U32 R18, R18, R19, c[0x0][0x180] ;  /* 0x0000600012127625 */ /* 0x000fe200078e0013 */
[----:B------:R-:W-:Y:S01]  /*0210*/  BSSY B0, `(.L_x_2594) ;  /* 0x000000e000007945 */ /* 0x000fe20003800000 */
[----:B-----5:R-:W-:Y:S02]  /*0220*/  FSETP.GTU.FTZ.AND P5, PT, R14, -3, PT ;  /* 0xc04000000e00780b */ /* 0x020fe40003fbc000 */
[----:B------:R-:W-:Y:S02]  /*0230*/  FSETP.GTU.FTZ.AND P0, PT, R15, -3, PT ;  /* 0xc04000000f00780b */ /* 0x000fe40003f1c000 */
[----:B------:R-:W-:Y:S01]  /*0240*/  FSETP.GTU.FTZ.AND P1, PT, R10, -3, PT ;  /* 0xc04000000a00780b */ /* 0x000fe20003f3c000 */
[----:B------:R-:W-:Y:S01]  /*0250*/  IMAD.WIDE R18, R0, 0x8, R18 ;  /* 0x0000000800127825 */ /* 0x000fe200078e0212 */
[----:B------:R-:W-:Y:S02]  /*0260*/  FSETP.GTU.FTZ.AND P2, PT, R11, -3, PT ;  /* 0xc04000000b00780b */ /* 0x000fe40003f5c000 */
[----:B------:R-:W-:-:S02]  /*0270*/  FSETP.GTU.FTZ.AND P3, PT, R8, -3, PT ;  /* 0xc04000000800780b */ /* 0x000fc40003f7c000 */
[----:B------:R-:W-:Y:S01]  /*0280*/  FSETP.GTU.FTZ.AND P4, PT, R9, -3, PT ;  /* 0xc04000000900780b */ /* 0x000fe20003f9c000 */
[----:B------:R-:W-:Y:S07]  /*0290*/  @!P6 BRA `(.L_x_2595) ;  /* 0x000000500000e947 */ /* 0x000fee0003800000 */
[----:B------:R-:W-:Y:S01]  /*02a0*/  FSETP.GEU.FTZ.AND P6, PT, R17, 3, PT ;  /* 0x404000001100780b */ /* 0x000fe20003fde000 */
[----:B------:R-:W-:-:S12]  /*02b0*/  IMAD.MOV.U32 R3, RZ, RZ, R21 ;  /* 0x000000ffff037224 */ /* 0x000fd800078e0015 */
[----:B------:R-:W-:-:S05]  /*02c0*/  @!P6 MOV R0, 0x3eaaaaab ;  /* 0x3eaaaaab0000e802 */ /* 0x000fca0000000f00 */
[----:B------:R-:W-:-:S04]  /*02d0*/  @!P6 FFMA.FTZ R0, R17, R0, 0.5 ;  /* 0x3f0000001100e423 */ /* 0x000fc80000010000 */
[----:B------:R-:W-:Y:S02]  /*02e0*/  @!P6 FMUL.FTZ R3, R21, R0 ;  /* 0x000000001503e220 */ /* 0x000fe40000410000 */
.L_x_2595:
[----:B------:R-:W-:Y:S05]  /*02f0*/  BSYNC B0 ;  /* 0x0000000000007941 */ /* 0x000fea0003800000 */
.L_x_2594:
[----:B------:R-:W-:Y:S01]  /*0300*/  BSSY B0, `(.L_x_2596) ;  /* 0x0000008000007945 */ /* 0x000fe20003800000 */
[----:B------:R-:W-:Y:S01]  /*0310*/  CS2R R16, SRZ ;  /* 0x0000000000107805 */ /* 0x000fe2000001ff00 */
[----:B------:R-:W-:Y:S05]  /*0320*/  @!P5 BRA `(.L_x_2597) ;  /* 0x000000500000d947 */ /* 0x000fea0003800000 */
[----:B------:R-:W-:Y:S02]  /*0330*/  FSETP.GEU.FTZ.AND P5, PT, R14, 3, PT ;  /* 0x404000000e00780b */ /* 0x000fe40003fbe000 */
[----:B------:R-:W-:-:S11]  /*0340*/  MOV R16, R12 ;  /* 0x0000000c00107202 */ /* 0x000fd60000000f00 */
[----:B------:R-:W-:-:S04]  /*0350*/  @!P5 IMAD.MOV.U32 R21, RZ, RZ, 0x3eaaaaab ;  /* 0x3eaaaaabff15d424 */ /* 0x000fc800078e00ff */
[----:B------:R-:W-:-:S04]  /*0360*/  @!P5 FFMA.FTZ R21, R14, R21, 0.5 ;  /* 0x3f0000000e15d423 */ /* 0x000fc80000010015 */
[----:B------:R-:W-:Y:S02]  /*0370*/  @!P5 FMUL.FTZ R16, R12, R21 ;  /* 0x000000150c10d220 */ /* 0x000fe40000410000 */
.L_x_2597:
[----:B------:R-:W-:Y:S05]  /*0380*/  BSYNC B0 ;  /* 0x0000000000007941 */ /* 0x000fea0003800000 */
.L_x_2596:
[----:B------:R-:W-:Y:S01]  /*0390*/  BSSY B0, `(.L_x_2598) ;  /* 0x0000007000007945 */ /* 0x000fe20003800000 */
[----:B------:R-:W-:Y:S05]  /*03a0*/  @!P0 BRA `(.L_x_2599) ;  /* 0x0000005000008947 */ /* 0x000fea0003800000 */
[----:B------:R-:W-:Y:S01]  /*03b0*/  FSETP.GEU.FTZ.AND P0, PT, R15, 3, PT ;  /* 0x404000000f00780b */ /* 0x000fe20003f1e000 */
[----:B------:R-:W-:-:S12]  /*03c0*/  IMAD.MOV.U32 R17, RZ, RZ, R13 ;  /* 0x000000ffff117224 */ /* 0x000fd800078e000d */
[----:B------:R-:W-:-:S04]  /*03d0*/  @!P0 IMAD.MOV.U32 R0, RZ, RZ, 0x3eaaaaab ;  /* 0x3eaaaaabff008424 */ /* 0x000fc800078e00ff */
[----:B------:R-:W-:-:S04]  /*03e0*/  @!P0 FFMA.FTZ R0, R15, R0, 0.5 ;  /* 0x3f0000000f008423 */ /* 0x000fc80000010000 */
[----:B------:R-:W-:Y:S02]  /*03f0*/  @!P0 FMUL.FTZ R17, R13, R0 ;  /* 0x000000000d118220 */ /* 0x000fe40000410000 */
.L_x_2599:
[----:B------:R-:W-:Y:S05]  /*0400*/  BSYNC B0 ;  /* 0x0000000000007941 */ /* 0x000fea0003800000 */
.L_x_2598:
[----:B------:R-:W-:Y:S01]  /*0410*/  BSSY B0, `(.L_x_2600) ;  /* 0x0000008000007945 */ /* 0x000fe20003800000 */
[----:B------:R-:W-:Y:S01]  /*0420*/  CS2R R12, SRZ ;  /* 0x00000000000c7805 */ /* 0x000fe2000001ff00 */
[----:B------:R-:W-:Y:S05]  /*0430*/  @!P1 BRA `(.L_x_2601) ;  /* 0x0000005000009947 */ /* 0x000fea0003800000 */
[----:B------:R-:W-:Y:S01]  /*0440*/  FSETP.GEU.FTZ.AND P0, PT, R10, 3, PT ;  /* 0x404000000a00780b */ /* 0x000fe20003f1e000 */
[----:B------:R-:W-:-:S12]  /*0450*/  IMAD.MOV.U32 R12, RZ, RZ, R6 ;  /* 0x000000ffff0c7224 */ /* 0x000fd800078e0006 */
[----:B------:R-:W-:-:S05]  /*0460*/  @!P0 MOV R15, 0x3eaaaaab ;  /* 0x3eaaaaab000f8802 */ /* 0x000fca0000000f00 */
[----:B------:R-:W-:-:S04]  /*0470*/  @!P0 FFMA.FTZ R15, R10, R15, 0.5 ;  /* 0x3f0000000a0f8423 */ /* 0x000fc8000001000f */
[----:B------:R-:W-:Y:S02]  /*0480*/  @!P0 FMUL.FTZ R12, R6, R15 ;  /* 0x0000000f060c8220 */ /* 0x000fe40000410000 */
.L_x_2601:
[----:B------:R-:W-:Y:S05]  /*0490*/  BSYNC B0 ;  /* 0x0000000000007941 */ /* 0x000fea0003800000 */
.L_x_2600:
[----:B------:R-:W-:Y:S01]  /*04a0*/  BSSY B0, `(.L_x_2602) ;  /* 0x0000007000007945 */ /* 0x000fe20003800000 */
[----:B------:R-:W-:Y:S05]  /*04b0*/  @!P2 BRA `(.L_x_2603) ;  /* 0x000000500000a947 */ /* 0x000fea0003800000 */
[----:B------:R-:W-:Y:S02]  /*04c0*/  FSETP.GEU.FTZ.AND P0, PT, R11, 3, PT ;  /* 0x404000000b00780b */ /* 0x000fe40003f1e000 */
[----:B------:R-:W-:-:S11]  /*04d0*/  MOV R13, R7 ;  /* 0x00000007000d7202 */ /* 0x000fd60000000f00 */
[----:B------:R-:W-:-:S04]  /*04e0*/  @!P0 IMAD.MOV.U32 R0, RZ, RZ, 0x3eaaaaab ;  /* 0x3eaaaaabff008424 */ /* 0x000fc800078e00ff */
[----:B------:R-:W-:-:S04]  /*04f0*/  @!P0 FFMA.FTZ R0, R11, R0, 0.5 ;  /* 0x3f0000000b008423 */ /* 0x000fc80000010000 */
[----:B------:R-:W-:Y:S02]  /*0500*/  @!P0 FMUL.FTZ R13, R7, R0 ;  /* 0x00000000070d8220 */ /* 0x000fe40000410000 */
.L_x_2603:
[----:B------:R-:W-:Y:S05]  /*0510*/  BSYNC B0 ;  /* 0x0000000000007941 */ /* 0x000fea0003800000 */
.L_x_2602:
[----:B------:R-:W-:Y:S01]  /*0520*/  BSSY B0, `(.L_x_2604) ;  /* 0x0000008000007945 */ /* 0x000fe20003800000 */
[----:B------:R-:W-:Y:S01]  /*0530*/  CS2R R6, SRZ ;  /* 0x0000000000067805 */ /* 0x000fe2000001ff00 */
[----:B------:R-:W-:Y:S05]  /*0540*/  @!P3 BRA `(.L_x_2605) ;  /* 0x000000500000b947 */ /* 0x000fea0003800000 */
[----:B------:R-:W-:Y:S01]  /*0550*/  FSETP.GEU.FTZ.AND P0, PT, R8, 3, PT ;  /* 0x404000000800780b */ /* 0x000fe20003f1e000 */
[----:B------:R-:W-:-:S12]  /*0560*/  IMAD.MOV.U32 R6, RZ, RZ, R4 ;  /* 0x000000ffff067224 */ /* 0x000fd800078e0004 */
[----:B------:R-:W-:-:S04]  /*0570*/  @!P0 IMAD.MOV.U32 R11, RZ, RZ, 0x3eaaaaab ;  /* 0x3eaaaaabff0b8424 */ /* 0x000fc800078e00ff */
[----:B------:R-:W-:-:S04]  /*0580*/  @!P0 FFMA.FTZ R11, R8, R11, 0.5 ;  /* 0x3f000000080b8423 */ /* 0x000fc8000001000b */
[----:B------:R-:W-:Y:S02]  /*0590*/  @!P0 FMUL.FTZ R6, R4, R11 ;  /* 0x0000000b04068220 */ /* 0x000fe40000410000 */
.L_x_2605:
[----:B------:R-:W-:Y:S05]  /*05a0*/  BSYNC B0 ;  /* 0x0000000000007941 */ /* 0x000fea0003800000 */
.L_x_2604:
[----:B------:R-:W-:Y:S01]  /*05b0*/  BSSY B0, `(.L_x_2606) ;  /* 0x0000007000007945 */ /* 0x000fe20003800000 */
[----:B------:R-:W-:Y:S05]  /*05c0*/  @!P4 BRA `(.L_x_2607) ;  /* 0x000000500000c947 */ /* 0x000fea0003800000 */
[----:B------:R-:W-:Y:S01]  /*05d0*/  FSETP.GEU.FTZ.AND P0, PT, R9, 3, PT ;  /* 0x404000000900780b */ /* 0x000fe20003f1e000 */
[----:B------:R-:W-:-:S12]  /*05e0*/  IMAD.MOV.U32 R7, RZ, RZ, R5 ;  /* 0x000000ffff077224 */ /* 0x000fd800078e0005 */
[----:B------:R-:W-:-:S05]  /*05f0*/  @!P0 MOV R0, 0x3eaaaaab ;  /* 0x3eaaaaab00008802 */ /* 0x000fca0000000f00 */
[----:B------:R-:W-:-:S04]  /*0600*/  @!P0 FFMA.FTZ R0, R9, R0, 0.5 ;  /* 0x3f00000009008423 */ /* 0x000fc80000010000 */
[----:B------:R-:W-:Y:S02]  /*0610*/  @!P0 FMUL.FTZ R7, R5, R0 ;  /* 0x0000000005078220 */ /* 0x000fe40000410000 */
.L_x_2607:
[----:B------:R-:W-:Y:S05]  /*0620*/  BSYNC B0 ;  /* 0x0000000000007941 */ /* 0x000fea0003800000 */
.L_x_2606:
[----:B------:R-:W-:Y:S04]  /*0630*/  STG.E.64 [R18.64], R2 ;  /* 0x0000000212007986 */ /* 0x000fe8000c101b04 */
[----:B------:R-:W-:Y:S04]  /*0640*/  STG.E.64 [R18.64+0x400], R16 ;  /* 0x0004001012007986 */ /* 0x000fe8000c101b04 */
[----:B------:R-:W-:Y:S04]  /*0650*/  STG.E.64 [R18.64+0x800], R12 ;  /* 0x0008000c12007986 */ /* 0x000fe8000c101b04 */
[----:B------:R-:W-:Y:S01]  /*0660*/  STG.E.64 [R18.64+0xc00], R6 ;  /* 0x000c000612007986 */ /* 0x000fe2000c101b04 */
[----:B------:R-:W-:Y:S05]  /*0670*/  EXIT ;  /* 0x000000000000794d */ /* 0x000fea0003800000 */
.L_x_2591:
[----:B------:R-:W0:Y:S01]  /*0680*/  S2R R15, SR_TID.X ;  /* 0x00000000000f7919 */ /* 0x000e220000002100 */
[----:B------:R-:W-:Y:S01]  /*0690*/  CS2R R12, SRZ ;  /* 0x00000000000c7805 */ /* 0x000fe2000001ff00 */
[----:B------:R-:W-:Y:S01]  /*06a0*/  IMAD.MOV.U32 R14, RZ, RZ, RZ ;  /* 0x000000ffff0e7224 */ /* 0x000fe200078e00ff */
[----:B0-----:R-:W-:Y:S01]  /*06b0*/  ISETP.GE.AND P0, PT, R15, R16, PT ;  /* 0x000000100f00720c */ /* 0x001fe20003f06270 */
[----:B------:R-:W-:-:S12]  /*06c0*/  IMAD.MOV.U32 R19, RZ, RZ, R15 ;  /* 0x000000ffff137224 */ /* 0x000fd800078e000f */
[----:B------:R-:W-:Y:S01]  /*06d0*/  @!P0 IADD3 R6, R18, R19, RZ ;  /* 0x0000001312068210 */ /* 0x000fe20007ffe0ff */
[----:B------:R-:W-:Y:S01]  /*06e0*/  @!P0 IMAD.MOV.U32 R7, RZ, RZ, 0x4 ;  /* 0x00000004ff078424 */ /* 0x000fe200078e00ff */
[----:B------:R-:W-:-:S03]  /*06f0*/  @!P0 IADD3 R19, R19, 0x80, RZ ;  /* 0x0000008013138810 */ /* 0x000fc60007ffe0ff */
[----:B------:R-:W-:Y:S01]  /*0700*/  @!P0 IMAD.WIDE.U32 R2, R6, R7, c[0x0][0x188] ;  /* 0x0000620006028625 */ /* 0x000fe200078e0007 */
[----:B------:R-:W-:-:S03]  /*0710*/  ISETP.GE.AND P1, PT, R19, R16, PT ;  /* 0x000000101300720c */ /* 0x000fc60003f26270 */
[----:B------:R-:W-:Y:S01]  /*0720*/  @!P0 IMAD.WIDE.U32 R6, R6, R7, c[0x0][0x190] ;  /* 0x0000640006068625 */ /* 0x000fe200078e0007 */
[----:B------:R-:W-:Y:S01]  /*0730*/  CS2R R10, SRZ ;  /* 0x00000000000a7805 */ /* 0x000fe2000001ff00 */
[----:B------:R0:W5:Y:S04]  /*0740*/  @!P0 LDG.E R14, [R2.64] ;  /* 0x00000004020e8981 */ /* 0x000168000c1e1900 */
[----:B------:R1:W5:Y:S04]  /*0750*/  @!P0 LDG.E R13, [R6.64] ;  /* 0x00000004060d8981 */ /* 0x000368000c1e1900 */
[----:B------:R-:W-:Y:S01]  /*0760*/  @!P1 IMAD.IADD R24, R18, 0x1, R19 ;  /* 0x0000000112189824 */ /* 0x000fe200078e0213 */
[----:B------:R-:W-:Y:S01]  /*0770*/  @!P1 IADD3 R19, R19, 0x80, RZ ;  /* 0x0000008013139810 */ /* 0x000fe20007ffe0ff */
[----:B------:R-:W-:-:S03]  /*0780*/  @!P1 IMAD.MOV.U32 R25, RZ, RZ, 0x4 ;  /* 0x00000004ff199424 */ /* 0x000fc600078e00ff */
[----:B------:R-:W-:Y:S01]  /*0790*/  ISETP.GE.AND P2, PT, R19, R16, PT ;  /* 0x000000101300720c */ /* 0x000fe20003f46270 */
[----:B------:R-:W-:-:S12]  /*07a0*/  @!P1 IMAD.WIDE.U32 R8, R24, R25, c[0x0][0x188] ;  /* 0x0000620018089625 */ /* 0x000fd800078e0019 */
[----:B------:R-:W-:Y:S01]  /*07b0*/  @!P2 IADD3 R20, R18, R19, RZ ;  /* 0x000000131214a210 */ /* 0x000fe20007ffe0ff */
[----:B------:R-:W-:Y:S01]  /*07c0*/  @!P1 IMAD.WIDE.U32 R24, R24, R25, c[0x0][0x190] ;  /* 0x0000640018189625 */ /* 0x000fe200078e0019 */
[----:B------:R-:W-:Y:S01]  /*07d0*/  @!P2 IADD3 R19, R19, 0x80, RZ ;  /* 0x000000801313a810 */ /* 0x000fe20007ffe0ff */
[----:B------:R2:W5:Y:S03]  /*07e0*/  @!P1 LDG.E R12, [R8.64] ;  /* 0x00000004080c9981 */ /* 0x000566000c1e1900 */
[----:B------:R-:W-:Y:S01]  /*07f0*/  ISETP.GE.AND P3, PT, R19, R16, PT ;  /* 0x000000101300720c */ /* 0x000fe20003f66270 */
[----:B------:R3:W5:-:S12]  /*0800*/  @!P1 LDG.E R11, [R24.64] ;  /* 0x00000004180b9981 */ /* 0x000758000c1e1900 */
[----:B------:R-:W-:Y:S01]  /*0810*/  @!P3 IMAD.IADD R0, R18, 0x1, R19 ;  /* 0x000000011200b824 */ /* 0x000fe200078e0213 */
[----:B------:R-:W-:-:S04]  /*0820*/  @!P3 IADD3 R19, R19, 0x80, RZ ;  /* 0x000000801313b810 */ /* 0x000fc80007ffe0ff */
[----:B------:R-:W-:Y:S01]  /*0830*/  ISETP.GE.AND P4, PT, R19, R16, PT ;  /* 0x000000101300720c */ /* 0x000fe20003f86270 */
[----:B0-----:R-:W-:Y:S01]  /*0840*/  @!P3 IMAD.MOV.U32 R3, RZ, RZ, 0x4 ;  /* 0x00000004ff03b424 */ /* 0x001fe200078e00ff */
[----:B------:R-:W-:-:S11]  /*0850*/  @!P2 MOV R21, 0x4 ;  /* 0x000000040015a802 */ /* 0x000fd60000000f00 */
[----:B-1----:R-:W-:Y:S02]  /*0860*/  @!P4 IADD3 R6, R18, R19, RZ ;  /* 0x000000131206c210 */ /* 0x002fe40007ffe0ff */
[----:B------:R-:W-:-:S04]  /*0870*/  @!P4 IADD3 R19, R19, 0x80, RZ ;  /* 0x000000801313c810 */ /* 0x000fc80007ffe0ff */
[----:B------:R-:W-:Y:S01]  /*0880*/  ISETP.GE.AND P1, PT, R19, R16, PT ;  /* 0x000000101300720c */ /* 0x000fe20003f26270 */
[----:B--2---:R-:W-:Y:S01]  /*0890*/  CS2R R8, SRZ ;  /* 0x0000000000087805 */ /* 0x004fe2000001ff00 */
[----:B------:R-:W-:-:S04]  /*08a0*/  @!P3 IMAD.WIDE.U32 R22, R0, R3, c[0x0][0x188] ;  /* 0x000062000016b625 */ /* 0x000fc800078e0003 */
[CC--:B------:R-:W-:Y:S01]  /*08b0*/  @!P2 IMAD.WIDE.U32 R4, R20.reuse, R21.reuse, c[0x0][0x188] ;  /* 0x000062001404a625 */ /* 0x0c0fe200078e0015 */
[----:B------:R0:W5:Y:S03]  /*08c0*/  @!P3 LDG.E R8, [R22.64] ;  /* 0x000000041608b981 */ /* 0x000166000c1e1900 */
[----:B------:R-:W-:Y:S01]  /*08d0*/  @!P2 IMAD.WIDE.U32 R20, R20, R21, c[0x0][0x190] ;  /* 0x000064001414a625 */ /* 0x000fe200078e0015 */
[----:B------:R1:W5:Y:S04]  /*08e0*/  @!P2 LDG.E R10, [R4.64] ;  /* 0x00000004040aa981 */ /* 0x000368000c1e1900 */
[----:B------:R2:W5:Y:S01]  /*08f0*/  @!P2 LDG.E R9, [R20.64] ;  /* 0x000000041409a981 */ /* 0x000562000c1e1900 */
[----:B0-----:R-:W-:-:S02]  /*0900*/  @!P1 IADD3 R22, R18, R19, RZ ;  /* 0x0000001312169210 */ /* 0x001fc40007ffe0ff */
[----:B------:R-:W-:Y:S01]  /*0910*/  @!P1 IADD3 R19, R19, 0x80, RZ ;  /* 0x0000008013139810 */ /* 0x000fe20007ffe0ff */
[----:B-1----:R-:W-:-:S03]  /*0920*/  @!P4 IMAD.MOV.U32 R5, RZ, RZ, 0x4 ;  /* 0x00000004ff05c424 */ /* 0x002fc600078e00ff */
[----:B------:R-:W-:Y:S01]  /*0930*/  ISETP.GE.AND P2, PT, R19, R16, PT ;  /* 0x000000101300720c */ /* 0x000fe20003f46270 */
[----:B------:R-:W-:Y:S02]  /*0940*/  IMAD.MOV.U32 R7, RZ, RZ, RZ ;  /* 0x000000ffff077224 */ /* 0x000fe400078e00ff */
[----:B---3--:R-:W-:-:S04]  /*0950*/  @!P3 IMAD.WIDE.U32 R24, R0, R3, c[0x0][0x190] ;  /* 0x000064000018b625 */ /* 0x008fc800078e0003 */
[CC--:B------:R-:W-:Y:S01]  /*0960*/  @!P4 IMAD.WIDE.U32 R2, R6.reuse, R5.reuse, c[0x0][0x188] ;  /* 0x000062000602c625 */ /* 0x0c0fe200078e0005 */
[----:B------:R0:W5:Y:S03]  /*0970*/  @!P3 LDG.E R7, [R24.64] ;  /* 0x000000041807b981 */ /* 0x000166000c1e1900 */
[----:B------:R-:W-:Y:S02]  /*0980*/  IMAD.MOV.U32 R0, RZ, RZ, RZ ;  /* 0x000000ffff007224 */ /* 0x000fe400078e00ff */
[----:B------:R-:W-:-:S04]  /*0990*/  @!P4 IMAD.WIDE.U32 R4, R6, R5, c[0x0][0x190] ;  /* 0x000064000604c625 */ /* 0x000fc800078e0005 */
[----:B------:R-:W-:Y:S01]  /*09a0*/  @!P1 IMAD.MOV.U32 R23, RZ, RZ, 0x4 ;  /* 0x00000004ff179424 */ /* 0x000fe200078e00ff */
[----:B------:R-:W-:Y:S01]  /*09b0*/  MOV R17, RZ ;  /* 0x000000ff00117202 */ /* 0x000fe20000000f00 */
[----:B0-----:R-:W-:Y:S01]  /*09c0*/  CS2R R24, SRZ ;  /* 0x0000000000187805 */ /* 0x001fe2000001ff00 */
[----:B------:R0:W5:Y:S01]  /*09d0*/  @!P4 LDG.E R0, [R4.64] ;  /* 0x000000040400c981 */ /* 0x000162000c1e1900 */
[----:B--2---:R-:W-:-:S04]  /*09e0*/  @!P1 IMAD.WIDE.U32 R20, R22, R23, c[0x0][0x188] ;  /* 0x0000620016149625 */ /* 0x004fc800078e0017 */
[----:B------:R-:W-:Y:S01]  /*09f0*/  @!P1 IMAD.WIDE.U32 R22, R22, R23, c[0x0][0x190] ;  /* 0x0000640016169625 */ /* 0x000fe200078e0017 */
[----:B------:R1:W5:Y:S03]  /*0a00*/  @!P1 LDG.E R17, [R20.64] ;  /* 0x0000000414119981 */ /* 0x000366000c1e1900 */
[----:B0-----:R-:W-:Y:S01]  /*0a10*/  @!P2 IMAD.IADD R4, R18, 0x1, R19 ;  /* 0x000000011204a824 */ /* 0x001fe200078e0213 */
[----:B------:R-:W-:Y:S01]  /*0a20*/  @!P2 IADD3 R19, R19, 0x80, RZ ;  /* 0x000000801313a810 */ /* 0x000fe20007ffe0ff */
[----:B------:R0:W5:Y:S01]  /*0a30*/  @!P1 LDG.E R24, [R22.64] ;  /* 0x0000000416189981 */ /* 0x000162000c1e1900 */
[----:B------:R-:W-:Y:S02]  /*0a40*/  HFMA2.MMA R6, -RZ, RZ, 0, 0 ;  /* 0x00000000ff067435 */ /* 0x000fe400000001ff */
[----:B------:R-:W-:Y:S02]  /*0a50*/  ISETP.GE.AND P1, PT, R19, R16, PT ;  /* 0x000000101300720c */ /* 0x000fe40003f26270 */
[----:B------:R-:W-:-:S06]  /*0a60*/  @!P2 MOV R5, 0x4 ;  /* 0x000000040005a802 */ /* 0x000fcc0000000f00 */
[----:B------:R2:W5:Y:S05]  /*0a70*/  @!P4 LDG.E R6, [R2.64] ;  /* 0x000000040206c981 */ /* 0x00056a000c1e1900 */
[----:B0-----:R-:W-:Y:S01]  /*0a80*/  @!P1 IADD3 R22, R18, R19, RZ ;  /* 0x0000001312169210 */ /* 0x001fe20007ffe0ff */
[----:B------:R-:W-:Y:S01]  /*0a90*/  @!P1 IMAD.MOV.U32 R23, RZ, RZ, 0x4 ;  /* 0x00000004ff179424 */ /* 0x000fe200078e00ff */
[----:B------:R-:W-:Y:S01]  /*0aa0*/  HFMA2.MMA R19, -RZ, RZ, 0, 0 ;  /* 0x00000000ff137435 */ /* 0x000fe200000001ff */
[----:B--2---:R-:W-:-:S04]  /*0ab0*/  @!P2 IMAD.WIDE.U32 R2, R4, R5, c[0x0][0x188] ;  /* 0x000062000402a625 */ /* 0x004fc800078e0005 */
[----:B-1----:R-:W-:Y:S01]  /*0ac0*/  @!P1 IMAD.WIDE.U32 R20, R22, R23, c[0x0][0x188] ;  /* 0x0000620016149625 */ /* 0x002fe200078e0017 */
[----:B------:R0:W5:Y:S03]  /*0ad0*/  @!P2 LDG.E R25, [R2.64] ;  /* 0x000000040219a981 */ /* 0x000166000c1e1900 */
[----:B------:R-:W-:Y:S01]  /*0ae0*/  IMAD.MOV.U32 R26, RZ, RZ, RZ ;  /* 0x000000ffff1a7224 */ /* 0x000fe200078e00ff */
[----:B------:R1:W5:Y:S01]  /*0af0*/  @!P1 LDG.E R19, [R20.64] ;  /* 0x0000000414139981 */ /* 0x000362000c1e1900 */
[----:B------:R-:W-:-:S04]  /*0b00*/  @!P2 IMAD.WIDE.U32 R4, R4, R5, c[0x0][0x190] ;  /* 0x000064000404a625 */ /* 0x000fc800078e0005 */
[----:B0-----:R-:W-:Y:S01]  /*0b10*/  @!P1 IMAD.WIDE.U32 R2, R22, R23, c[0x0][0x190] ;  /* 0x0000640016029625 */ /* 0x001fe200078e0017 */
[----:B------:R1:W5:Y:S03]  /*0b20*/  @!P2 LDG.E R26, [R4.64] ;  /* 0x00000004041aa981 */ /* 0x000366000c1e1900 */
[----:B------:R-:W-:-:S06]  /*0b30*/  IMAD.MOV.U32 R22, RZ, RZ, RZ ;  /* 0x000000ffff167224 */ /* 0x000fcc00078e00ff */
[----:B------:R1:W5:Y:S01]  /*0b40*/  @!P1 LDG.E R22, [R2.64] ;  /* 0x0000000402169981 */ /* 0x000362000c1e1900 */
[----:B------:R-:W-:Y:S01]  /*0b50*/  BSSY B0, `(.L_x_2608) ;  /* 0x000000a000007945 */ /* 0x000fe20003800000 */
[----:B------:R-:W-:Y:S05]  /*0b60*/  @P0 BRA `(.L_x_2609) ;  /* 0x0000008000000947 */ /* 0x000fea0003800000 */
[----:B-----5:R-:W-:Y:S02]  /*0b70*/  FSETP.GTU.FTZ.AND P1, PT, R13, -3, PT ;  /* 0xc04000000d00780b */ /* 0x020fe40003f3c000 */
[----:B-1----:R-:W-:-:S11]  /*0b80*/  MOV R5, RZ ;  /* 0x000000ff00057202 */ /* 0x002fd60000000f00 */
[----:B------:R-:W-:Y:S05]  /*0b90*/  @!P1 BRA `(.L_x_2609) ;  /* 0x0000005000009947 */ /* 0x000fea0003800000 */
[----:B------:R-:W-:Y:S02]  /*0ba0*/  FSETP.GEU.FTZ.AND P1, PT, R13, 3, PT ;  /* 0x404000000d00780b */ /* 0x000fe40003f3e000 */
[----:B------:R-:W-:-:S11]  /*0bb0*/  MOV R5, R14 ;  /* 0x0000000e00057202 */ /* 0x000fd60000000f00 */
[----:B------:R-:W-:-:S04]  /*0bc0*/  @!P1 IMAD.MOV.U32 R2, RZ, RZ, 0x3eaaaaab ;  /* 0x3eaaaaabff029424 */ /* 0x000fc800078e00ff */
[----:B------:R-:W-:-:S04]  /*0bd0*/  @!P1 FFMA.FTZ R13, R13, R2, 0.5 ;  /* 0x3f0000000d0d9423 */ /* 0x000fc80000010002 */
[----:B------:R-:W-:Y:S02]  /*0be0*/  @!P1 FMUL.FTZ R5, R13, R14 ;  /* 0x0000000e0d059220 */ /* 0x000fe40000410000 */
.L_x_2609:
[----:B------:R-:W-:Y:S05]  /*0bf0*/  BSYNC B0 ;  /* 0x0000000000007941 */ /* 0x000fea0003800000 */
.L_x_2608:
[----:B-----5:R-:W-:Y:S01]  /*0c00*/  IADD3 R13, R15, 0x80, RZ ;  /* 0x000000800f0d7810 */ /* 0x020fe20007ffe0ff */
[----:B------:R-:W-:Y:S03]  /*0c10*/  BSSY B0, `(.L_x_2610) ;  /* 0x000000b000007945 */ /* 0x000fe60003800000 */
[----:B------:R-:W-:-:S13]  /*0c20*/  ISETP.GE.AND P1, PT, R13, R16, PT ;  /* 0x000000100d00720c */ /* 0x000fda0003f26270 */
[----:B------:R-:W-:Y:S05]  /*0c30*/  @P1 BRA `(.L_x_2611) ;  /* 0x0000008000001947 */ /* 0x000fea0003800000 */
[----:B------:R-:W-:Y:S01]  /*0c40*/  FSETP.GTU.FTZ.AND P1, PT, R11, -3, PT ;  /* 0xc04000000b00780b */ /* 0x000fe20003f3c000 */
[----:B-1----:R-:W-:-:S12]  /*0c50*/  IMAD.MOV.U32 R4, RZ, RZ, RZ ;  /* 0x000000ffff047224 */ /* 0x002fd800078e00ff */
[----:B------:R-:W-:Y:S05]  /*0c60*/  @!P1 BRA `(.L_x_2611) ;  /* 0x0000005000009947 */ /* 0x000fea0003800000 */
[----:B------:R-:W-:Y:S01]  /*0c70*/  FSETP.GEU.FTZ.AND P1, PT, R11, 3, PT ;  /* 0x404000000b00780b */ /* 0x000fe20003f3e000 */
[----:B------:R-:W-:-:S12]  /*0c80*/  IMAD.MOV.U32 R4, RZ, RZ, R12 ;  /* 0x000000ffff047224 */ /* 0x000fd800078e000c */
[----:B------:R-:W-:-:S05]  /*0c90*/  @!P1 MOV R2, 0x3eaaaaab ;  /* 0x3eaaaaab00029802 */ /* 0x000fca0000000f00 */
[----:B------:R-:W-:-:S04]  /*0ca0*/  @!P1 FFMA.FTZ R11, R11, R2, 0.5 ;  /* 0x3f0000000b0b9423 */ /* 0x000fc80000010002 */
[----:B------:R-:W-:Y:S02]  /*0cb0*/  @!P1 FMUL.FTZ R4, R11, R12 ;  /* 0x0000000c0b049220 */ /* 0x000fe40000410000 */
.L_x_2611:
[----:B------:R-:W-:Y:S05]  /*0cc0*/  BSYNC B0 ;  /* 0x0000000000007941 */ /* 0x000fea0003800000 */
.L_x_2610:
[----:B-1----:R-:W-:Y:S01]  /*0cd0*/  IADD3 R3, R15, 0x100, RZ ;  /* 0x000001000f037810 */ /* 0x002fe20007ffe0ff */
[----:B------:R-:W-:Y:S01]  /*0ce0*/  BSSY B0, `(.L_x_2612) ;  /* 0x0000017000007945 */ /* 0x000fe20003800000 */
[----:B------:R-:W-:Y:S02]  /*0cf0*/  @!P0 IADD3 R2, R18, R15, RZ ;  /* 0x0000000f12028210 */ /* 0x000fe40007ffe0ff */
[----:B------:R-:W-:Y:S02]  /*0d00*/  ISETP.GE.AND P6, PT, R3, R16, PT ;  /* 0x000000100300720c */ /* 0x000fe40003fc6270 */
[----:B------:R-:W-:-:S04]  /*0d10*/  IADD3 R3, R15, 0x180, RZ ;  /* 0x000001800f037810 */ /* 0x000fc80007ffe0ff */
        /* <DEDUP_REMOVED lines=8> */
[----:B------:R-:W-:Y:S01]  /*0da0*/  ISETP.GE.AND P4, PT, R3, R16, PT ;  /* 0x000000100300720c */ /* 0x000fe20003f86270 */
[----:B------:R-:W-:Y:S01]  /*0db0*/  @!P0 IMAD.MOV.U32 R3, RZ, RZ, 0x4 ;  /* 0x00000004ff038424 */ /* 0x000fe200078e00ff */
[----:B------:R-:W-:Y:S06]  /*0dc0*/  @P6 BRA `(.L_x_2613) ;  /* 0x0000008000006947 */ /* 0x000fec0003800000 */
[----:B------:R-:W-:Y:S01]  /*0dd0*/  FSETP.GTU.FTZ.AND P6, PT, R9, -3, PT ;  /* 0xc04000000900780b */ /* 0x000fe20003fdc000 */
[----:B------:R-:W-:-:S12]  /*0de0*/  HFMA2.MMA R11, -RZ, RZ, 0, 0 ;  /* 0x00000000ff0b7435 */ /* 0x000fd800000001ff */
[----:B------:R-:W-:Y:S05]  /*0df0*/  @!P6 BRA `(.L_x_2613) ;  /* 0x000000500000e947 */ /* 0x000fea0003800000 */
[----:B------:R-:W-:Y:S02]  /*0e00*/  FSETP.GEU.FTZ.AND P6, PT, R9, 3, PT ;  /* 0x404000000900780b */ /* 0x000fe40003fde000 */
[----:B------:R-:W-:-:S11]  /*0e10*/  MOV R11, R10 ;  /* 0x0000000a000b7202 */ /* 0x000fd60000000f00 */
[----:B------:R-:W-:-:S04]  /*0e20*/  @!P6 IMAD.MOV.U32 R12, RZ, RZ, 0x3eaaaaab ;  /* 0x3eaaaaabff0ce424 */ /* 0x000fc800078e00ff */
[----:B------:R-:W-:-:S04]  /*0e30*/  @!P6 FFMA.FTZ R9, R9, R12, 0.5 ;  /* 0x3f0000000909e423 */ /* 0x000fc8000001000c */
[----:B------:R-:W-:Y:S02]  /*0e40*/  @!P6 FMUL.FTZ R11, R9, R10 ;  /* 0x0000000a090be220 */ /* 0x000fe40000410000 */
.L_x_2613:
[----:B------:R-:W-:Y:S05]  /*0e50*/  BSYNC B0 ;  /* 0x0000000000007941 */ /* 0x000fea0003800000 */
.L_x_2612:
[----:B------:R-:W-:Y:S01]  /*0e60*/  BSSY B0, `(.L_x_2614) ;  /* 0x000000b000007945 */ /* 0x000fe20003800000 */
[----:B------:R-:W-:Y:S01]  /*0e70*/  @!P0 IMAD.WIDE.U32 R2, R2, R3, c[0x0][0x180] ;  /* 0x0000600002028625 */ /* 0x000fe200078e0003 */
[----:B------:R-:W-:Y:S05]  /*0e80*/  @P5 BRA `(.L_x_2615) ;  /* 0x0000008000005947 */ /* 0x000fea0003800000 */
[----:B------:R-:W-:Y:S01]  /*0e90*/  FSETP.GTU.FTZ.AND P5, PT, R7, -3, PT ;  /* 0xc04000000700780b */ /* 0x000fe20003fbc000 */
[----:B------:R-:W-:-:S12]  /*0ea0*/  IMAD.MOV.U32 R9, RZ, RZ, RZ ;  /* 0x000000ffff097224 */ /* 0x000fd800078e00ff */
[----:B------:R-:W-:Y:S05]  /*0eb0*/  @!P5 BRA `(.L_x_2615) ;  /* 0x000000500000d947 */ /* 0x000fea0003800000 */
[----:B------:R-:W-:Y:S01]  /*0ec0*/  FSETP.GEU.FTZ.AND P5, PT, R7, 3, PT ;  /* 0x404000000700780b */ /* 0x000fe20003fbe000 */
[----:B------:R-:W-:-:S12]  /*0ed0*/  IMAD.MOV.U32 R9, RZ, RZ, R8 ;  /* 0x000000ffff097224 */ /* 0x000fd800078e0008 */
[----:B------:R-:W-:-:S05]  /*0ee0*/  @!P5 MOV R10, 0x3eaaaaab ;  /* 0x3eaaaaab000ad802 */ /* 0x000fca0000000f00 */
[----:B------:R-:W-:-:S04]  /*0ef0*/  @!P5 FFMA.FTZ R7, R7, R10, 0.5 ;  /* 0x3f0000000707d423 */ /* 0x000fc8000001000a */
[----:B------:R-:W-:Y:S02]  /*0f00*/  @!P5 FMUL.FTZ R9, R7, R8 ;  /* 0x000000080709d220 */ /* 0x000fe40000410000 */
.L_x_2615:
[----:B------:R-:W-:Y:S05]  /*0f10*/  BSYNC B0 ;  /* 0x0000000000007941 */ /* 0x000fea0003800000 */
.L_x_2614:
[----:B------:R-:W-:Y:S01]  /*0f20*/  BSSY B0, `(.L_x_2616) ;  /* 0x000000a000007945 */ /* 0x000fe20003800000 */
[----:B------:R-:W-:Y:S05]  /*0f30*/  @P1 BRA `(.L_x_2617) ;  /* 0x0000008000001947 */ /* 0x000fea0003800000 */
        /* <DEDUP_REMOVED lines=8> */
.L_x_2617:
[----:B------:R-:W-:Y:S05]  /*0fc0*/  BSYNC B0 ;  /* 0x0000000000007941 */ /* 0x000fea0003800000 */
.L_x_2616:
[----:B------:R-:W-:Y:S01]  /*0fd0*/  BSSY B0, `(.L_x_2618) ;  /* 0x000000a000007945 */ /* 0x000fe20003800000 */
        /* <DEDUP_REMOVED lines=9> */
.L_x_2619:
[----:B------:R-:W-:Y:S05]  /*1070*/  BSYNC B0 ;  /* 0x0000000000007941 */ /* 0x000fea0003800000 */
.L_x_2618:
        /* <DEDUP_REMOVED lines=10> */
.L_x_2621:
[----:B------:R-:W-:Y:S05]  /*1120*/  BSYNC B0 ;  /* 0x0000000000007941 */ /* 0x000fea0003800000 */
.L_x_2620:
        /* <DEDUP_REMOVED lines=10> */
.L_x_2623:
[----:B------:R-:W-:Y:S05]  /*11d0*/  BSYNC B0 ;  /* 0x0000000000007941 */ /* 0x000fea0003800000 */
.L_x_2622:
[----:B------:R-:W-:Y:S01]  /*11e0*/  @!P0 MOV R15, R13 ;  /* 0x0000000d000f8202 */ /* 0x000fe20000000f00 */
[----:B------:R0:W-:Y:S01]  /*11f0*/  @!P0 STG.E [R2.64], R5 ;  /* 0x0000000502008986 */ /* 0x0001e2000c101904 */
[----:B------:R-:W-:Y:S01]  /*1200*/  BSSY B0, `(.L_x_2624) ;  /* 0x000002d000007945 */ /* 0x000fe20003800000 */
[----:B------:R-:W-:Y:S01]  /*1210*/  BSSY B1, `(.L_x_2625) ;  /* 0x0000025000017945 */ /* 0x000fe20003800000 */
[----:B------:R-:W-:-:S13]  /*1220*/  ISETP.GE.AND P0, PT, R15, R16, PT ;  /* 0x000000100f00720c */ /* 0x000fda0003f06270 */
[----:B------:R-:W-:Y:S05]  /*1230*/  @P0 BRA `(.L_x_2626) ;  /* 0x000000c000000947 */ /* 0x000fea0003800000 */
[----:B0-----:R-:W-:Y:S01]  /*1240*/  HFMA2.MMA R3, -RZ, RZ, 0, 2.384185791015625e-07 ;  /* 0x00000004ff037435 */ /* 0x001fe200000001ff */
[----:B------:R-:W-:Y:S01]  /*1250*/  IMAD.IADD R2, R18, 0x1, R15 ;  /* 0x0000000112027824 */ /* 0x000fe200078e020f */
[----:B------:R-:W-:-:S04]  /*1260*/  IADD3 R15, R15, 0x80, RZ ;  /* 0x000000800f0f7810 */ /* 0x000fc80007ffe0ff */
[----:B------:R-:W-:-:S04]  /*1270*/  ISETP.GE.AND P0, PT, R15, R16, PT ;  /* 0x000000100f00720c */ /* 0x000fc80003f06270 */
[----:B------:R-:W-:-:S05]  /*1280*/  IMAD.WIDE.U32 R2, R2, R3, c[0x0][0x180] ;  /* 0x0000600002027625 */ /* 0x000fca00078e0003 */
[----:B------:R0:W-:Y:S04]  /*1290*/  STG.E [R2.64], R4 ;  /* 0x0000000402007986 */ /* 0x0001e8000c101904 */
[----:B------:R-:W-:Y:S05]  /*12a0*/  @P0 BRA `(.L_x_2627) ;  /* 0x000000c000000947 */ /* 0x000fea0003800000 */
[----:B0-----:R-:W-:Y:S01]  /*12b0*/  MOV R3, 0x4 ;  /* 0x0000000400037802 */ /* 0x001fe20000000f00 */
[----:B------:R-:W-:Y:S01]  /*12c0*/  IMAD.IADD R2, R18, 0x1, R15 ;  /* 0x0000000112027824 */ /* 0x000fe200078e020f */
[----:B------:R-:W-:-:S03]  /*12d0*/  IADD3 R15, R15, 0x80, RZ ;  /* 0x000000800f0f7810 */ /* 0x000fc60007ffe0ff */
[----:B------:R-:W-:-:S05]  /*12e0*/  IMAD.WIDE.U32 R2, R2, R3, c[0x0][0x180] ;  /* 0x0000600002027625 */ /* 0x000fca00078e0003 */
[----:B------:R0:W-:Y:S02]  /*12f0*/  STG.E [R2.64], R11 ;  /* 0x0000000b02007986 */ /* 0x0001e4000c101904 */
.L_x_2626:
[----:B0-----:R-:W-:-:S13]  /*1300*/  ISETP.GE.AND P0, PT, R15, R16, PT ;  /* 0x000000100f00720c */ /* 0x001fda0003f06270 */
[----:B------:R-:W-:Y:S05]  /*1310*/  @P0 BRA `(.L_x_2628) ;  /* 0x000000c000000947 */ /* 0x000fea0003800000 */
[----:B------:R-:W-:Y:S01]  /*1320*/  MOV R3, 0x4 ;  /* 0x0000000400037802 */ /* 0x000fe20000000f00 */
[----:B------:R-:W-:Y:S01]  /*1330*/  IMAD.IADD R2, R18, 0x1, R15 ;  /* 0x0000000112027824 */ /* 0x000fe200078e020f */
[----:B------:R-:W-:-:S03]  /*1340*/  IADD3 R15, R15, 0x80, RZ ;  /* 0x000000800f0f7810 */ /* 0x000fc60007ffe0ff */
[----:B------:R-:W-:-:S05]  /*1350*/  IMAD.WIDE.U32 R2, R2, R3, c[0x0][0x180] ;  /* 0x0000600002027625 */ /* 0x000fca00078e0003 */
[----:B------:R0:W-:Y:S02]  /*1360*/  STG.E [R2.64], R9 ;  /* 0x0000000902007986 */ /* 0x0001e4000c101904 */
.L_x_2627:
[----:B------:R-:W-:-:S13]  /*1370*/  ISETP.GE.AND P0, PT, R15, R16, PT ;  /* 0x000000100f00720c */ /* 0x000fda0003f06270 */
[----:B------:R-:W-:Y:S05]  /*1380*/  @P0 BRA `(.L_x_2629) ;  /* 0x000000d000000947 */ /* 0x000fea0003800000 */
[----:B0-----:R-:W-:Y:S01]  /*1390*/  HFMA2.MMA R3, -RZ, RZ, 0, 2.384185791015625e-07 ;  /* 0x00000004ff037435 */ /* 0x001fe200000001ff */
[----:B------:R-:W-:Y:S01]  /*13a0*/  IMAD.IADD R2, R18, 0x1, R15 ;  /* 0x0000000112027824 */ /* 0x000fe200078e020f */
[----:B------:R-:W-:-:S08]  /*13b0*/  IADD3 R15, R15, 0x80, RZ ;  /* 0x000000800f0f7810 */ /* 0x000fd00007ffe0ff */
[----:B------:R-:W-:-:S05]  /*13c0*/  IMAD.WIDE.U32 R2, R2, R3, c[0x0][0x180] ;  /* 0x0000600002027625 */ /* 0x000fca00078e0003 */
[----:B------:R0:W-:Y:S02]  /*13d0*/  STG.E [R2.64], R7 ;  /* 0x0000000702007986 */ /* 0x0001e4000c101904 */
.L_x_2628:
[----:B------:R-:W-:-:S13]  /*13e0*/  ISETP.GE.AND P0, PT, R15, R16, PT ;  /* 0x000000100f00720c */ /* 0x000fda0003f06270 */
[----:B------:R-:W-:Y:S01]  /*13f0*/  @P0 BREAK B1 ;  /* 0x0000000000010942 */ /* 0x000fe20003800000 */
[----:B------:R-:W-:Y:S05]  /*1400*/  @P0 BRA `(.L_x_2630) ;  /* 0x000000c000000947 */ /* 0x000fea0003800000 */
[----:B0-----:R-:W-:Y:S01]  /*1410*/  MOV R3, 0x4 ;  /* 0x0000000400037802 */ /* 0x001fe20000000f00 */
[----:B------:R-:W-:Y:S01]  /*1420*/  IMAD.IADD R2, R18, 0x1, R15 ;  /* 0x0000000112027824 */ /* 0x000fe200078e020f */
[----:B------:R-:W-:-:S03]  /*1430*/  IADD3 R15, R15, 0x80, RZ ;  /* 0x000000800f0f7810 */ /* 0x000fc60007ffe0ff */
[----:B------:R-:W-:-:S05]  /*1440*/  IMAD.WIDE.U32 R2, R2, R3, c[0x0][0x180] ;  /* 0x0000600002027625 */ /* 0x000fca00078e0003 */
[----:B------:R0:W-:Y:S02]  /*1450*/  STG.E [R2.64], R0 ;  /* 0x0000000002007986 */ /* 0x0001e4000c101904 */
.L_x_2629:
[----:B------:R-:W-:Y:S05]  /*1460*/  BSYNC B1 ;  /* 0x0000000000017941 */ /* 0x000fea0003800000 */
.L_x_2625:
[----:B------:R-:W-:-:S13]  /*1470*/  ISETP.GE.AND P0, PT, R15, R16, PT ;  /* 0x000000100f00720c */ /* 0x000fda0003f06270 */
[----:B0-----:R-:W-:Y:S01]  /*1480*/  @!P0 MOV R3, 0x4 ;  /* 0x0000000400038802 */ /* 0x001fe20000000f00 */
[----:B------:R-:W-:Y:S01]  /*1490*/  @!P0 IMAD.IADD R2, R18, 0x1, R15 ;  /* 0x0000000112028824 */ /* 0x000fe200078e020f */
[----:B------:R-:W-:-:S03]  /*14a0*/  @!P0 IADD3 R15, R15, 0x80, RZ ;  /* 0x000000800f0f8810 */ /* 0x000fc60007ffe0ff */
[----:B------:R-:W-:-:S05]  /*14b0*/  @!P0 IMAD.WIDE.U32 R2, R2, R3, c[0x0][0x180] ;  /* 0x0000600002028625 */ /* 0x000fca00078e0003 */
[----:B------:R0:W-:Y:S02]  /*14c0*/  @!P0 STG.E [R2.64], R8 ;  /* 0x0000000802008986 */ /* 0x0001e4000c101904 */
.L_x_2630:
[----:B------:R-:W-:Y:S05]  /*14d0*/  BSYNC B0 ;  /* 0x0000000000007941 */ /* 0x000fea0003800000 */
.L_x_2624:
[----:B------:R-:W-:Y:S01]  /*14e0*/  WARPSYNC 0xffffffff ;  /* 0xffffffff00007948 */ /* 0x000fe20003800000 */
[----:B------:R-:W-:-:S13]  /*14f0*/  ISETP.GE.AND P0, PT, R15, R16, PT ;  /* 0x000000100f00720c */ /* 0x000fda0003f06270 */
[----:B------:R-:W-:Y:S05]  /*1500*/  @P0 EXIT ;  /* 0x000000000000094d */ /* 0x000fea0003800000 */
[----:B0-----:R-:W-:Y:S01]  /*1510*/  HFMA2.MMA R3, -RZ, RZ, 0, 2.384185791015625e-07 ;  /* 0x00000004ff037435 */ /* 0x001fe200000001ff */
[----:B------:R-:W-:-:S09]  /*1520*/  IMAD.IADD R2, R18, 0x1, R15 ;  /* 0x0000000112027824 */ /* 0x000fd200078e020f */
[----:B------:R-:W-:-:S05]  /*1530*/  IMAD.WIDE.U32 R2, R2, R3, c[0x0][0x180] ;  /* 0x0000600002027625 */ /* 0x000fca00078e0003 */
[----:B------:R-:W-:Y:S01]  /*1540*/  STG.E [R2.64], R6 ;  /* 0x0000000602007986 */ /* 0x000fe2000c101904 */
[----:B------:R-:W-:Y:S05]  /*1550*/  EXIT ;  /* 0x000000000000794d */ /* 0x000fea0003800000 */
.L_x_2631:
        /* <DEDUP_REMOVED lines=10> */
.L_x_6104:


//--------------------- .text._ZN2at6native29vectorized_elementwise_kernelILi4EZZZNS0_66_GLOBAL__N__a0cfb035_28_ActivationHardswishKernel_cu_1520ed90_310025hardswish_backward_kernelERNS_14TensorIteratorEENKUlvE_clEvENKUlvE0_clEvEUlffE_St5arrayIPcLm3EEEEviT0_T1_ --------------------------
	.section	.text._ZN2at6native29vectorized_elementwise_kernelILi4EZZZNS0_66_GLOBAL__N__a0cfb035_28_ActivationHardswishKernel_cu_1520ed90_310025hardswish_backward_kernelERNS_14TensorIteratorEENKUlvE_clEvENKUlvE0_clEvEUlffE_St5arrayIPcLm3EEEEviT0_T1_,"ax",@progbits
	.sectioninfo	@"SHI_REGISTERS=30"
	.align	128
        .global         _ZN2at6native29vectorized_elementwise_kernelILi4EZZZNS0_66_GLOBAL__N__a0cfb035_28_ActivationHardswishKernel_cu_1520ed90_310025hardswish_backward_kernelERNS_14TensorIteratorEENKUlvE_clEvENKUlvE0_clEvEUlffE_St5arrayIPcLm3EEEEviT0_T1_
        .type           _ZN2at6native29vectorized_elementwise_kernelILi4EZZZNS0_66_GLOBAL__N__a0cfb035_28_ActivationHardswishKernel_cu_1520ed90_310025hardswish_backward_kernelERNS_14TensorIteratorEENKUlvE_clEvENKUlvE0_clEvEUlffE_St5arrayIPcLm3EEEEviT0_T1_,@function
        .size           _ZN2at6native29vectorized_elementwise_kernelILi4EZZZNS0_66_GLOBAL__N__a0cfb035_28_ActivationHardswishKernel_cu_1520ed90_310025hardswish_backward_kernelERNS_14TensorIteratorEENKUlvE_clEvENKUlvE0_clEvEUlffE_St5arrayIPcLm3EEEEviT0_T1_,(.L_x_6105 - _ZN2at6native29vectorized_elementwise_kernelILi4EZZZNS0_66_GLOBAL__N__a0cfb035_28_ActivationHardswishKernel_cu_1520ed90_310025hardswish_backward_kernelERNS_14TensorIteratorEENKUlvE_clEvENKUlvE0_clEvEUlffE_St5arrayIPcLm3EEEEviT0_T1_)
        .other          _ZN2at6native29vectorized_elementwise_kernelILi4EZZZNS0_66_GLOBAL__N__a0cfb035_28_ActivationHardswishKernel_cu_1520ed90_310025hardswish_backward_kernelERNS_14TensorIteratorEENKUlvE_clEvENKUlvE0_clEvEUlffE_St5arrayIPcLm3EEEEviT0_T1_,@"STO_CUDA_ENTRY STV_DEFAULT"
_ZN2at6native29vectorized_elementwise_kernelILi4EZZZNS0_66_GLOBAL__N__a0cfb035_28_ActivationHardswishKernel_cu_1520ed90_310025hardswish_backward_kernelERNS_14TensorIteratorEENKUlvE_clEvENKUlvE0_clEvEUlffE_St5arrayIPcLm3EEEEviT0_T1_:
.text._ZN2at6native29vectorized_elementwise_kernelILi4EZZZNS0_66_GLOBAL__N__a0cfb035_28_ActivationHardswishKernel_cu_1520ed90_310025hardswish_backward_kernelERNS_14TensorIteratorEENKUlvE_clEvENKUlvE0_clEvEUlffE_St5arrayIPcLm3EEEEviT0_T1_:
        /* <DEDUP_REMOVED lines=11> */
[----:B------:R-:W2:Y:S01]  /*00b0*/  LDG.E.128 R4, [R26.64] ;  /* 0x000000041a047981 */ /* 0x000ea2000c1e1d00 */
[----:B------:R-:W-:-:S06]  /*00c0*/  IMAD.WIDE R8, R18, R3, c[0x0][0x188] ;  /* 0x0000620012087625 */ /* 0x000fcc00078e0203 */
[----:B------:R-:W-:Y:S02]  /*00d0*/  IMAD.WIDE.U32 R24, R0, 0x10, R8 ;  /* 0x0000001000187825 */ /* 0x000fe400078e0008 */
[----:B------:R0:W5:Y:S04]  /*00e0*/  LDG.E.128 R8, [R26.64+0x800] ;  /* 0x000800041a087981 */ /* 0x000168000c1e1d00 */
[----:B------:R0:W5:Y:S04]  /*00f0*/  LDG.E.128 R12, [R24.64+0x800] ;  /* 0x00080004180c7981 */ /* 0x000168000c1e1d00 */
[----:B------:R0:W5:Y:S01]  /*0100*/  LDG.E.128 R20, [R24.64] ;  /* 0x0000000418147981 */ /* 0x000162000c1e1d00 */
        /* <DEDUP_REMOVED lines=9> */
.L_x_2634:
[----:B0-----:R-:W-:Y:S05]  /*01a0*/  BSYNC B0 ;  /* 0x0000000000007941 */ /* 0x001fea0003800000 */
.L_x_2633:
[----:B------:R-:W-:Y:S01]  /*01b0*/  FSETP.GTU.FTZ.AND P6, PT, R5, -3, PT ;  /* 0xc04000000500780b */ /* 0x000fe20003fdc000 */
[----:B------:R-:W-:Y:S01]  /*01c0*/  IMAD.WIDE.U32 R2, R18, R3, c[0x0][0x180] ;  /* 0x0000600012027625 */ /* 0x000fe200078e0003 */
[----:B------:R-:W-:Y:S01]  /*01d0*/  BSSY B0, `(.L_x_2635) ;  /* 0x000000e000007945 */ /* 0x000fe20003800000 */
[----:B------:R-:W-:Y:S02]  /*01e0*/  FSETP.GTU.FTZ.AND P5, PT, R6, -3, PT ;  /* 0xc04000000600780b */ /* 0x000fe40003fbc000 */
[----:B------:R-:W-:Y:S02]  /*01f0*/  FSETP.GTU.FTZ.AND P0, PT, R7, -3, PT ;  /* 0xc04000000700780b */ /* 0x000fe40003f1c000 */
[----:B-----5:R-:W-:Y:S01]  /*0200*/  FSETP.GTU.FTZ.AND P1, PT, R8, -3, PT ;  /* 0xc04000000800780b */ /* 0x020fe20003f3c000 */
        /* <DEDUP_REMOVED lines=10> */
.L_x_2636:
[----:B------:R-:W-:Y:S05]  /*02b0*/  BSYNC B0 ;  /* 0x0000000000007941 */ /* 0x000fea0003800000 */
.L_x_2635:
        /* <DEDUP_REMOVED lines=8> */
.L_x_2638:
[----:B------:R-:W-:Y:S05]  /*0340*/  BSYNC B0 ;  /* 0x0000000000007941 */ /* 0x000fea0003800000 */
.L_x_2637:
[----:B------:R-:W-:Y:S01]  /*0350*/  BSSY B0, `(.L_x_2639) ;  /* 0x0000007000007945 */ /* 0x000fe20003800000 */
[----:B------:R-:W-:Y:S05]  /*0360*/  @!P0 BRA `(.L_x_2640) ;  /* 0x0000005000008947 */ /* 0x000fea0003800000 */
[----:B------:R-:W-:Y:S01]  /*0370*/  FSETP.GEU.FTZ.AND P0, PT, R7, 3, PT ;  /* 0x404000000700780b */ /* 0x000fe20003f1e000 */
[----:B------:R-:W-:-:S12]  /*0380*/  IMAD.MOV.U32 R19, RZ, RZ, R23 ;  /* 0x000000ffff137224 */ /* 0x000fd800078e0017 */
[----:B------:R-:W-:-:S04]  /*0390*/  @!P0 IMAD.MOV.U32 R0, RZ, RZ, 0x3eaaaaab ;  /* 0x3eaaaaabff008424 */ /* 0x000fc800078e00ff */
[----:B------:R-:W-:-:S04]  /*03a0*/  @!P0 FFMA.FTZ R0, R7, R0, 0.5 ;  /* 0x3f00000007008423 */ /* 0x000fc80000010000 */
[----:B------:R-:W-:Y:S02]  /*03b0*/  @!P0 FMUL.FTZ R19, R23, R0 ;  /* 0x0000000017138220 */ /* 0x000fe40000410000 */
.L_x_2640:
[----:B------:R-:W-:Y:S05]  /*03c0*/  BSYNC B0 ;  /* 0x0000000000007941 */ /* 0x000fea0003800000 */
.L_x_2639:
        /* <DEDUP_REMOVED lines=8> */
.L_x_2642:
[----:B------:R-:W-:Y:S05]  /*0450*/  BSYNC B0 ;  /* 0x0000000000007941 */ /* 0x000fea0003800000 */
.L_x_2641:
[----:B------:R-:W-:Y:S01]  /*0460*/  BSSY B0, `(.L_x_2643) ;  /* 0x0000007000007945 */ /* 0x000fe20003800000 */
[----:B------:R-:W-:Y:S05]  /*0470*/  @!P2 BRA `(.L_x_2644) ;  /* 0x000000500000a947 */ /* 0x000fea0003800000 */
[----:B------:R-:W-:Y:S02]  /*0480*/  FSETP.GEU.FTZ.AND P0, PT, R9, 3, PT ;  /* 0x404000000900780b */ /* 0x000fe40003f1e000 */
[----:B------:R-:W-:-:S11]  /*0490*/  MOV R5, R13 ;  /* 0x0000000d00057202 */ /* 0x000fd60000000f00 */
[----:B------:R-:W-:-:S04]  /*04a0*/  @!P0 IMAD.MOV.U32 R0, RZ, RZ, 0x3eaaaaab ;  /* 0x3eaaaaabff008424 */ /* 0x000fc800078e00ff */
[----:B------:R-:W-:-:S04]  /*04b0*/  @!P0 FFMA.FTZ R0, R9, R0, 0.5 ;  /* 0x3f00000009008423 */ /* 0x000fc80000010000 */
[----:B------:R-:W-:Y:S02]  /*04c0*/  @!P0 FMUL.FTZ R5, R13, R0 ;  /* 0x000000000d058220 */ /* 0x000fe40000410000 */
.L_x_2644:
[----:B------:R-:W-:Y:S05]  /*04d0*/  BSYNC B0 ;  /* 0x0000000000007941 */ /* 0x000fea0003800000 */
.L_x_2643:
        /* <DEDUP_REMOVED lines=8> */
.L_x_2646:
[----:B------:R-:W-:Y:S05]  /*0560*/  BSYNC B0 ;  /* 0x0000000000007941 */ /* 0x000fea0003800000 */
.L_x_2645:
[----:B------:R-:W-:Y:S01]  /*0570*/  BSSY B0, `(.L_x_2647) ;  /* 0x0000007000007945 */ /* 0x000fe20003800000 */
[----:B------:R-:W-:Y:S05]  /*0580*/  @!P4 BRA `(.L_x_2648) ;  /* 0x000000500000c947 */ /* 0x000fea0003800000 */
[----:B------:R-:W-:Y:S01]  /*0590*/  FSETP.GEU.FTZ.AND P0, PT, R11, 3, PT ;  /* 0x404000000b00780b */ /* 0x000fe20003f1e000 */
[----:B------:R-:W-:-:S12]  /*05a0*/  IMAD.MOV.U32 R7, RZ, RZ, R15 ;  /* 0x000000ffff077224 */ /* 0x000fd800078e000f */
[----:B------:R-:W-:-:S05]  /*05b0*/  @!P0 MOV R0, 0x3eaaaaab ;  /* 0x3eaaaaab00008802 */ /* 0x000fca0000000f00 */
[----:B------:R-:W-:-:S04]  /*05c0*/  @!P0 FFMA.FTZ R0, R11, R0, 0.5 ;  /* 0x3f0000000b008423 */ /* 0x000fc80000010000 */
[----:B------:R-:W-:Y:S02]  /*05d0*/  @!P0 FMUL.FTZ R7, R15, R0 ;  /* 0x000000000f078220 */ /* 0x000fe40000410000 */
.L_x_2648:
[----:B------:R-:W-:Y:S05]  /*05e0*/  BSYNC B0 ;  /* 0x0000000000007941 */ /* 0x000fea0003800000 */
.L_x_2647:
[----:B------:R-:W-:Y:S04]  /*05f0*/  STG.E.128 [R2.64], R16 ;  /* 0x0000001002007986 */ /* 0x000fe8000c101d04 */
[----:B------:R-:W-:Y:S01]  /*0600*/  STG.E.128 [R2.64+0x800], R4 ;  /* 0x0008000402007986 */ /* 0x000fe2000c101d04 */
[----:B------:R-:W-:Y:S05]  /*0610*/  EXIT ;  /* 0x000000000000794d */ /* 0x000fea0003800000 */
.L_x_2632:
        /* <DEDUP_REMOVED lines=87> */
.L_x_2650:
[----:B------:R-:W-:Y:S05]  /*0b90*/  BSYNC B0 ;  /* 0x0000000000007941 */ /* 0x000fea0003800000 */
.L_x_2649:
        /* <DEDUP_REMOVED lines=12> */
.L_x_2652:
[----:B------:R-:W-:Y:S05]  /*0c60*/  BSYNC B0 ;  /* 0x0000000000007941 */ /* 0x000fea0003800000 */
.L_x_2651:
        /* <DEDUP_REMOVED lines=24> */
.L_x_2654:
[----:B------:R-:W-:Y:S05]  /*0df0*/  BSYNC B0 ;  /* 0x0000000000007941 */ /* 0x000fea0003800000 */
.L_x_2653:
        /* <DEDUP_REMOVED lines=11> */
.L_x_2656:
[----:B------:R-:W-:Y:S05]  /*0eb0*/  BSYNC B0 ;  /* 0x0000000000007941 */ /* 0x000fea0003800000 */
.L_x_2655:
        /* <DEDUP_REMOVED lines=10> */
.L_x_2658:
[----:B------:R-:W-:Y:S05]  /*0f60*/  BSYNC B0 ;  /* 0x0000000000007941 */ /* 0x000fea0003800000 */
.L_x_2657:
        /* <DEDUP_REMOVED lines=10> */
.L_x_2660:
[----:B------:R-:W-:Y:S05]  /*1010*/  BSYNC B0 ;  /* 0x0000000000007941 */ /* 0x000fea0003800000 */
.L_x_2659:
        /* <DEDUP_REMOVED lines=10> */
.L_x_2662:
[----:B------:R-:W-:Y:S05]  /*10c0*/  BSYNC B0 ;  /* 0x0000000000007941 */ /* 0x000fea0003800000 */
.L_x_2661:
        /* <DEDUP_REMOVED lines=10> */
.L_x_2664:
[----:B------:R-:W-:Y:S05]  /*1170*/  BSYNC B0 ;  /* 0x0000000000007941 */ /* 0x000fea0003800000 */
.L_x_2663:
        /* <DEDUP_REMOVED lines=18> */
.L_x_2667:
[----:B0-----:R-:W-:-:S13]  /*12a0*/  ISETP.GE.AND P0, PT, R15, R16, PT ;  /* 0x000000100f00720c */ /* 0x001fda0003f06270 */
[----:B------:R-:W-:Y:S05]  /*12b0*/  @P0 BRA `(.L_x_2669) ;  /* 0x000000c000000947 */ /* 0x000fea0003800000 */
[----:B------:R-:W-:Y:S01]  /*12c0*/  MOV R3, 0x4 ;  /* 0x0000000400037802 */ /* 0x000fe20000000f00 */
[----:B------:R-:W-:Y:S01]  /*12d0*/  IMAD.IADD R2, R18, 0x1, R15 ;  /* 0x0000000112027824 */ /* 0x000fe200078e020f */
[----:B------:R-:W-:-:S03]  /*12e0*/  IADD3 R15, R15, 0x80, RZ ;  /* 0x000000800f0f7810 */ /* 0x000fc60007ffe0ff */
[----:B------:R-:W-:-:S05]  /*12f0*/  IMAD.WIDE.U32 R2, R2, R3, c[0x0][0x180] ;  /* 0x0000600002027625 */ /* 0x000fca00078e0003 */
[----:B------:R0:W-:Y:S02]  /*1300*/  STG.E [R2.64], R9 ;  /* 0x0000000902007986 */ /* 0x0001e4000c101904 */
.L_x_2668:
[----:B------:R-:W-:-:S13]  /*1310*/  ISETP.GE.AND P0, PT, R15, R16, PT ;  /* 0x000000100f00720c */ /* 0x000fda0003f06270 */
[----:B------:R-:W-:Y:S05]  /*1320*/  @P0 BRA `(.L_x_2670) ;  /* 0x000000d000000947 */ /* 0x000fea0003800000 */
[----:B0-----:R-:W-:Y:S01]  /*1330*/  HFMA2.MMA R3, -RZ, RZ, 0, 2.384185791015625e-07 ;  /* 0x00000004ff037435 */ /* 0x001fe200000001ff */
[----:B------:R-:W-:Y:S01]  /*1340*/  IMAD.IADD R2, R18, 0x1, R15 ;  /* 0x0000000112027824 */ /* 0x000fe200078e020f */
[----:B------:R-:W-:-:S08]  /*1350*/  IADD3 R15, R15, 0x80, RZ ;  /* 0x000000800f0f7810 */ /* 0x000fd00007ffe0ff */
[----:B------:R-:W-:-:S05]  /*1360*/  IMAD.WIDE.U32 R2, R2, R3, c[0x0][0x180] ;  /* 0x0000600002027625 */ /* 0x000fca00078e0003 */
[----:B------:R0:W-:Y:S02]  /*1370*/  STG.E [R2.64], R7 ;  /* 0x0000000702007986 */ /* 0x0001e4000c101904 */
.L_x_2669:
        /* <DEDUP_REMOVED lines=8> */
.L_x_2670:
[----:B------:R-:W-:Y:S05]  /*1400*/  BSYNC B1 ;  /* 0x0000000000017941 */ /* 0x000fea0003800000 */
.L_x_2666:
[----:B------:R-:W-:-:S13]  /*1410*/  ISETP.GE.AND P0, PT, R15, R16, PT ;  /* 0x000000100f00720c */ /* 0x000fda0003f06270 */
[----:B0-----:R-:W-:Y:S01]  /*1420*/  @!P0 MOV R3, 0x4 ;  /* 0x0000000400038802 */ /* 0x001fe20000000f00 */
[----:B------:R-:W-:Y:S01]  /*1430*/  @!P0 IMAD.IADD R2, R18, 0x1, R15 ;  /* 0x0000000112028824 */ /* 0x000fe200078e020f */
[----:B------:R-:W-:-:S03]  /*1440*/  @!P0 IADD3 R15, R15, 0x80, RZ ;  /* 0x000000800f0f8810 */ /* 0x000fc60007ffe0ff */
[----:B------:R-:W-:-:S05]  /*1450*/  @!P0 IMAD.WIDE.U32 R2, R2, R3, c[0x0][0x180] ;  /* 0x0000600002028625 */ /* 0x000fca00078e0003 */
[----:B------:R0:W-:Y:S02]  /*1460*/  @!P0 STG.E [R2.64], R8 ;  /* 0x0000000802008986 */ /* 0x0001e4000c101904 */
.L_x_2671:
[----:B------:R-:W-:Y:S05]  /*1470*/  BSYNC B0 ;  /* 0x0000000000007941 */ /* 0x000fea0003800000 */
.L_x_2665:
        /* <DEDUP_REMOVED lines=8> */
.L_x_2672:
        /* <DEDUP_REMOVED lines=16> */
.L_x_6105:


//--------------------- .text._ZN2at6native29vectorized_elementwise_kernelILi8EZZZNS0_66_GLOBAL__N__a0cfb035_28_ActivationHardswishKernel_cu_1520ed90_310025hardswish_backward_kernelERNS_14TensorIteratorEENKUlvE_clEvENKUlvE0_clEvEUlffE_St5arrayIPcLm3EEEEviT0_T1_ --------------------------
	.section	.text._ZN2at6native29vectorized_elementwise_kernelILi8EZZZNS0_66_GLOBAL__N__a0cfb035_28_ActivationHardswishKernel_cu_1520ed90_310025hardswish_backward_kernelERNS_14TensorIteratorEENKUlvE_clEvENKUlvE0_clEvEUlffE_St5arrayIPcLm3EEEEviT0_T1_,"ax",@progbits
	.sectioninfo	@"SHI_REGISTERS=4"
	.align	128
        .global         _ZN2at6native29vectorized_elementwise_kernelILi8EZZZNS0_66_GLOBAL__N__a0cfb035_28_ActivationHardswishKernel_cu_1520ed90_310025hardswish_backward_kernelERNS_14TensorIteratorEENKUlvE_clEvENKUlvE0_clEvEUlffE_St5arrayIPcLm3EEEEviT0_T1_
        .type           _ZN2at6native29vectorized_elementwise_kernelILi8EZZZNS0_66_GLOBAL__N__a0cfb035_28_ActivationHardswishKernel_cu_1520ed90_310025hardswish_backward_kernelERNS_14TensorIteratorEENKUlvE_clEvENKUlvE0_clEvEUlffE_St5arrayIPcLm3EEEEviT0_T1_,@function
        .size           _ZN2at6native29vectorized_elementwise_kernelILi8EZZZNS0_66_GLOBAL__N__a0cfb035_28_ActivationHardswishKernel_cu_1520ed90_310025hardswish_backward_kernelERNS_14TensorIteratorEENKUlvE_clEvENKUlvE0_clEvEUlffE_St5arrayIPcLm3EEEEviT0_T1_,(.L_x_6106 - _ZN2at6native29vectorized_elementwise_kernelILi8EZZZNS0_66_GLOBAL__N__a0cfb035_28_ActivationHardswishKernel_cu_1520ed90_310025hardswish_backward_kernelERNS_14TensorIteratorEENKUlvE_clEvENKUlvE0_clEvEUlffE_St5arrayIPcLm3EEEEviT0_T1_)
        .other          _ZN2at6native29vectorized_elementwise_kernelILi8EZZZNS0_66_GLOBAL__N__a0cfb035_28_ActivationHardswishKernel_cu_1520ed90_310025hardswish_backward_kernelERNS_14TensorIteratorEENKUlvE_clEvENKUlvE0_clEvEUlffE_St5arrayIPcLm3EEEEviT0_T1_,@"STO_CUDA_ENTRY STV_DEFAULT"
_ZN2at6native29vectorized_elementwise_kernelILi8EZZZNS0_66_GLOBAL__N__a0cfb035_28_ActivationHardswishKernel_cu_1520ed90_310025hardswish_backward_kernelERNS_14TensorIteratorEENKUlvE_clEvENKUlvE0_clEvEUlffE_St5arrayIPcLm3EEEEviT0_T1_:
.text._ZN2at6native29vectorized_elementwise_kernelILi8EZZZNS0_66_GLOBAL__N__a0cfb035_28_ActivationHardswishKernel_cu_1520ed90_310025hardswish_backward_kernelERNS_14TensorIteratorEENKUlvE_clEvENKUlvE0_clEvEUlffE_St5arrayIPcLm3EEEEviT0_T1_:
[----:B------:R-:W-:Y:S02]  /*0000*/  MOV R1, c[0x0][0x28] ;  /* 0x00000a0000017a02 */ /* 0x000fe40000000f00 */
[----:B------:R-:W-:Y:S05]  /*0010*/  EXIT ;  /* 0x000000000000794d */ /* 0x000fea0003800000 */
.L_x_2673:
        /* <DEDUP_REMOVED lines=14> */
.L_x_6106:


//--------------------- .text._ZN2at6native18elementwise_kernelILi128ELi4EZNS0_15gpu_kernel_implIZZZNS0_66_GLOBAL__N__a0cfb035_28_ActivationHardswishKernel_cu_1520ed90_310025hardswish_backward_kernelERNS_14TensorIteratorEENKUlvE_clEvENKUlvE_clEvEUlddE_EEvRNS_18TensorIteratorBaseERKT_EUliE_EEviT1_ --------------------------
	.section	.text._ZN2at6native18elementwise_kernelILi128ELi4EZNS0_15gpu_kernel_implIZZZNS0_66_GLOBAL__N__a0cfb035_28_ActivationHardswishKernel_cu_1520ed90_310025hardswish_backward_kernelERNS_14TensorIteratorEENKUlvE_clEvENKUlvE_clEvEUlddE_EEvRNS_18TensorIteratorBaseERKT_EUliE_EEviT1_,"ax",@progbits
	.sectioninfo	@"SHI_REGISTERS=32"
	.align	128
        .global         _ZN2at6native18elementwise_kernelILi128ELi4EZNS0_15gpu_kernel_implIZZZNS0_66_GLOBAL__N__a0cfb035_28_ActivationHardswishKernel_cu_1520ed90_310025hardswish_backward_kernelERNS_14TensorIteratorEENKUlvE_clEvENKUlvE_clEvEUlddE_EEvRNS_18TensorIteratorBaseERKT_EUliE_EEviT1_
        .type           _ZN2at6native18elementwise_kernelILi128ELi4EZNS0_15gpu_kernel_implIZZZNS0_66_GLOBAL__N__a0cfb035_28_ActivationHardswishKernel_cu_1520ed90_310025hardswish_backward_kernelERNS_14TensorIteratorEENKUlvE_clEvENKUlvE_clEvEUlddE_EEvRNS_18TensorIteratorBaseERKT_EUliE_EEviT1_,@function
        .size           _ZN2at6native18elementwise_kernelILi128ELi4EZNS0_15gpu_kernel_implIZZZNS0_66_GLOBAL__N__a0cfb035_28_ActivationHardswishKernel_cu_1520ed90_310025hardswish_backward_kernelERNS_14TensorIteratorEENKUlvE_clEvENKUlvE_clEvEUlddE_EEvRNS_18TensorIteratorBaseERKT_EUliE_EEviT1_,(.L_x_6080 - _ZN2at6native18elementwise_kernelILi128ELi4EZNS0_15gpu_kernel_implIZZZNS0_66_GLOBAL__N__a0cfb035_28_ActivationHardswishKernel_cu_1520ed90_310025hardswish_backward_kernelERNS_14TensorIteratorEENKUlvE_clEvENKUlvE_clEvEUlddE_EEvRNS_18TensorIteratorBaseERKT_EUliE_EEviT1_)
        .other          _ZN2at6native18elementwise_kernelILi128ELi4EZNS0_15gpu_kernel_implIZZZNS0_66_GLOBAL__N__a0cfb035_28_ActivationHardswishKernel_cu_1520ed90_310025hardswish_backward_kernelERNS_14TensorIteratorEENKUlvE_clEvENKUlvE_clEvEUlddE_EEvRNS_18TensorIteratorBaseERKT_EUliE_EEviT1_,@"STO_CUDA_ENTRY STV_DEFAULT"
_ZN2at6native18elementwise_kernelILi128ELi4EZNS0_15gpu_kernel_implIZZZNS0_66_GLOBAL__N__a0cfb035_28_ActivationHardswishKernel_cu_1520ed90_310025hardswish_backward_kernelERNS_14TensorIteratorEENKUlvE_clEvENKUlvE_clEvEUlddE_EEvRNS_18TensorIteratorBaseERKT_EUliE_EEviT1_:
.text._ZN2at6native18elementwise_kernelILi128ELi4EZNS0_15gpu_kernel_implIZZZNS0_66_GLOBAL__N__a0cfb035_28_ActivationHardswishKernel_cu_1520ed90_310025hardswish_backward_kernelERNS_14TensorIteratorEENKUlvE_clEvENKUlvE_clEvEUlddE_EEvRNS_18TensorIteratorBaseERKT_EUliE_EEviT1_:
        /* <DEDUP_REMOVED lines=14> */
[----:B------:R-:W-:Y:S02]  /*00e0*/  IMAD.MOV.U32 R5, RZ, RZ, R2 ;  /* 0x000000ffff057224 */ /* 0x000fe400078e0002 */
        /* <DEDUP_REMOVED lines=249> */
.L_x_2676:
        /* <DEDUP_REMOVED lines=17> */
[----:B--2---:R0:W1:Y:S01]  /*1190*/  I2F.F64.S16 R18, R2 ;  /* 0x0000000200127312 */ /* 0x0040620000101c00 */
[----:B------:R-:W-:Y:S05]  /*11a0*/  BRA `(.L_x_2682) ;  /* 0x00000e2000007947 */ /* 0x000fea0003800000 */
.L_x_2680:
[----:B------:R-:W2:Y:S02]  /*11b0*/  LDG.E.U8 R2, [R2.64] ;  /* 0x0000002402027981 */ /* 0x000ea4000c1e1100 */
[----:B--2---:R0:W1:Y:S01]  /*11c0*/  I2F.F64.U16 R18, R2 ;  /* 0x0000000200127312 */ /* 0x0040620000101800 */
[----:B------:R-:W-:Y:S05]  /*11d0*/  BRA `(.L_x_2682) ;  /* 0x00000df000007947 */ /* 0x000fea0003800000 */
.L_x_2679:
[----:B------:R-:W-:-:S13]  /*11e0*/  ISETP.NE.AND P0, PT, R4, 0x2, PT ;  /* 0x000000020400780c */ /* 0x000fda0003f05270 */
[----:B------:R-:W-:Y:S05]  /*11f0*/  @!P0 BRA `(.L_x_2683) ;  /* 0x000000a000008947 */ /* 0x000fea0003800000 */
[----:B------:R-:W-:-:S13]  /*1200*/  ISETP.NE.AND P0, PT, R4, 0x3, PT ;  /* 0x000000030400780c */ /* 0x000fda0003f05270 */
[----:B------:R-:W-:Y:S05]  /*1210*/  @!P0 BRA `(.L_x_2684) ;  /* 0x0000005000008947 */ /* 0x000fea0003800000 */
[----:B------:R-:W-:-:S13]  /*1220*/  ISETP.NE.AND P0, PT, R4, 0x4, PT ;  /* 0x000000040400780c */ /* 0x000fda0003f05270 */
[----:B------:R-:W-:Y:S05]  /*1230*/  @P0 BRA `(.L_x_2681) ;  /* 0x00000bf000000947 */ /* 0x000fea0003800000 */
[----:B------:R-:W2:Y:S02]  /*1240*/  LDG.E.64 R18, [R2.64] ;  /* 0x0000002402127981 */ /* 0x000ea4000c1e1b00 */
[----:B--2---:R-:W0:Y:S01]  /*1250*/  I2F.F64.S64 R18, R18 ;  /* 0x0000001200127312 */ /* 0x004e220000301c00 */
[----:B------:R-:W-:Y:S05]  /*1260*/  BRA `(.L_x_2682) ;  /* 0x00000d6000007947 */ /* 0x000fea0003800000 */
.L_x_2684:
[----:B------:R-:W2:Y:S02]  /*1270*/  LDG.E R2, [R2.64] ;  /* 0x0000002402027981 */ /* 0x000ea4000c1e1900 */
[----:B--2---:R0:W1:Y:S01]  /*1280*/  I2F.F64 R18, R2 ;  /* 0x0000000200127312 */ /* 0x0040620000201c00 */
[----:B------:R-:W-:Y:S05]  /*1290*/  BRA `(.L_x_2682) ;  /* 0x00000d3000007947 */ /* 0x000fea0003800000 */
.L_x_2683:
[----:B------:R-:W2:Y:S02]  /*12a0*/  LDG.E.U16 R2, [R2.64] ;  /* 0x0000002402027981 */ /* 0x000ea4000c1e1500 */
[----:B--2---:R0:W1:Y:S01]  /*12b0*/  I2F.F64.S16 R18, R2 ;  /* 0x0000000200127312 */ /* 0x0040620000101c00 */
[----:B------:R-:W-:Y:S05]  /*12c0*/  BRA `(.L_x_2682) ;  /* 0x00000d0000007947 */ /* 0x000fea0003800000 */
.L_x_2678:
[----:B------:R-:W-:-:S13]  /*12d0*/  ISETP.GT.AND P0, PT, R4, 0x6, PT ;  /* 0x000000060400780c */ /* 0x000fda0003f04270 */
[----:B------:R-:W-:Y:S05]  /*12e0*/  @P0 BRA `(.L_x_2685) ;  /* 0x000000d000000947 */ /* 0x000fea0003800000 */
[----:B------:R-:W-:-:S13]  /*12f0*/  ISETP.NE.AND P0, PT, R4, 0x5, PT ;  /* 0x000000050400780c */ /* 0x000fda0003f05270 */
[----:B------:R-:W-:Y:S05]  /*1300*/  @!P0 BRA `(.L_x_2686) ;  /* 0x0000006000008947 */ /* 0x000fea0003800000 */
[----:B------:R-:W-:-:S13]  /*1310*/  ISETP.NE.AND P0, PT, R4, 0x6, PT ;  /* 0x000000060400780c */ /* 0x000fda0003f05270 */
[----:B------:R-:W-:Y:S05]  /*1320*/  @P0 BRA `(.L_x_2681) ;  /* 0x00000b0000000947 */ /* 0x000fea0003800000 */
[----:B------:R-:W2:Y:S02]  /*1330*/  LDG.E R18, [R2.64] ;  /* 0x0000002402127981 */ /* 0x000ea4000c1e1900 */
[----:B--2---:R-:W-:-:S06]  /*1340*/  FMUL.FTZ R18, R18, 1 ;  /* 0x3f80000012127820 */ /* 0x004fcc0000410000 */
[----:B------:R-:W0:Y:S01]  /*1350*/  F2F.F64.F32 R18, R18 ;  /* 0x0000001200127310 */ /* 0x000e220000201800 */
[----:B------:R-:W-:Y:S05]  /*1360*/  BRA `(.L_x_2682) ;  /* 0x00000c6000007947 */ /* 0x000fea0003800000 */
.L_x_2686:
[----:B------:R-:W2:Y:S02]  /*1370*/  LDG.E.U16 R0, [R2.64] ;  /* 0x0000002402007981 */ /* 0x000ea4000c1e1500 */
[----:B--2---:R-:W-:-:S05]  /*1380*/  HADD2.F32 R0, -RZ, R0.H0_H0 ;  /* 0x20000000ff007230 */ /* 0x004fca0000004100 */
[----:B------:R-:W-:-:S04]  /*1390*/  FMUL.FTZ R0, R0, 1 ;  /* 0x3f80000000007820 */ /* 0x000fc80000410000 */
[----:B------:R0:W1:Y:S01]  /*13a0*/  F2F.F64.F32 R18, R0 ;  /* 0x0000000000127310 */ /* 0x0000620000201800 */
[----:B------:R-:W-:Y:S05]  /*13b0*/  BRA `(.L_x_2682) ;  /* 0x00000c1000007947 */ /* 0x000fea0003800000 */
.L_x_2685:
[----:B------:R-:W-:-:S13]  /*13c0*/  ISETP.NE.AND P0, PT, R4, 0x7, PT ;  /* 0x000000070400780c */ /* 0x000fda0003f05270 */
[----:B------:R-:W-:Y:S05]  /*13d0*/  @!P0 BRA `(.L_x_2687) ;  /* 0x000000d000008947 */ /* 0x000fea0003800000 */
        /* <DEDUP_REMOVED lines=8> */
.L_x_2688:
[----:B------:R-:W2:Y:S02]  /*1460*/  LDG.E.U16 R2, [R2.64] ;  /* 0x0000002402027981 */ /* 0x000ea4000c1e1500 */
[----:B--2---:R-:W-:-:S05]  /*1470*/  HADD2.F32 R0, -RZ, R2.H0_H0 ;  /* 0x20000002ff007230 */ /* 0x004fca0000004100 */
[----:B------:R-:W-:-:S04]  /*1480*/  FMUL.FTZ R0, R0, 1 ;  /* 0x3f80000000007820 */ /* 0x000fc80000410000 */
[----:B------:R0:W1:Y:S01]  /*1490*/  F2F.F64.F32 R18, R0 ;  /* 0x0000000000127310 */ /* 0x0000620000201800 */
[----:B------:R-:W-:Y:S05]  /*14a0*/  BRA `(.L_x_2682) ;  /* 0x00000b2000007947 */ /* 0x000fea0003800000 */
.L_x_2687:
[----:B------:R0:W5:Y:S01]  /*14b0*/  LDG.E.64 R18, [R2.64] ;  /* 0x0000002402127981 */ /* 0x000162000c1e1b00 */
[----:B------:R-:W-:Y:S05]  /*14c0*/  BRA `(.L_x_2682) ;  /* 0x00000b0000007947 */ /* 0x000fea0003800000 */
.L_x_2677:
        /* <DEDUP_REMOVED lines=8> */
[----:B------:R-:W2:Y:S01]  /*1550*/  LDG.E.U8 R2, [R2.64] ;  /* 0x0000002402027981 */ /* 0x000ea2000c1e1100 */
[----:B------:R-:W-:Y:S01]  /*1560*/  IMAD.MOV.U32 R18, RZ, RZ, RZ ;  /* 0x000000ffff127224 */ /* 0x000fe200078e00ff */
[----:B--2---:R-:W-:-:S04]  /*1570*/  ISETP.NE.AND P0, PT, R2, RZ, PT ;  /* 0x000000ff0200720c */ /* 0x004fc80003f05270 */
[----:B------:R-:W-:Y:S01]  /*1580*/  FSEL R19, RZ, 1.875, !P0 ;  /* 0x3ff00000ff137808 */ /* 0x000fe20004000000 */
[----:B------:R-:W-:Y:S05]  /*1590*/  BRA `(.L_x_2682) ;  /* 0x00000a3000007947 */ /* 0x000fea0003800000 */
.L_x_2691:
[----:B------:R0:W5:Y:S01]  /*15a0*/  LDG.E.64 R18, [R2.64] ;  /* 0x0000002402127981 */ /* 0x000162000c1e1b00 */
[----:B------:R-:W-:Y:S05]  /*15b0*/  BRA `(.L_x_2682) ;  /* 0x00000a1000007947 */ /* 0x000fea0003800000 */
.L_x_2690:
        /* <DEDUP_REMOVED lines=24> */
[----:B------:R-:W-:-:S05]  /*1740*/  LOP3.LUT R5, R5, 0x80000000, R0, 0xf8, !PT ;  /* 0x8000000005057812 */ /* 0x000fca00078ef800 */
[----:B------:R-:W-:-:S04]  /*1750*/  FMUL.FTZ R5, R5, 1 ;  /* 0x3f80000005057820 */ /* 0x000fc80000410000 */
[----:B------:R0:W1:Y:S01]  /*1760*/  F2F.F64.F32 R18, R5 ;  /* 0x0000000500127310 */ /* 0x0000620000201800 */
[----:B------:R-:W-:Y:S05]  /*1770*/  BRA `(.L_x_2682) ;  /* 0x0000085000007947 */ /* 0x000fea0003800000 */
.L_x_2693:
        /* <DEDUP_REMOVED lines=11> */
[----:B------:R-:W-:-:S05]  /*1830*/  LOP3.LUT R4, R4, 0x80000000, R5, 0xf8, !PT ;  /* 0x8000000004047812 */ /* 0x000fca00078ef805 */
[----:B------:R-:W-:-:S04]  /*1840*/  FMUL.FTZ R4, R4, 1 ;  /* 0x3f80000004047820 */ /* 0x000fc80000410000 */
[----:B------:R0:W1:Y:S01]  /*1850*/  F2F.F64.F32 R18, R4 ;  /* 0x0000000400127310 */ /* 0x0000620000201800 */
[----:B------:R-:W-:Y:S05]  /*1860*/  BRA `(.L_x_2682) ;  /* 0x0000076000007947 */ /* 0x000fea0003800000 */
.L_x_2692:
[----:B------:R-:W2:Y:S02]  /*1870*/  LDG.E.U16 R0, [R2.64] ;  /* 0x0000002402007981 */ /* 0x000ea4000c1e1500 */
[----:B--2---:R-:W-:-:S05]  /*1880*/  PRMT R0, RZ, 0x5410, R0 ;  /* 0x00005410ff007816 */ /* 0x004fca0000000000 */
[----:B------:R-:W-:-:S04]  /*1890*/  FMUL.FTZ R0, R0, 1 ;  /* 0x3f80000000007820 */ /* 0x000fc80000410000 */
[----:B------:R0:W1:Y:S01]  /*18a0*/  F2F.F64.F32 R18, R0 ;  /* 0x0000000000127310 */ /* 0x0000620000201800 */
[----:B------:R-:W-:Y:S05]  /*18b0*/  BRA `(.L_x_2682) ;  /* 0x0000071000007947 */ /* 0x000fea0003800000 */
.L_x_2689:
        /* <DEDUP_REMOVED lines=9> */
[----:B--2---:R0:W1:Y:S01]  /*1950*/  I2F.F64.U16 R18, R2 ;  /* 0x0000000200127312 */ /* 0x0040620000101800 */
[----:B------:R-:W-:Y:S05]  /*1960*/  BRA `(.L_x_2682) ;  /* 0x0000066000007947 */ /* 0x000fea0003800000 */
.L_x_2696:
        /* <DEDUP_REMOVED lines=21> */
.L_x_2700:
[----:B------:R-:W-:Y:S05]  /*1ac0*/  BSYNC B1 ;  /* 0x0000000000017941 */ /* 0x000fea0003800000 */
.L_x_2699:
[----:B------:R-:W-:Y:S01]  /*1ad0*/  LEA R3, R0, 0x3b800000, 0x17 ;  /* 0x3b80000000037811 */ /* 0x000fe200078eb8ff */
[----:B------:R-:W-:-:S05]  /*1ae0*/  IMAD.SHL.U32 R0, R2, 0x100000, RZ ;  /* 0x0010000002007824 */ /* 0x000fca00078e00ff */
[----:B------:R-:W-:Y:S02]  /*1af0*/  LOP3.LUT R0, R3, R0, R4, 0xfe, !PT ;  /* 0x0000000003007212 */ /* 0x000fe400078efe04 */
.L_x_2698:
[----:B------:R-:W-:Y:S05]  /*1b00*/  BSYNC B0 ;  /* 0x0000000000007941 */ /* 0x000fea0003800000 */
.L_x_2697:
[----:B------:R-:W-:-:S04]  /*1b10*/  FMUL.FTZ R0, R0, 1 ;  /* 0x3f80000000007820 */ /* 0x000fc80000410000 */
[----:B------:R0:W1:Y:S01]  /*1b20*/  F2F.F64.F32 R18, R0 ;  /* 0x0000000000127310 */ /* 0x0000620000201800 */
[----:B------:R-:W-:Y:S05]  /*1b30*/  BRA `(.L_x_2682) ;  /* 0x0000049000007947 */ /* 0x000fea0003800000 */
.L_x_2695:
        /* <DEDUP_REMOVED lines=21> */
.L_x_2704:
[----:B------:R-:W-:Y:S05]  /*1c90*/  BSYNC B1 ;  /* 0x0000000000017941 */ /* 0x000fea0003800000 */
.L_x_2703:
[----:B------:R-:W-:Y:S01]  /*1ca0*/  LEA R3, R0, 0x37800000, 0x17 ;  /* 0x3780000000037811 */ /* 0x000fe200078eb8ff */
[----:B------:R-:W-:-:S05]  /*1cb0*/  IMAD.SHL.U32 R0, R2, 0x200000, RZ ;  /* 0x0020000002007824 */ /* 0x000fca00078e00ff */
[----:B------:R-:W-:Y:S02]  /*1cc0*/  LOP3.LUT R0, R3, R0, R4, 0xfe, !PT ;  /* 0x0000000003007212 */ /* 0x000fe400078efe04 */
.L_x_2702:
[----:B------:R-:W-:Y:S05]  /*1cd0*/  BSYNC B0 ;  /* 0x0000000000007941 */ /* 0x000fea0003800000 */
.L_x_2701:
[----:B------:R-:W-:-:S04]  /*1ce0*/  FMUL.FTZ R0, R0, 1 ;  /* 0x3f80000000007820 */ /* 0x000fc80000410000 */
[----:B------:R0:W1:Y:S01]  /*1cf0*/  F2F.F64.F32 R18, R0 ;  /* 0x0000000000127310 */ /* 0x0000620000201800 */
[----:B------:R-:W-:Y:S05]  /*1d00*/  BRA `(.L_x_2682) ;  /* 0x000002c000007947 */ /* 0x000fea0003800000 */
.L_x_2694:
        /* <DEDUP_REMOVED lines=14> */
.L_x_2708:
[----:B------:R-:W-:Y:S05]  /*1df0*/  BSYNC B0 ;  /* 0x0000000000007941 */ /* 0x000fea0003800000 */
.L_x_2707:
[----:B------:R-:W-:-:S04]  /*1e00*/  FMUL.FTZ R0, R0, 1 ;  /* 0x3f80000000007820 */ /* 0x000fc80000410000 */
[----:B------:R0:W1:Y:S01]  /*1e10*/  F2F.F64.F32 R18, R0 ;  /* 0x0000000000127310 */ /* 0x0000620000201800 */
[----:B------:R-:W-:Y:S05]  /*1e20*/  BRA `(.L_x_2682) ;  /* 0x000001a000007947 */ /* 0x000fea0003800000 */
.L_x_2681:
        /* <DEDUP_REMOVED lines=19> */
[----:B------:R-:W-:Y:S01]  /*1f60*/  CS2R R18, SRZ ;  /* 0x0000000000127805 */ /* 0x000fe2000001ff00 */
[----:B------:R-:W-:Y:S05]  /*1f70*/  BRA `(.L_x_2682) ;  /* 0x0000005000007947 */ /* 0x000fea0003800000 */
.L_x_2706:
[----:B------:R-:W2:Y:S02]  /*1f80*/  LDG.E.64 R18, [R2.64] ;  /* 0x0000002402127981 */ /* 0x000ea4000c1e1b00 */
[----:B--2---:R-:W0:Y:S01]  /*1f90*/  I2F.F64.U64 R18, R18 ;  /* 0x0000001200127312 */ /* 0x004e220000301800 */
[----:B------:R-:W-:Y:S05]  /*1fa0*/  BRA `(.L_x_2682) ;  /* 0x0000002000007947 */ /* 0x000fea0003800000 */
.L_x_2705:
[----:B------:R-:W2:Y:S02]  /*1fb0*/  LDG.E R2, [R2.64] ;  /* 0x0000002402027981 */ /* 0x000ea4000c1e1900 */
[----:B--2---:R0:W1:Y:S02]  /*1fc0*/  I2F.F64.U32 R18, R2 ;  /* 0x0000000200127312 */ /* 0x0040640000201800 */
.L_x_2682:
[----:B0-----:R-:W0:Y:S01]  /*1fd0*/  LDC.U8 R2, c[0x0][0x40a] ;  /* 0x00010280ff027b82 */ /* 0x001e220000000000 */
[----:B------:R-:W-:-:S05]  /*1fe0*/  IADD3 R24, P1, R24, c[0x0][0x3d8], RZ ;  /* 0x0000f60018187a10 */ /* 0x000fca0007f3e0ff */
        /* <DEDUP_REMOVED lines=13> */
[----:B--2---:R-:W0:Y:S01]  /*20c0*/  I2F.F64.S16 R4, R4 ;  /* 0x0000000400047312 */ /* 0x004e220000101c00 */
[----:B------:R-:W-:Y:S05]  /*20d0*/  BRA `(.L_x_2714) ;  /* 0x00000e2000007947 */ /* 0x000fea0003800000 */
.L_x_2712:
[----:B------:R-:W2:Y:S02]  /*20e0*/  LDG.E.U8 R4, [R24.64] ;  /* 0x0000002418047981 */ /* 0x000ea4000c1e1100 */
[----:B--2---:R-:W0:Y:S01]  /*20f0*/  I2F.F64.U16 R4, R4 ;  /* 0x0000000400047312 */ /* 0x004e220000101800 */
[----:B------:R-:W-:Y:S05]  /*2100*/  BRA `(.L_x_2714) ;  /* 0x00000df000007947 */ /* 0x000fea0003800000 */
.L_x_2711:
        /* <DEDUP_REMOVED lines=9> */
.L_x_2716:
[----:B------:R-:W2:Y:S02]  /*21a0*/  LDG.E R4, [R24.64] ;  /* 0x0000002418047981 */ /* 0x000ea4000c1e1900 */
[----:B--2---:R-:W0:Y:S01]  /*21b0*/  I2F.F64 R4, R4 ;  /* 0x0000000400047312 */ /* 0x004e220000201c00 */
[----:B------:R-:W-:Y:S05]  /*21c0*/  BRA `(.L_x_2714) ;  /* 0x00000d3000007947 */ /* 0x000fea0003800000 */
.L_x_2715:
[----:B------:R-:W2:Y:S02]  /*21d0*/  LDG.E.U16 R4, [R24.64] ;  /* 0x0000002418047981 */ /* 0x000ea4000c1e1500 */
[----:B--2---:R-:W0:Y:S01]  /*21e0*/  I2F.F64.S16 R4, R4 ;  /* 0x0000000400047312 */ /* 0x004e220000101c00 */
[----:B------:R-:W-:Y:S05]  /*21f0*/  BRA `(.L_x_2714) ;  /* 0x00000d0000007947 */ /* 0x000fea0003800000 */
.L_x_2710:
        /* <DEDUP_REMOVED lines=10> */
.L_x_2718:
[----:B------:R-:W2:Y:S02]  /*22a0*/  LDG.E.U16 R0, [R24.64] ;  /* 0x0000002418007981 */ /* 0x000ea4000c1e1500 */
[----:B--2---:R-:W-:-:S05]  /*22b0*/  HADD2.F32 R0, -RZ, R0.H0_H0 ;  /* 0x20000000ff007230 */ /* 0x004fca0000004100 */
[----:B------:R-:W-:-:S04]  /*22c0*/  FMUL.FTZ R0, R0, 1 ;  /* 0x3f80000000007820 */ /* 0x000fc80000410000 */
[----:B------:R0:W2:Y:S01]  /*22d0*/  F2F.F64.F32 R4, R0 ;  /* 0x0000000000047310 */ /* 0x0000a20000201800 */
[----:B------:R-:W-:Y:S05]  /*22e0*/  BRA `(.L_x_2714) ;  /* 0x00000c1000007947 */ /* 0x000fea0003800000 */
.L_x_2717:
        /* <DEDUP_REMOVED lines=10> */
.L_x_2720:
[----:B------:R-:W2:Y:S02]  /*2390*/  LDG.E.U16 R24, [R24.64] ;  /* 0x0000002418187981 */ /* 0x000ea4000c1e1500 */
[----:B--2---:R-:W-:-:S05]  /*23a0*/  HADD2.F32 R0, -RZ, R24.H0_H0 ;  /* 0x20000018ff007230 */ /* 0x004fca0000004100 */
[----:B------:R-:W-:-:S04]  /*23b0*/  FMUL.FTZ R0, R0, 1 ;  /* 0x3f80000000007820 */ /* 0x000fc80000410000 */
[----:B------:R0:W2:Y:S01]  /*23c0*/  F2F.F64.F32 R4, R0 ;  /* 0x0000000000047310 */ /* 0x0000a20000201800 */
[----:B------:R-:W-:Y:S05]  /*23d0*/  BRA `(.L_x_2714) ;  /* 0x00000b2000007947 */ /* 0x000fea0003800000 */
.L_x_2719:
[----:B------:R0:W5:Y:S01]  /*23e0*/  LDG.E.64 R4, [R24.64] ;  /* 0x0000002418047981 */ /* 0x000162000c1e1b00 */
[----:B------:R-:W-:Y:S05]  /*23f0*/  BRA `(.L_x_2714) ;  /* 0x00000b0000007947 */ /* 0x000fea0003800000 */
.L_x_2709:
        /* <DEDUP_REMOVED lines=13> */
.L_x_2723:
[----:B------:R0:W5:Y:S01]  /*24d0*/  LDG.E.64 R4, [R24.64] ;  /* 0x0000002418047981 */ /* 0x000162000c1e1b00 */
[----:B------:R-:W-:Y:S05]  /*24e0*/  BRA `(.L_x_2714) ;  /* 0x00000a1000007947 */ /* 0x000fea0003800000 */
.L_x_2722:
        /* <DEDUP_REMOVED lines=24> */
[----:B------:R-:W-:-:S05]  /*2670*/  LOP3.LUT R3, R3, 0x80000000, R0, 0xf8, !PT ;  /* 0x8000000003037812 */ /* 0x000fca00078ef800 */
[----:B------:R-:W-:-:S04]  /*2680*/  FMUL.FTZ R3, R3, 1 ;  /* 0x3f80000003037820 */ /* 0x000fc80000410000 */
[----:B------:R0:W2:Y:S01]  /*2690*/  F2F.F64.F32 R4, R3 ;  /* 0x0000000300047310 */ /* 0x0000a20000201800 */
[----:B------:R-:W-:Y:S05]  /*26a0*/  BRA `(.L_x_2714) ;  /* 0x0000085000007947 */ /* 0x000fea0003800000 */
.L_x_2725:
        /* <DEDUP_REMOVED lines=11> */
[----:B------:R-:W-:-:S05]  /*2760*/  LOP3.LUT R2, R2, 0x80000000, R3, 0xf8, !PT ;  /* 0x8000000002027812 */ /* 0x000fca00078ef803 */
[----:B------:R-:W-:-:S04]  /*2770*/  FMUL.FTZ R2, R2, 1 ;  /* 0x3f80000002027820 */ /* 0x000fc80000410000 */
[----:B------:R0:W2:Y:S01]  /*2780*/  F2F.F64.F32 R4, R2 ;  /* 0x0000000200047310 */ /* 0x0000a20000201800 */
[----:B------:R-:W-:Y:S05]  /*2790*/  BRA `(.L_x_2714) ;  /* 0x0000076000007947 */ /* 0x000fea0003800000 */
.L_x_2724:
[----:B------:R-:W2:Y:S02]  /*27a0*/  LDG.E.U16 R0, [R24.64] ;  /* 0x0000002418007981 */ /* 0x000ea4000c1e1500 */
[----:B--2---:R-:W-:-:S05]  /*27b0*/  PRMT R0, RZ, 0x5410, R0 ;  /* 0x00005410ff007816 */ /* 0x004fca0000000000 */
[----:B------:R-:W-:-:S04]  /*27c0*/  FMUL.FTZ R0, R0, 1 ;  /* 0x3f80000000007820 */ /* 0x000fc80000410000 */
[----:B------:R0:W2:Y:S01]  /*27d0*/  F2F.F64.F32 R4, R0 ;  /* 0x0000000000047310 */ /* 0x0000a20000201800 */
[----:B------:R-:W-:Y:S05]  /*27e0*/  BRA `(.L_x_2714) ;  /* 0x0000071000007947 */ /* 0x000fea0003800000 */
.L_x_2721:
        /* <DEDUP_REMOVED lines=9> */
[----:B--2---:R-:W0:Y:S01]  /*2880*/  I2F.F64.U16 R4, R4 ;  /* 0x0000000400047312 */ /* 0x004e220000101800 */
[----:B------:R-:W-:Y:S05]  /*2890*/  BRA `(.L_x_2714) ;  /* 0x0000066000007947 */ /* 0x000fea0003800000 */
.L_x_2728:
        /* <DEDUP_REMOVED lines=21> */
.L_x_2732:
[----:B------:R-:W-:Y:S05]  /*29f0*/  BSYNC B1 ;  /* 0x0000000000017941 */ /* 0x000fea0003800000 */
.L_x_2731:
[----:B------:R-:W-:Y:S01]  /*2a00*/  LEA R3, R0, 0x3b800000, 0x17 ;  /* 0x3b80000000037811 */ /* 0x000fe200078eb8ff */
[----:B------:R-:W-:-:S05]  /*2a10*/  IMAD.SHL.U32 R0, R2, 0x100000, RZ ;  /* 0x0010000002007824 */ /* 0x000fca00078e00ff */
[----:B------:R-:W-:Y:S02]  /*2a20*/  LOP3.LUT R0, R3, R0, R4, 0xfe, !PT ;  /* 0x0000000003007212 */ /* 0x000fe400078efe04 */
.L_x_2730:
[----:B------:R-:W-:Y:S05]  /*2a30*/  BSYNC B0 ;  /* 0x0000000000007941 */ /* 0x000fea0003800000 */
.L_x_2729:
[----:B------:R-:W-:-:S04]  /*2a40*/  FMUL.FTZ R0, R0, 1 ;  /* 0x3f80000000007820 */ /* 0x000fc80000410000 */
[----:B------:R0:W2:Y:S01]  /*2a50*/  F2F.F64.F32 R4, R0 ;  /* 0x0000000000047310 */ /* 0x0000a20000201800 */
[----:B------:R-:W-:Y:S05]  /*2a60*/  BRA `(.L_x_2714) ;  /* 0x0000049000007947 */ /* 0x000fea0003800000 */
.L_x_2727:
        /* <DEDUP_REMOVED lines=21> */
.L_x_2736:
[----:B------:R-:W-:Y:S05]  /*2bc0*/  BSYNC B1 ;  /* 0x0000000000017941 */ /* 0x000fea0003800000 */
.L_x_2735:
[----:B------:R-:W-:Y:S01]  /*2bd0*/  LEA R3, R0, 0x37800000, 0x17 ;  /* 0x3780000000037811 */ /* 0x000fe200078eb8ff */
[----:B------:R-:W-:-:S05]  /*2be0*/  IMAD.SHL.U32 R0, R2, 0x200000, RZ ;  /* 0x0020000002007824 */ /* 0x000fca00078e00ff */
[----:B------:R-:W-:Y:S02]  /*2bf0*/  LOP3.LUT R0, R3, R0, R4, 0xfe, !PT ;  /* 0x0000000003007212 */ /* 0x000fe400078efe04 */
.L_x_2734:
[----:B------:R-:W-:Y:S05]  /*2c00*/  BSYNC B0 ;  /* 0x0000000000007941 */ /* 0x000fea0003800000 */
.L_x_2733:
[----:B------:R-:W-:-:S04]  /*2c10*/  FMUL.FTZ R0, R0, 1 ;  /* 0x3f80000000007820 */ /* 0x000fc80000410000 */
[----:B------:R0:W2:Y:S01]  /*2c20*/  F2F.F64.F32 R4, R0 ;  /* 0x0000000000047310 */ /* 0x0000a20000201800 */
[----:B------:R-:W-:Y:S05]  /*2c30*/  BRA `(.L_x_2714) ;  /* 0x000002c000007947 */ /* 0x000fea0003800000 */
.L_x_2726:
        /* <DEDUP_REMOVED lines=14> */
.L_x_2740:
[----:B------:R-:W-:Y:S05]  /*2d20*/  BSYNC B0 ;  /* 0x0000000000007941 */ /* 0x000fea0003800000 */
.L_x_2739:
[----:B------:R-:W-:-:S04]  /*2d30*/  FMUL.FTZ R0, R0, 1 ;  /* 0x3f80000000007820 */ /* 0x000fc80000410000 */
[----:B------:R0:W2:Y:S01]  /*2d40*/  F2F.F64.F32 R4, R0 ;  /* 0x0000000000047310 */ /* 0x0000a20000201800 */
[----:B------:R-:W-:Y:S05]  /*2d50*/  BRA `(.L_x_2714) ;  /* 0x000001a000007947 */ /* 0x000fea0003800000 */
.L_x_2713:
        /* <DEDUP_REMOVED lines=18> */
[----:B01---5:R-:W-:Y:S05]  /*2e80*/  CALL.ABS.NOINC R2 ;  /* 0x0000000002007343 */ /* 0x023fea0003c00000 */
[----:B------:R-:W-:Y:S01]  /*2e90*/  CS2R R4, SRZ ;  /* 0x0000000000047805 */ /* 0x000fe2000001ff00 */
[----:B------:R-:W-:Y:S05]  /*2ea0*/  BRA `(.L_x_2714) ;  /* 0x0000005000007947 */ /* 0x000fea0003800000 */
.L_x_2738:
[----:B------:R-:W2:Y:S02]  /*2eb0*/  LDG.E.64 R4, [R24.64] ;  /* 0x0000002418047981 */ /* 0x000ea4000c1e1b00 */
[----:B--2---:R-:W0:Y:S01]  /*2ec0*/  I2F.F64.U64 R4, R4 ;  /* 0x0000000400047312 */ /* 0x004e220000301800 */
[----:B------:R-:W-:Y:S05]  /*2ed0*/  BRA `(.L_x_2714) ;  /* 0x0000002000007947 */ /* 0x000fea0003800000 */
.L_x_2737:
[----:B------:R-:W2:Y:S02]  /*2ee0*/  LDG.E R4, [R24.64] ;  /* 0x0000002418047981 */ /* 0x000ea4000c1e1900 */
[----:B--2---:R-:W0:Y:S02]  /*2ef0*/  I2F.F64.U32 R4, R4 ;  /* 0x0000000400047312 */ /* 0x004e240000201800 */
.L_x_2714:
[----:B0-2--5:R-:W0:Y:S01]  /*2f00*/  DSETP.GTU.AND P0, PT, R4, -3, PT ;  /* 0xc00800000400742a */ /* 0x025e220003f0c000 */
[----:B------:R-:W-:Y:S01]  /*2f10*/  BSSY B0, `(.L_x_2741) ;  /* 0x0000021000007945 */ /* 0x000fe20003800000 */
[----:B------:R-:W-:-:S12]  /*2f20*/  CS2R R8, SRZ ;  /* 0x0000000000087805 */ /* 0x000fd8000001ff00 */
[----:B0-----:R-:W-:Y:S05]  /*2f30*/  @!P0 BRA `(.L_x_2742) ;  /* 0x000001e000008947 */ /* 0x001fea0003800000 */
[----:B------:R-:W0:Y:S01]  /*2f40*/  DSETP.GEU.AND P0, PT, R4, 3, PT ;  /* 0x400800000400742a */ /* 0x000e220003f0e000 */
[----:B-1----:R-:W-:Y:S02]  /*2f50*/  IMAD.MOV.U32 R8, RZ, RZ, R18 ;  /* 0x000000ffff087224 */ /* 0x002fe400078e0012 */
[----:B------:R-:W-:-:S11]  /*2f60*/  IMAD.MOV.U32 R9, RZ, RZ, R19 ;  /* 0x000000ffff097224 */ /* 0x000fd600078e0013 */
[----:B0-----:R-:W-:Y:S05]  /*2f70*/  @P0 BRA `(.L_x_2742) ;  /* 0x000001a000000947 */ /* 0x001fea0003800000 */
[----:B------:R-:W0:Y:S01]  /*2f80*/  MUFU.RCP64H R3, 3 ;  /* 0x4008000000037908 */ /* 0x000e220000001800 */
[----:B------:R-:W-:Y:S01]  /*2f90*/  IMAD.MOV.U32 R8, RZ, RZ, 0x0 ;  /* 0x00000000ff087424 */ /* 0x000fe200078e00ff */
[----:B------:R-:W-:Y:S01]  /*2fa0*/  FSETP.GEU.AND P1, PT, |R5|, 6.5827683646048100446e-37, PT ;  /* 0x036000000500780b */ /* 0x000fe20003f2e200 */
[----:B------:R-:W-:Y:S01]  /*2fb0*/  IMAD.MOV.U32 R9, RZ, RZ, 0x40080000 ;  /* 0x40080000ff097424 */ /* 0x000fe200078e00ff */
[----:B------:R-:W-:Y:S01]  /*2fc0*/  BSSY B1, `(.L_x_2743) ;  /* 0x0000013000017945 */ /* 0x000fe20003800000 */
[----:B------:R-:W-:-:S06]  /*2fd0*/  IMAD.MOV.U32 R2, RZ, RZ, 0x1 ;  /* 0x00000001ff027424 */ /* 0x000fcc00078e00ff */
[----:B0-----:R-:W0:-:S06]  /*2fe0*/  DFMA R6, R2, -R8, 1 ;  /* 0x3ff000000206742b */ /* 0x001e0c0000000808 */
[----:B0-----:R-:W0:-:S06]  /*2ff0*/  DFMA R6, R6, R6, R6 ;  /* 0x000000060606722b */ /* 0x001e0c0000000006 */
[----:B0-----:R-:W0:-:S06]  /*3000*/  DFMA R6, R2, R6, R2 ;  /* 0x000000060206722b */ /* 0x001e0c0000000002 */
[----:B0-----:R-:W0:-:S06]  /*3010*/  DFMA R2, R6, -R8, 1 ;  /* 0x3ff000000602742b */ /* 0x001e0c0000000808 */
[----:B0-----:R-:W0:-:S06]  /*3020*/  DFMA R2, R6, R2, R6 ;  /* 0x000000020602722b */ /* 0x001e0c0000000006 */
[----:B0-----:R-:W0:-:S06]  /*3030*/  DMUL R6, R2, R4 ;  /* 0x0000000402067228 */ /* 0x001e0c0000000000 */
[----:B0-----:R-:W0:-:S06]  /*3040*/  DFMA R8, R6, -3, R4 ;  /* 0xc00800000608782b */ /* 0x001e0c0000000004 */
[----:B0-----:R-:W0:-:S10]  /*3050*/  DFMA R2, R2, R8, R6 ;  /* 0x000000080202722b */ /* 0x001e140000000006 */
[----:B0-----:R-:W-:-:S05]  /*3060*/  FFMA R0, RZ, 2.125, R3 ;  /* 0x40080000ff007823 */ /* 0x001fca0000000003 */
[----:B------:R-:W-:-:S13]  /*3070*/  FSETP.GT.AND P0, PT, |R0|, 1.469367938527859385e-39, PT ;  /* 0x001000000000780b */ /* 0x000fda0003f04200 */
[----:B------:R-:W-:Y:S05]  /*3080*/  @P0 BRA P1, `(.L_x_2744) ;  /* 0x0000006000000947 */ /* 0x000fea0000800000 */
[----:B------:R-:W-:Y:S01]  /*3090*/  IMAD.MOV.U32 R14, RZ, RZ, RZ ;  /* 0x000000ffff0e7224 */ /* 0x000fe200078e00ff */
[----:B------:R-:W-:Y:S01]  /*30a0*/  MOV R0, 0x30d0 ;  /* 0x000030d000007802 */ /* 0x000fe20000000f00 */
[----:B------:R-:W-:Y:S02]  /*30b0*/  IMAD.MOV.U32 R7, RZ, RZ, 0x40080000 ;  /* 0x40080000ff077424 */ /* 0x000fe400078e00ff */
[----:B------:R-:W-:Y:S05]  /*30c0*/  CALL.REL.NOINC `($__internal_0_$__cuda_sm20_div_rn_f64_full) ;  /* 0x0000d2d000007944 */ /* 0x000fea0003c00000 */
[----:B------:R-:W-:Y:S02]  /*30d0*/  IMAD.MOV.U32 R2, RZ, RZ, R6 ;  /* 0x000000ffff027224 */ /* 0x000fe400078e0006 */
[----:B------:R-:W-:Y:S02]  /*30e0*/  IMAD.MOV.U32 R3, RZ, RZ, R7 ;  /* 0x000000ffff037224 */ /* 0x000fe400078e0007 */
.L_x_2744:
[----:B------:R-:W-:Y:S05]  /*30f0*/  BSYNC B1 ;  /* 0x0000000000017941 */ /* 0x000fea0003800000 */
.L_x_2743:
[----:B------:R-:W0:-:S06]  /*3100*/  DADD R2, R2, 0.5 ;  /* 0x3fe0000002027429 */ /* 0x000e0c0000000000 */
[----:B0-----:R0:W2:-:S06]  /*3110*/  DMUL R8, R2, R18 ;  /* 0x0000001202087228 */ /* 0x00108c0000000000 */
.L_x_2742:
[----:B------:R-:W-:Y:S05]  /*3120*/  BSYNC B0 ;  /* 0x0000000000007941 */ /* 0x000fea0003800000 */
.L_x_2741:
[----:B0-----:R-:W0:Y:S02]  /*3130*/  LDC.U8 R2, c[0x0][0x408] ;  /* 0x00010200ff027b82 */ /* 0x001e240000000000 */
        /* <DEDUP_REMOVED lines=11> */
[----:B--2---:R-:W0:Y:S02]  /*31f0*/  F2I.F64.TRUNC R9, R8 ;  /* 0x0000000800097311 */ /* 0x004e24000030d100 */
[----:B0-----:R0:W-:Y:S01]  /*3200*/  STG.E.U8 [R16.64], R9 ;  /* 0x0000000910007986 */ /* 0x0011e2000c101124 */
[----:B------:R-:W-:Y:S05]  /*3210*/  BRA `(.L_x_2750) ;  /* 0x00000f1000007947 */ /* 0x000fea0003800000 */
.L_x_2748:
[----:B--2---:R-:W0:Y:S02]  /*3220*/  F2I.S64.F64.TRUNC R8, R8 ;  /* 0x0000000800087311 */ /* 0x004e24000030d900 */
[----:B0-----:R-:W-:-:S05]  /*3230*/  IMAD.MOV.U32 R3, RZ, RZ, R8 ;  /* 0x000000ffff037224 */ /* 0x001fca00078e0008 */
[----:B------:R0:W-:Y:S01]  /*3240*/  STG.E.U8 [R16.64], R3 ;  /* 0x0000000310007986 */ /* 0x0001e2000c101124 */
[----:B------:R-:W-:Y:S05]  /*3250*/  BRA `(.L_x_2750) ;  /* 0x00000ed000007947 */ /* 0x000fea0003800000 */
.L_x_2747:
[----:B------:R-:W-:-:S13]  /*3260*/  ISETP.NE.AND P0, PT, R0, 0x2, PT ;  /* 0x000000020000780c */ /* 0x000fda0003f05270 */
[----:B------:R-:W-:Y:S05]  /*3270*/  @!P0 BRA `(.L_x_2751) ;  /* 0x000000a000008947 */ /* 0x000fea0003800000 */
[----:B------:R-:W-:-:S13]  /*3280*/  ISETP.NE.AND P0, PT, R0, 0x3, PT ;  /* 0x000000030000780c */ /* 0x000fda0003f05270 */
[----:B------:R-:W-:Y:S05]  /*3290*/  @!P0 BRA `(.L_x_2752) ;  /* 0x0000005000008947 */ /* 0x000fea0003800000 */
[----:B------:R-:W-:-:S13]  /*32a0*/  ISETP.NE.AND P0, PT, R0, 0x4, PT ;  /* 0x000000040000780c */ /* 0x000fda0003f05270 */
[----:B------:R-:W-:Y:S05]  /*32b0*/  @P0 BRA `(.L_x_2749) ;  /* 0x00000ce000000947 */ /* 0x000fea0003800000 */
[----:B--2---:R-:W0:Y:S02]  /*32c0*/  F2I.S64.F64.TRUNC R8, R8 ;  /* 0x0000000800087311 */ /* 0x004e24000030d900 */
[----:B0-----:R0:W-:Y:S01]  /*32d0*/  STG.E.64 [R16.64], R8 ;  /* 0x0000000810007986 */ /* 0x0011e2000c101b24 */
[----:B------:R-:W-:Y:S05]  /*32e0*/  BRA `(.L_x_2750) ;  /* 0x00000e4000007947 */ /* 0x000fea0003800000 */
.L_x_2752:
[----:B--2---:R-:W0:Y:S02]  /*32f0*/  F2I.F64.TRUNC R9, R8 ;  /* 0x0000000800097311 */ /* 0x004e24000030d100 */
[----:B0-----:R0:W-:Y:S01]  /*3300*/  STG.E [R16.64], R9 ;  /* 0x0000000910007986 */ /* 0x0011e2000c101924 */
[----:B------:R-:W-:Y:S05]  /*3310*/  BRA `(.L_x_2750) ;  /* 0x00000e1000007947 */ /* 0x000fea0003800000 */
.L_x_2751:
[----:B--2---:R-:W0:Y:S02]  /*3320*/  F2I.F64.TRUNC R9, R8 ;  /* 0x0000000800097311 */ /* 0x004e24000030d100 */
[----:B0-----:R0:W-:Y:S01]  /*3330*/  STG.E.U16 [R16.64], R9 ;  /* 0x0000000910007986 */ /* 0x0011e2000c101524 */
[----:B------:R-:W-:Y:S05]  /*3340*/  BRA `(.L_x_2750) ;  /* 0x00000de000007947 */ /* 0x000fea0003800000 */
.L_x_2746:
[----:B------:R-:W-:-:S13]  /*3350*/  ISETP.GT.AND P0, PT, R0, 0x6, PT ;  /* 0x000000060000780c */ /* 0x000fda0003f04270 */
[----:B------:R-:W-:Y:S05]  /*3360*/  @P0 BRA `(.L_x_2753) ;  /* 0x000000f000000947 */ /* 0x000fea0003800000 */
[----:B------:R-:W-:-:S13]  /*3370*/  ISETP.NE.AND P0, PT, R0, 0x5, PT ;  /* 0x000000050000780c */ /* 0x000fda0003f05270 */
[----:B------:R-:W-:Y:S05]  /*3380*/  @!P0 BRA `(.L_x_2754) ;  /* 0x0000007000008947 */ /* 0x000fea0003800000 */
[----:B------:R-:W-:-:S13]  /*3390*/  ISETP.NE.AND P0, PT, R0, 0x6, PT ;  /* 0x000000060000780c */ /* 0x000fda0003f05270 */
[----:B------:R-:W-:Y:S05]  /*33a0*/  @P0 BRA `(.L_x_2749) ;  /* 0x00000bf000000947 */ /* 0x000fea0003800000 */
[----:B--2---:R-:W0:Y:S01]  /*33b0*/  F2F.F32.F64 R3, R8 ;  /* 0x0000000800037310 */ /* 0x004e220000301000 */
[----:B------:R-:W0:-:S14]  /*33c0*/  DSETP.GEU.AND P0, PT, |R8|, c[0x2][0x0], PT ;  /* 0x008000000800762a */ /* 0x000e1c0003f0e200 */
[----:B0-----:R-:W-:-:S05]  /*33d0*/  @!P0 FMUL R3, R3, 1.175494350822287508e-38 ;  /* 0x0080000003038820 */ /* 0x001fca0000400000 */
[----:B------:R0:W-:Y:S01]  /*33e0*/  STG.E [R16.64], R3 ;  /* 0x0000000310007986 */ /* 0x0001e2000c101924 */
[----:B------:R-:W-:Y:S05]  /*33f0*/  BRA `(.L_x_2750) ;  /* 0x00000d3000007947 */ /* 0x000fea0003800000 */
.L_x_2754:
[----:B--2---:R-:W0:Y:S01]  /*3400*/  F2F.F32.F64 R0, R8 ;  /* 0x0000000800007310 */ /* 0x004e220000301000 */
[----:B------:R-:W0:-:S14]  /*3410*/  DSETP.GEU.AND P0, PT, |R8|, c[0x2][0x0], PT ;  /* 0x008000000800762a */ /* 0x000e1c0003f0e200 */
[----:B0-----:R-:W-:-:S05]  /*3420*/  @!P0 FMUL R0, R0, 1.175494350822287508e-38 ;  /* 0x0080000000008820 */ /* 0x001fca0000400000 */
[----:B------:R-:W-:-:S05]  /*3430*/  F2FP.PACK_AB R0, RZ, R0 ;  /* 0x00000000ff00723e */ /* 0x000fca00000000ff */
[----:B------:R0:W-:Y:S01]  /*3440*/  STG.E.U16 [R16.64], R0 ;  /* 0x0000000010007986 */ /* 0x0001e2000c101524 */
[----:B------:R-:W-:Y:S05]  /*3450*/  BRA `(.L_x_2750) ;  /* 0x00000cd000007947 */ /* 0x000fea0003800000 */
.L_x_2753:
[----:B------:R-:W-:-:S13]  /*3460*/  ISETP.NE.AND P0, PT, R0, 0x7, PT ;  /* 0x000000070000780c */ /* 0x000fda0003f05270 */
[----:B------:R-:W-:Y:S05]  /*3470*/  @!P0 BRA `(.L_x_2755) ;  /* 0x0000011000008947 */ /* 0x000fea0003800000 */
[----:B------:R-:W-:-:S13]  /*3480*/  ISETP.NE.AND P0, PT, R0, 0x8, PT ;  /* 0x000000080000780c */ /* 0x000fda0003f05270 */
[----:B------:R-:W-:Y:S05]  /*3490*/  @!P0 BRA `(.L_x_2756) ;  /* 0x0000008000008947 */ /* 0x000fea0003800000 */
[----:B------:R-:W-:-:S13]  /*34a0*/  ISETP.NE.AND P0, PT, R0, 0x9, PT ;  /* 0x000000090000780c */ /* 0x000fda0003f05270 */
[----:B------:R-:W-:Y:S05]  /*34b0*/  @P0 BRA `(.L_x_2749) ;  /* 0x00000ae000000947 */ /* 0x000fea0003800000 */
[----:B--2---:R-:W0:Y:S01]  /*34c0*/  F2F.F32.F64 R2, R8 ;  /* 0x0000000800027310 */ /* 0x004e220000301000 */
[----:B------:R-:W0:Y:S01]  /*34d0*/  DSETP.GEU.AND P0, PT, |R8|, c[0x2][0x0], PT ;  /* 0x008000000800762a */ /* 0x000e220003f0e200 */
[----:B------:R-:W-:-:S13]  /*34e0*/  IMAD.MOV.U32 R3, RZ, RZ, RZ ;  /* 0x000000ffff037224 */ /* 0x000fda00078e00ff */
[----:B0-----:R-:W-:-:S05]  /*34f0*/  @!P0 FMUL R2, R2, 1.175494350822287508e-38 ;  /* 0x0080000002028820 */ /* 0x001fca0000400000 */
[----:B------:R0:W-:Y:S01]  /*3500*/  STG.E.64 [R16.64], R2 ;  /* 0x0000000210007986 */ /* 0x0001e2000c101b24 */
[----:B------:R-:W-:Y:S05]  /*3510*/  BRA `(.L_x_2750) ;  /* 0x00000c1000007947 */ /* 0x000fea0003800000 */
.L_x_2756:
[----:B--2---:R-:W0:Y:S01]  /*3520*/  F2F.F32.F64 R0, R8 ;  /* 0x0000000800007310 */ /* 0x004e220000301000 */
[----:B------:R-:W0:-:S14]  /*3530*/  DSETP.GEU.AND P0, PT, |R8|, c[0x2][0x0], PT ;  /* 0x008000000800762a */ /* 0x000e1c0003f0e200 */
[----:B0-----:R-:W-:-:S05]  /*3540*/  @!P0 FMUL R0, R0, 1.175494350822287508e-38 ;  /* 0x0080000000008820 */ /* 0x001fca0000400000 */
[----:B------:R-:W-:-:S04]  /*3550*/  F2FP.PACK_AB R3, RZ, R0 ;  /* 0x00000000ff03723e */ /* 0x000fc800000000ff */
[----:B------:R-:W-:-:S05]  /*3560*/  PRMT R3, R3, 0x5410, RZ ;  /* 0x0000541003037816 */ /* 0x000fca00000000ff */
[----:B------:R0:W-:Y:S01]  /*3570*/  STG.E [R16.64], R3 ;  /* 0x0000000310007986 */ /* 0x0001e2000c101924 */
[----:B------:R-:W-:Y:S05]  /*3580*/  BRA `(.L_x_2750) ;  /* 0x00000ba000007947 */ /* 0x000fea0003800000 */
.L_x_2755:
[----:B--2---:R0:W-:Y:S01]  /*3590*/  STG.E.64 [R16.64], R8 ;  /* 0x0000000810007986 */ /* 0x0041e2000c101b24 */
[----:B------:R-:W-:Y:S05]  /*35a0*/  BRA `(.L_x_2750) ;  /* 0x00000b8000007947 */ /* 0x000fea0003800000 */
.L_x_2745:
        /* <DEDUP_REMOVED lines=8> */
[----:B--2---:R-:W0:-:S06]  /*3630*/  DSETP.NEU.AND P0, PT, R8, RZ, PT ;  /* 0x000000ff0800722a */ /* 0x004e0c0003f0d000 */
[----:B0-----:R-:W-:-:S05]  /*3640*/  SEL R3, RZ, 0x1, !P0 ;  /* 0x00000001ff037807 */ /* 0x001fca0004000000 */
[----:B------:R0:W-:Y:S01]  /*3650*/  STG.E.U8 [R16.64], R3 ;  /* 0x0000000310007986 */ /* 0x0001e2000c101124 */
[----:B------:R-:W-:Y:S05]  /*3660*/  BRA `(.L_x_2750) ;  /* 0x00000ac000007947 */ /* 0x000fea0003800000 */
.L_x_2759:
[----:B-1----:R-:W-:-:S05]  /*3670*/  CS2R R10, SRZ ;  /* 0x00000000000a7805 */ /* 0x002fca000001ff00 */
[----:B--2---:R0:W-:Y:S01]  /*3680*/  STG.E.128 [R16.64], R8 ;  /* 0x0000000810007986 */ /* 0x0041e2000c101d24 */
[----:B------:R-:W-:Y:S05]  /*3690*/  BRA `(.L_x_2750) ;  /* 0x00000a9000007947 */ /* 0x000fea0003800000 */
.L_x_2758:
        /* <DEDUP_REMOVED lines=8> */
[----:B------:R-:W-:-:S13]  /*3720*/  BSSY B0, `(.L_x_2762) ;  /* 0x000000f000007945 */ /* 0x000fda0003800000 */
[----:B0-----:R-:W-:-:S05]  /*3730*/  @!P0 FMUL R5, R5, 1.175494350822287508e-38 ;  /* 0x0080000005058820 */ /* 0x001fca0000400000 */
        /* <DEDUP_REMOVED lines=13> */
.L_x_2763:
[----:B------:R-:W-:Y:S05]  /*3810*/  BSYNC B0 ;  /* 0x0000000000007941 */ /* 0x000fea0003800000 */
.L_x_2762:
[----:B------:R-:W-:-:S05]  /*3820*/  LOP3.LUT R3, R0, R3, RZ, 0xfc, !PT ;  /* 0x0000000300037212 */ /* 0x000fca00078efcff */
[----:B------:R0:W-:Y:S01]  /*3830*/  STG.E.U8 [R16.64], R3 ;  /* 0x0000000310007986 */ /* 0x0001e2000c101124 */
[----:B------:R-:W-:Y:S05]  /*3840*/  BRA `(.L_x_2750) ;  /* 0x000008e000007947 */ /* 0x000fea0003800000 */
.L_x_2761:
[----:B--2---:R-:W0:Y:S01]  /*3850*/  F2F.F32.F64 R3, R8 ;  /* 0x0000000800037310 */ /* 0x004e220000301000 */
[----:B------:R-:W0:Y:S01]  /*3860*/  DSETP.GEU.AND P0, PT, |R8|, c[0x2][0x0], PT ;  /* 0x008000000800762a */ /* 0x000e220003f0e200 */
[----:B------:R-:W-:-:S13]  /*3870*/  BSSY B0, `(.L_x_2764) ;  /* 0x0000010000007945 */ /* 0x000fda0003800000 */
[----:B0-----:R-:W-:-:S05]  /*3880*/  @!P0 FMUL R3, R3, 1.175494350822287508e-38 ;  /* 0x0080000003038820 */ /* 0x001fca0000400000 */
        /* <DEDUP_REMOVED lines=11> */
.L_x_2765:
[----:B------:R-:W-:Y:S01]  /*3940*/  IMAD.MOV.U32 R0, RZ, RZ, 0x7f ;  /* 0x0000007fff007424 */ /* 0x000fe200078e00ff */
[----:B------:R-:W-:-:S04]  /*3950*/  ISETP.GT.U32.AND P0, PT, R2, 0x7f800000, PT ;  /* 0x7f8000000200780c */ /* 0x000fc80003f04070 */
[----:B------:R-:W-:-:S04]  /*3960*/  SEL R0, R0, 0x7c, P0 ;  /* 0x0000007c00007807 */ /* 0x000fc80000000000 */
.L_x_2766:
[----:B------:R-:W-:Y:S05]  /*3970*/  BSYNC B0 ;  /* 0x0000000000007941 */ /* 0x000fea0003800000 */
.L_x_2764:
[----:B------:R-:W-:-:S04]  /*3980*/  LOP3.LUT R2, R3, 0x80000000, RZ, 0xc0, !PT ;  /* 0x8000000003027812 */ /* 0x000fc800078ec0ff */
[----:B------:R-:W-:-:S04]  /*3990*/  SHF.R.U32.HI R3, RZ, 0x18, R2 ;  /* 0x00000018ff037819 */ /* 0x000fc80000011602 */
[----:B------:R-:W-:-:S05]  /*39a0*/  LOP3.LUT R3, R0, R3, RZ, 0xfc, !PT ;  /* 0x0000000300037212 */ /* 0x000fca00078efcff */
[----:B------:R0:W-:Y:S01]  /*39b0*/  STG.E.U8 [R16.64], R3 ;  /* 0x0000000310007986 */ /* 0x0001e2000c101124 */
[----:B------:R-:W-:Y:S05]  /*39c0*/  BRA `(.L_x_2750) ;  /* 0x0000076000007947 */ /* 0x000fea0003800000 */
.L_x_2760:
[----:B--2---:R-:W0:Y:S01]  /*39d0*/  F2F.F32.F64 R0, R8 ;  /* 0x0000000800007310 */ /* 0x004e220000301000 */
[----:B------:R-:W0:-:S14]  /*39e0*/  DSETP.GEU.AND P0, PT, |R8|, c[0x2][0x0], PT ;  /* 0x008000000800762a */ /* 0x000e1c0003f0e200 */
[----:B0-----:R-:W-:-:S05]  /*39f0*/  @!P0 FMUL R0, R0, 1.175494350822287508e-38 ;  /* 0x0080000000008820 */ /* 0x001fca0000400000 */
[----:B------:R-:W-:-:S05]  /*3a00*/  F2FP.BF16.PACK_AB R0, RZ, R0 ;  /* 0x00000000ff00723e */ /* 0x000fca00000010ff */
[----:B------:R0:W-:Y:S01]  /*3a10*/  STG.E.U16 [R16.64], R0 ;  /* 0x0000000010007986 */ /* 0x0001e2000c101524 */
[----:B------:R-:W-:Y:S05]  /*3a20*/  BRA `(.L_x_2750) ;  /* 0x0000070000007947 */ /* 0x000fea0003800000 */
.L_x_2757:
        /* <DEDUP_REMOVED lines=8> */
[----:B--2---:R-:W0:Y:S02]  /*3ab0*/  F2I.U32.F64.TRUNC R9, R8 ;  /* 0x0000000800097311 */ /* 0x004e24000030d000 */
[----:B0-----:R0:W-:Y:S01]  /*3ac0*/  STG.E.U16 [R16.64], R9 ;  /* 0x0000000910007986 */ /* 0x0011e2000c101524 */
[----:B------:R-:W-:Y:S05]  /*3ad0*/  BRA `(.L_x_2750) ;  /* 0x0000065000007947 */ /* 0x000fea0003800000 */
.L_x_2769:
[----:B--2---:R-:W0:Y:S01]  /*3ae0*/  F2F.F32.F64 R5, R8 ;  /* 0x0000000800057310 */ /* 0x004e220000301000 */
[----:B------:R-:W0:Y:S01]  /*3af0*/  DSETP.GEU.AND P0, PT, |R8|, c[0x2][0x0], PT ;  /* 0x008000000800762a */ /* 0x000e220003f0e200 */
[----:B------:R-:W-:Y:S01]  /*3b00*/  BSSY B0, `(.L_x_2770) ;  /* 0x0000015000007945 */ /* 0x000fe20003800000 */
[----:B------:R-:W-:-:S12]  /*3b10*/  IMAD.MOV.U32 R0, RZ, RZ, 0x80 ;  /* 0x00000080ff007424 */ /* 0x000fd800078e00ff */
[----:B0-----:R-:W-:-:S05]  /*3b20*/  @!P0 FMUL R5, R5, 1.175494350822287508e-38 ;  /* 0x0080000005058820 */ /* 0x001fca0000400000 */
        /* <DEDUP_REMOVED lines=14> */
.L_x_2772:
[----:B------:R-:W-:-:S04]  /*3c10*/  LOP3.LUT R0, R5, 0x80000000, RZ, 0xc0, !PT ;  /* 0x8000000005007812 */ /* 0x000fc800078ec0ff */
[----:B------:R-:W-:-:S04]  /*3c20*/  SHF.R.U32.HI R3, RZ, 0x18, R0 ;  /* 0x00000018ff037819 */ /* 0x000fc80000011600 */
[----:B------:R-:W-:-:S04]  /*3c30*/  LOP3.LUT R2, R2, R3, RZ, 0xfc, !PT ;  /* 0x0000000302027212 */ /* 0x000fc800078efcff */
[----:B------:R-:W-:Y:S02]  /*3c40*/  PRMT R0, R2, 0x7610, R0 ;  /* 0x0000761002007816 */ /* 0x000fe40000000000 */
.L_x_2771:
[----:B------:R-:W-:Y:S05]  /*3c50*/  BSYNC B0 ;  /* 0x0000000000007941 */ /* 0x000fea0003800000 */
.L_x_2770:
[----:B------:R0:W-:Y:S01]  /*3c60*/  STG.E.U8 [R16.64], R0 ;  /* 0x0000000010007986 */ /* 0x0001e2000c101124 */
[----:B------:R-:W-:Y:S05]  /*3c70*/  BRA `(.L_x_2750) ;  /* 0x000004b000007947 */ /* 0x000fea0003800000 */
.L_x_2768:
        /* <DEDUP_REMOVED lines=19> */
.L_x_2775:
[----:B------:R-:W-:-:S04]  /*3db0*/  LOP3.LUT R0, R5, 0x80000000, RZ, 0xc0, !PT ;  /* 0x8000000005007812 */ /* 0x000fc800078ec0ff */
[----:B------:R-:W-:-:S04]  /*3dc0*/  SHF.R.U32.HI R3, RZ, 0x18, R0 ;  /* 0x00000018ff037819 */ /* 0x000fc80000011600 */
[----:B------:R-:W-:-:S04]  /*3dd0*/  LOP3.LUT R2, R2, R3, RZ, 0xfc, !PT ;  /* 0x0000000302027212 */ /* 0x000fc800078efcff */
[----:B------:R-:W-:Y:S02]  /*3de0*/  PRMT R0, R2, 0x7610, R0 ;  /* 0x0000761002007816 */ /* 0x000fe40000000000 */
.L_x_2774:
[----:B------:R-:W-:Y:S05]  /*3df0*/  BSYNC B0 ;  /* 0x0000000000007941 */ /* 0x000fea0003800000 */
.L_x_2773:
[----:B------:R0:W-:Y:S01]  /*3e00*/  STG.E.U8 [R16.64], R0 ;  /* 0x0000000010007986 */ /* 0x0001e2000c101124 */
[----:B------:R-:W-:Y:S05]  /*3e10*/  BRA `(.L_x_2750) ;  /* 0x0000031000007947 */ /* 0x000fea0003800000 */
.L_x_2767:
[----:B------:R-:W-:-:S13]  /*3e20*/  ISETP.NE.AND P0, PT, R0, 0x1c, PT ;  /* 0x0000001c0000780c */ /* 0x000fda0003f05270 */
[----:B------:R-:W-:Y:S05]  /*3e30*/  @!P0 BRA `(.L_x_2776) ;  /* 0x000002d000008947 */ /* 0x000fea0003800000 */
[----:B------:R-:W-:-:S13]  /*3e40*/  ISETP.NE.AND P0, PT, R0, 0x1d, PT ;  /* 0x0000001d0000780c */ /* 0x000fda0003f05270 */
[----:B------:R-:W-:Y:S05]  /*3e50*/  @!P0 BRA `(.L_x_2777) ;  /* 0x0000028000008947 */ /* 0x000fea0003800000 */
[----:B------:R-:W-:-:S13]  /*3e60*/  ISETP.NE.AND P0, PT, R0, 0x2c, PT ;  /* 0x0000002c0000780c */ /* 0x000fda0003f05270 */
[----:B------:R-:W-:Y:S05]  /*3e70*/  @P0 BRA `(.L_x_2749) ;  /* 0x0000012000000947 */ /* 0x000fea0003800000 */
[----:B--2---:R-:W0:Y:S01]  /*3e80*/  F2F.F32.F64 R4, R8 ;  /* 0x0000000800047310 */ /* 0x004e220000301000 */
[----:B------:R-:W0:-:S14]  /*3e90*/  DSETP.GEU.AND P0, PT, |R8|, c[0x2][0x0], PT ;  /* 0x008000000800762a */ /* 0x000e1c0003f0e200 */
[----:B0-----:R-:W-:Y:S01]  /*3ea0*/  @!P0 FMUL R4, R4, 1.175494350822287508e-38 ;  /* 0x0080000004048820 */ /* 0x001fe20000400000 */
        /* <DEDUP_REMOVED lines=15> */
.L_x_2749:
[----:B------:R-:W-:Y:S01]  /*3fa0*/  MOV R2, 0x0 ;  /* 0x0000000000027802 */ /* 0x000fe20000000f00 */
[----:B------:R-:W-:Y:S02]  /*3fb0*/  IMAD.MOV.U32 R4, RZ, RZ, c[0x4][0x128] ;  /* 0x01004a00ff047624 */ /* 0x000fe400078e00ff */
[----:B------:R-:W-:Y:S02]  /*3fc0*/  IMAD.MOV.U32 R5, RZ, RZ, c[0x4][0x12c] ;  /* 0x01004b00ff057624 */ /* 0x000fe400078e00ff */
[----:B------:R-:W-:Y:S01]  /*3fd0*/  IMAD.MOV.U32 R6, RZ, RZ, c[0x4][0x130] ;  /* 0x01004c00ff067624 */ /* 0x000fe200078e00ff */
[----:B------:R-:W0:Y:S01]  /*3fe0*/  LDC.64 R2, c[0x4][R2] ;  /* 0x0100000002027b82 */ /* 0x000e220000000a00 */
[----:B------:R-:W-:Y:S02]  /*3ff0*/  IMAD.MOV.U32 R7, RZ, RZ, c[0x4][0x134] ;  /* 0x01004d00ff077624 */ /* 0x000fe400078e00ff */
[----:B--2---:R-:W-:-:S02]  /*4000*/  IMAD.MOV.U32 R8, RZ, RZ, 0x65 ;  /* 0x00000065ff087424 */ /* 0x004fc400078e00ff */
[----:B-1----:R-:W-:Y:S02]  /*4010*/  IMAD.MOV.U32 R10, RZ, RZ, c[0x4][0x10] ;  /* 0x01000400ff0a7624 */ /* 0x002fe400078e00ff */
        /* <DEDUP_REMOVED lines=12> */
.L_x_2777:
[----:B--2---:R-:W0:Y:S02]  /*40e0*/  F2I.U64.F64.TRUNC R8, R8 ;  /* 0x0000000800087311 */ /* 0x004e24000030d800 */
[----:B0-----:R0:W-:Y:S01]  /*40f0*/  STG.E.64 [R16.64], R8 ;  /* 0x0000000810007986 */ /* 0x0011e2000c101b24 */
[----:B------:R-:W-:Y:S05]  /*4100*/  BRA `(.L_x_2750) ;  /* 0x0000002000007947 */ /* 0x000fea0003800000 */
.L_x_2776:
[----:B--2---:R-:W0:Y:S02]  /*4110*/  F2I.U32.F64.TRUNC R9, R8 ;  /* 0x0000000800097311 */ /* 0x004e24000030d000 */
[----:B0-----:R0:W-:Y:S02]  /*4120*/  STG.E [R16.64], R9 ;  /* 0x0000000910007986 */ /* 0x0011e4000c101924 */
.L_x_2750:
[----:B0-----:R-:W-:-:S05]  /*4130*/  IMAD R2, R23, 0x200, R22 ;  /* 0x0000020017027824 */ /* 0x001fca00078e0216 */
[----:B------:R-:W-:Y:S02]  /*4140*/  IADD3 R2, R2, 0x80, RZ ;  /* 0x0000008002027810 */ /* 0x000fe40007ffe0ff */
.L_x_2675:
[----:B------:R-:W-:Y:S05]  /*4150*/  BSYNC B6 ;  /* 0x0000000000067941 */ /* 0x000fea0003800000 */
.L_x_2674:
[----:B------:R-:W-:Y:S01]  /*4160*/  ISETP.GE.AND P0, PT, R2, c[0x0][0x160], PT ;  /* 0x0000580002007a0c */ /* 0x000fe20003f06270 */
[----:B------:R-:W-:-:S12]  /*4170*/  BSSY B6, `(.L_x_2778) ;  /* 0x0000814000067945 */ /* 0x000fd80003800000 */
        /* <DEDUP_REMOVED lines=257> */
.L_x_2780:
        /* <DEDUP_REMOVED lines=17> */
[----:B-12---:R0:W1:Y:S01]  /*52a0*/  I2F.F64.S16 R18, R4 ;  /* 0x0000000400127312 */ /* 0x0060620000101c00 */
[----:B------:R-:W-:Y:S05]  /*52b0*/  BRA `(.L_x_2786) ;  /* 0x00000e2000007947 */ /* 0x000fea0003800000 */
.L_x_2784:
[----:B------:R-:W2:Y:S02]  /*52c0*/  LDG.E.U8 R4, [R4.64] ;  /* 0x0000002404047981 */ /* 0x000ea4000c1e1100 */
[----:B-12---:R0:W1:Y:S01]  /*52d0*/  I2F.F64.U16 R18, R4 ;  /* 0x0000000400127312 */ /* 0x0060620000101800 */
[----:B------:R-:W-:Y:S05]  /*52e0*/  BRA `(.L_x_2786) ;  /* 0x00000df000007947 */ /* 0x000fea0003800000 */
.L_x_2783:
[----:B------:R-:W-:-:S13]  /*52f0*/  ISETP.NE.AND P0, PT, R3, 0x2, PT ;  /* 0x000000020300780c */ /* 0x000fda0003f05270 */
[----:B------:R-:W-:Y:S05]  /*5300*/  @!P0 BRA `(.L_x_2787) ;  /* 0x000000a000008947 */ /* 0x000fea0003800000 */
[----:B------:R-:W-:-:S13]  /*5310*/  ISETP.NE.AND P0, PT, R3, 0x3, PT ;  /* 0x000000030300780c */ /* 0x000fda0003f05270 */
[----:B------:R-:W-:Y:S05]  /*5320*/  @!P0 BRA `(.L_x_2788) ;  /* 0x0000005000008947 */ /* 0x000fea0003800000 */
[----:B------:R-:W-:-:S13]  /*5330*/  ISETP.NE.AND P0, PT, R3, 0x4, PT ;  /* 0x000000040300780c */ /* 0x000fda0003f05270 */
[----:B------:R-:W-:Y:S05]  /*5340*/  @P0 BRA `(.L_x_2785) ;  /* 0x00000bf000000947 */ /* 0x000fea0003800000 */
[----:B-1----:R-:W2:Y:S02]  /*5350*/  LDG.E.64 R18, [R4.64] ;  /* 0x0000002404127981 */ /* 0x002ea4000c1e1b00 */
[----:B--2---:R-:W0:Y:S01]  /*5360*/  I2F.F64.S64 R18, R18 ;  /* 0x0000001200127312 */ /* 0x004e220000301c00 */
[----:B------:R-:W-:Y:S05]  /*5370*/  BRA `(.L_x_2786) ;  /* 0x00000d6000007947 */ /* 0x000fea0003800000 */
.L_x_2788:
[----:B------:R-:W2:Y:S02]  /*5380*/  LDG.E R4, [R4.64] ;  /* 0x0000002404047981 */ /* 0x000ea4000c1e1900 */
[----:B-12---:R0:W1:Y:S01]  /*5390*/  I2F.F64 R18, R4 ;  /* 0x0000000400127312 */ /* 0x0060620000201c00 */
[----:B------:R-:W-:Y:S05]  /*53a0*/  BRA `(.L_x_2786) ;  /* 0x00000d3000007947 */ /* 0x000fea0003800000 */
.L_x_2787:
[----:B------:R-:W2:Y:S02]  /*53b0*/  LDG.E.U16 R4, [R4.64] ;  /* 0x0000002404047981 */ /* 0x000ea4000c1e1500 */
[----:B-12---:R0:W1:Y:S01]  /*53c0*/  I2F.F64.S16 R18, R4 ;  /* 0x0000000400127312 */ /* 0x0060620000101c00 */
[----:B------:R-:W-:Y:S05]  /*53d0*/  BRA `(.L_x_2786) ;  /* 0x00000d0000007947 */ /* 0x000fea0003800000 */
.L_x_2782:
[----:B------:R-:W-:-:S13]  /*53e0*/  ISETP.GT.AND P0, PT, R3, 0x6, PT ;  /* 0x000000060300780c */ /* 0x000fda0003f04270 */
[----:B------:R-:W-:Y:S05]  /*53f0*/  @P0 BRA `(.L_x_2789) ;  /* 0x000000d000000947 */ /* 0x000fea0003800000 */
[----:B------:R-:W-:-:S13]  /*5400*/  ISETP.NE.AND P0, PT, R3, 0x5, PT ;  /* 0x000000050300780c */ /* 0x000fda0003f05270 */
[----:B------:R-:W-:Y:S05]  /*5410*/  @!P0 BRA `(.L_x_2790) ;  /* 0x0000006000008947 */ /* 0x000fea0003800000 */
[----:B------:R-:W-:-:S13]  /*5420*/  ISETP.NE.AND P0, PT, R3, 0x6, PT ;  /* 0x000000060300780c */ /* 0x000fda0003f05270 */
[----:B------:R-:W-:Y:S05]  /*5430*/  @P0 BRA `(.L_x_2785) ;  /* 0x00000b0000000947 */ /* 0x000fea0003800000 */
[----:B-1----:R-:W2:Y:S02]  /*5440*/  LDG.E R18, [R4.64] ;  /* 0x0000002404127981 */ /* 0x002ea4000c1e1900 */
[----:B--2---:R-:W-:-:S06]  /*5450*/  FMUL.FTZ R18, R18, 1 ;  /* 0x3f80000012127820 */ /* 0x004fcc0000410000 */
[----:B------:R-:W0:Y:S01]  /*5460*/  F2F.F64.F32 R18, R18 ;  /* 0x0000001200127310 */ /* 0x000e220000201800 */
[----:B------:R-:W-:Y:S05]  /*5470*/  BRA `(.L_x_2786) ;  /* 0x00000c6000007947 */ /* 0x000fea0003800000 */
.L_x_2790:
[----:B------:R-:W2:Y:S02]  /*5480*/  LDG.E.U16 R0, [R4.64] ;  /* 0x0000002404007981 */ /* 0x000ea4000c1e1500 */
[----:B--2---:R-:W-:-:S05]  /*5490*/  HADD2.F32 R0, -RZ, R0.H0_H0 ;  /* 0x20000000ff007230 */ /* 0x004fca0000004100 */
[----:B------:R-:W-:-:S04]  /*54a0*/  FMUL.FTZ R0, R0, 1 ;  /* 0x3f80000000007820 */ /* 0x000fc80000410000 */
[----:B-1----:R0:W1:Y:S01]  /*54b0*/  F2F.F64.F32 R18, R0 ;  /* 0x0000000000127310 */ /* 0x0020620000201800 */
[----:B------:R-:W-:Y:S05]  /*54c0*/  BRA `(.L_x_2786) ;  /* 0x00000c1000007947 */ /* 0x000fea0003800000 */
.L_x_2789:
[----:B------:R-:W-:-:S13]  /*54d0*/  ISETP.NE.AND P0, PT, R3, 0x7, PT ;  /* 0x000000070300780c */ /* 0x000fda0003f05270 */
[----:B------:R-:W-:Y:S05]  /*54e0*/  @!P0 BRA `(.L_x_2791) ;  /* 0x000000d000008947 */ /* 0x000fea0003800000 */
[----:B------:R-:W-:-:S13]  /*54f0*/  ISETP.NE.AND P0, PT, R3, 0x8, PT ;  /* 0x000000080300780c */ /* 0x000fda0003f05270 */
[----:B------:R-:W-:Y:S05]  /*5500*/  @!P0 BRA `(.L_x_2792) ;  /* 0x0000006000008947 */ /* 0x000fea0003800000 */
[----:B------:R-:W-:-:S13]  /*5510*/  ISETP.NE.AND P0, PT, R3, 0x9, PT ;  /* 0x000000090300780c */ /* 0x000fda0003f05270 */
[----:B------:R-:W-:Y:S05]  /*5520*/  @P0 BRA `(.L_x_2785) ;  /* 0x00000a1000000947 */ /* 0x000fea0003800000 */
[----:B------:R-:W2:Y:S02]  /*5530*/  LDG.E R4, [R4.64] ;  /* 0x0000002404047981 */ /* 0x000ea4000c1e1900 */
[----:B-12---:R-:W-:-:S06]  /*5540*/  FMUL.FTZ R18, R4, 1 ;  /* 0x3f80000004127820 */ /* 0x006fcc0000410000 */
[----:B------:R-:W0:Y:S01]  /*5550*/  F2F.F64.F32 R18, R18 ;  /* 0x0000001200127310 */ /* 0x000e220000201800 */
[----:B------:R-:W-:Y:S05]  /*5560*/  BRA `(.L_x_2786) ;  /* 0x00000b7000007947 */ /* 0x000fea0003800000 */
.L_x_2792:
[----:B------:R-:W2:Y:S02]  /*5570*/  LDG.E.U16 R4, [R4.64] ;  /* 0x0000002404047981 */ /* 0x000ea4000c1e1500 */
[----:B--2---:R-:W-:-:S05]  /*5580*/  HADD2.F32 R0, -RZ, R4.H0_H0 ;  /* 0x20000004ff007230 */ /* 0x004fca0000004100 */
[----:B------:R-:W-:-:S04]  /*5590*/  FMUL.FTZ R0, R0, 1 ;  /* 0x3f80000000007820 */ /* 0x000fc80000410000 */
[----:B-1----:R0:W1:Y:S01]  /*55a0*/  F2F.F64.F32 R18, R0 ;  /* 0x0000000000127310 */ /* 0x0020620000201800 */
[----:B------:R-:W-:Y:S05]  /*55b0*/  BRA `(.L_x_2786) ;  /* 0x00000b2000007947 */ /* 0x000fea0003800000 */
.L_x_2791:
[----:B-1----:R0:W5:Y:S01]  /*55c0*/  LDG.E.64 R18, [R4.64] ;  /* 0x0000002404127981 */ /* 0x002162000c1e1b00 */
[----:B------:R-:W-:Y:S05]  /*55d0*/  BRA `(.L_x_2786) ;  /* 0x00000b0000007947 */ /* 0x000fea0003800000 */
.L_x_2781:
        /* <DEDUP_REMOVED lines=9> */
[----:B-1----:R-:W-:Y:S01]  /*5670*/  IMAD.MOV.U32 R18, RZ, RZ, RZ ;  /* 0x000000ffff127224 */ /* 0x002fe200078e00ff */
[----:B--2---:R-:W-:-:S04]  /*5680*/  ISETP.NE.AND P0, PT, R4, RZ, PT ;  /* 0x000000ff0400720c */ /* 0x004fc80003f05270 */
[----:B------:R-:W-:Y:S01]  /*5690*/  FSEL R19, RZ, 1.875, !P0 ;  /* 0x3ff00000ff137808 */ /* 0x000fe20004000000 */
[----:B------:R-:W-:Y:S05]  /*56a0*/  BRA `(.L_x_2786) ;  /* 0x00000a3000007947 */ /* 0x000fea0003800000 */
.L_x_2795:
[----:B-1----:R0:W5:Y:S01]  /*56b0*/  LDG.E.64 R18, [R4.64] ;  /* 0x0000002404127981 */ /* 0x002162000c1e1b00 */
[----:B------:R-:W-:Y:S05]  /*56c0*/  BRA `(.L_x_2786) ;  /* 0x00000a1000007947 */ /* 0x000fea0003800000 */
.L_x_2794:
        /* <DEDUP_REMOVED lines=26> */
[----:B-1----:R0:W1:Y:S01]  /*5870*/  F2F.F64.F32 R18, R7 ;  /* 0x0000000700127310 */ /* 0x0020620000201800 */
[----:B------:R-:W-:Y:S05]  /*5880*/  BRA `(.L_x_2786) ;  /* 0x0000085000007947 */ /* 0x000fea0003800000 */
.L_x_2797:
        /* <DEDUP_REMOVED lines=11> */
[----:B------:R-:W-:-:S05]  /*5940*/  LOP3.LUT R0, R3, 0x80000000, R0, 0xf8, !PT ;  /* 0x8000000003007812 */ /* 0x000fca00078ef800 */
[----:B------:R-:W-:-:S04]  /*5950*/  FMUL.FTZ R0, R0, 1 ;  /* 0x3f80000000007820 */ /* 0x000fc80000410000 */
[----:B-1----:R0:W1:Y:S01]  /*5960*/  F2F.F64.F32 R18, R0 ;  /* 0x0000000000127310 */ /* 0x0020620000201800 */
[----:B------:R-:W-:Y:S05]  /*5970*/  BRA `(.L_x_2786) ;  /* 0x0000076000007947 */ /* 0x000fea0003800000 */
.L_x_2796:
[----:B------:R-:W2:Y:S02]  /*5980*/  LDG.E.U16 R0, [R4.64] ;  /* 0x0000002404007981 */ /* 0x000ea4000c1e1500 */
[----:B--2---:R-:W-:-:S05]  /*5990*/  PRMT R0, RZ, 0x5410, R0 ;  /* 0x00005410ff007816 */ /* 0x004fca0000000000 */
[----:B------:R-:W-:-:S04]  /*59a0*/  FMUL.FTZ R0, R0, 1 ;  /* 0x3f80000000007820 */ /* 0x000fc80000410000 */
[----:B-1----:R0:W1:Y:S01]  /*59b0*/  F2F.F64.F32 R18, R0 ;  /* 0x0000000000127310 */ /* 0x0020620000201800 */
[----:B------:R-:W-:Y:S05]  /*59c0*/  BRA `(.L_x_2786) ;  /* 0x0000071000007947 */ /* 0x000fea0003800000 */
.L_x_2793:
        /* <DEDUP_REMOVED lines=9> */
[----:B-12---:R0:W1:Y:S01]  /*5a60*/  I2F.F64.U16 R18, R4 ;  /* 0x0000000400127312 */ /* 0x0060620000101800 */
[----:B------:R-:W-:Y:S05]  /*5a70*/  BRA `(.L_x_2786) ;  /* 0x0000066000007947 */ /* 0x000fea0003800000 */
.L_x_2800:
        /* <DEDUP_REMOVED lines=21> */
.L_x_2804:
[----:B------:R-:W-:Y:S05]  /*5bd0*/  BSYNC B1 ;  /* 0x0000000000017941 */ /* 0x000fea0003800000 */
.L_x_2803:
[----:B------:R-:W-:Y:S01]  /*5be0*/  LEA R5, R0, 0x3b800000, 0x17 ;  /* 0x3b80000000057811 */ /* 0x000fe200078eb8ff */
[----:B------:R-:W-:-:S05]  /*5bf0*/  IMAD.SHL.U32 R0, R3, 0x100000, RZ ;  /* 0x0010000003007824 */ /* 0x000fca00078e00ff */
[----:B------:R-:W-:Y:S02]  /*5c00*/  LOP3.LUT R0, R5, R0, R6, 0xfe, !PT ;  /* 0x0000000005007212 */ /* 0x000fe400078efe06 */
.L_x_2802:
[----:B------:R-:W-:Y:S05]  /*5c10*/  BSYNC B0 ;  /* 0x0000000000007941 */ /* 0x000fea0003800000 */
.L_x_2801:
[----:B------:R-:W-:-:S04]  /*5c20*/  FMUL.FTZ R0, R0, 1 ;  /* 0x3f80000000007820 */ /* 0x000fc80000410000 */
[----:B-1----:R0:W1:Y:S01]  /*5c30*/  F2F.F64.F32 R18, R0 ;  /* 0x0000000000127310 */ /* 0x0020620000201800 */
[----:B------:R-:W-:Y:S05]  /*5c40*/  BRA `(.L_x_2786) ;  /* 0x0000049000007947 */ /* 0x000fea0003800000 */
.L_x_2799:
        /* <DEDUP_REMOVED lines=21> */
.L_x_2808:
[----:B------:R-:W-:Y:S05]  /*5da0*/  BSYNC B1 ;  /* 0x0000000000017941 */ /* 0x000fea0003800000 */
.L_x_2807:
[----:B------:R-:W-:Y:S01]  /*5db0*/  LEA R5, R0, 0x37800000, 0x17 ;  /* 0x3780000000057811 */ /* 0x000fe200078eb8ff */
[----:B------:R-:W-:-:S05]  /*5dc0*/  IMAD.SHL.U32 R0, R3, 0x200000, RZ ;  /* 0x0020000003007824 */ /* 0x000fca00078e00ff */
[----:B------:R-:W-:Y:S02]  /*5dd0*/  LOP3.LUT R0, R5, R0, R6, 0xfe, !PT ;  /* 0x0000000005007212 */ /* 0x000fe400078efe06 */
.L_x_2806:
[----:B------:R-:W-:Y:S05]  /*5de0*/  BSYNC B0 ;  /* 0x0000000000007941 */ /* 0x000fea0003800000 */
.L_x_2805:
[----:B------:R-:W-:-:S04]  /*5df0*/  FMUL.FTZ R0, R0, 1 ;  /* 0x3f80000000007820 */ /* 0x000fc80000410000 */
[----:B-1----:R0:W1:Y:S01]  /*5e00*/  F2F.F64.F32 R18, R0 ;  /* 0x0000000000127310 */ /* 0x0020620000201800 */
[----:B------:R-:W-:Y:S05]  /*5e10*/  BRA `(.L_x_2786) ;  /* 0x000002c000007947 */ /* 0x000fea0003800000 */
.L_x_2798:
        /* <DEDUP_REMOVED lines=14> */
.L_x_2812:
[----:B------:R-:W-:Y:S05]  /*5f00*/  BSYNC B0 ;  /* 0x0000000000007941 */ /* 0x000fea0003800000 */
.L_x_2811:
[----:B------:R-:W-:-:S04]  /*5f10*/  FMUL.FTZ R0, R0, 1 ;  /* 0x3f80000000007820 */ /* 0x000fc80000410000 */
[----:B-1----:R0:W1:Y:S01]  /*5f20*/  F2F.F64.F32 R18, R0 ;  /* 0x0000000000127310 */ /* 0x0020620000201800 */
[----:B------:R-:W-:Y:S05]  /*5f30*/  BRA `(.L_x_2786) ;  /* 0x000001a000007947 */ /* 0x000fea0003800000 */
.L_x_2785:
[----:B------:R-:W-:Y:S01]  /*5f40*/  MOV R14, 0x0 ;  /* 0x00000000000e7802 */ /* 0x000fe20000000f00 */
[----:B------:R-:W-:Y:S02]  /*5f50*/  IMAD.MOV.U32 R4, RZ, RZ, c[0x4][0x128] ;  /* 0x01004a00ff047624 */ /* 0x000fe400078e00ff */
[----:B------:R-:W-:Y:S02]  /*5f60*/  IMAD.MOV.U32 R5, RZ, RZ, c[0x4][0x12c] ;  /* 0x01004b00ff057624 */ /* 0x000fe400078e00ff */
[----:B------:R-:W-:Y:S01]  /*5f70*/  IMAD.MOV.U32 R6, RZ, RZ, c[0x4][0x130] ;  /* 0x01004c00ff067624 */ /* 0x000fe200078e00ff */
[----:B------:R-:W0:Y:S01]  /*5f80*/  LDC.64 R14, c[0x4][R14] ;  /* 0x010000000e0e7b82 */ /* 0x000e220000000a00 */
[----:B------:R-:W-:Y:S02]  /*5f90*/  IMAD.MOV.U32 R7, RZ, RZ, c[0x4][0x134] ;  /* 0x01004d00ff077624 */ /* 0x000fe400078e00ff */
[----:B------:R-:W-:-:S02]  /*5fa0*/  IMAD.MOV.U32 R8, RZ, RZ, 0x4e ;  /* 0x0000004eff087424 */ /* 0x000fc400078e00ff */
        /* <DEDUP_REMOVED lines=14> */
.L_x_2810:
[----:B-1----:R-:W2:Y:S02]  /*6090*/  LDG.E.64 R18, [R4.64] ;  /* 0x0000002404127981 */ /* 0x002ea4000c1e1b00 */
[----:B--2---:R-:W0:Y:S01]  /*60a0*/  I2F.F64.U64 R18, R18 ;  /* 0x0000001200127312 */ /* 0x004e220000301800 */
[----:B------:R-:W-:Y:S05]  /*60b0*/  BRA `(.L_x_2786) ;  /* 0x0000002000007947 */ /* 0x000fea0003800000 */
.L_x_2809:
[----:B------:R-:W2:Y:S02]  /*60c0*/  LDG.E R4, [R4.64] ;  /* 0x0000002404047981 */ /* 0x000ea4000c1e1900 */
[----:B-12---:R0:W1:Y:S02]  /*60d0*/  I2F.F64.U32 R18, R4 ;  /* 0x0000000400127312 */ /* 0x0060640000201800 */
.L_x_2786:
[----:B------:R-:W2:Y:S01]  /*60e0*/  LDC.U8 R3, c[0x0][0x40a] ;  /* 0x00010280ff037b82 */ /* 0x000ea20000000000 */
[----:B------:R-:W-:-:S05]  /*60f0*/  IADD3 R22, P0, R22, c[0x0][0x3d8], RZ ;  /* 0x0000f60016167a10 */ /* 0x000fca0007f1e0ff */
[----:B------:R-:W-:Y:S01]  /*6100*/  IMAD.X R23, RZ, RZ, c[0x0][0x3dc], P0 ;  /* 0x0000f700ff177624 */ /* 0x000fe200000e06ff */
[----:B0-2---:R-:W-:-:S04]  /*6110*/  PRMT R0, R3, 0x9910, RZ ;  /* 0x0000991003007816 */ /* 0x005fc800000000ff */
        /* <DEDUP_REMOVED lines=13> */
.L_x_2816:
[----:B------:R-:W2:Y:S02]  /*61f0*/  LDG.E.U8 R4, [R22.64] ;  /* 0x0000002416047981 */ /* 0x000ea4000c1e1100 */
[----:B--2---:R-:W0:Y:S01]  /*6200*/  I2F.F64.U16 R4, R4 ;  /* 0x0000000400047312 */ /* 0x004e220000101800 */
[----:B------:R-:W-:Y:S05]  /*6210*/  BRA `(.L_x_2818) ;  /* 0x00000df000007947 */ /* 0x000fea0003800000 */
.L_x_2815:
        /* <DEDUP_REMOVED lines=9> */
.L_x_2820:
[----:B------:R-:W2:Y:S02]  /*62b0*/  LDG.E R4, [R22.64] ;  /* 0x0000002416047981 */ /* 0x000ea4000c1e1900 */
[----:B--2---:R-:W0:Y:S01]  /*62c0*/  I2F.F64 R4, R4 ;  /* 0x0000000400047312 */ /* 0x004e220000201c00 */
[----:B------:R-:W-:Y:S05]  /*62d0*/  BRA `(.L_x_2818) ;  /* 0x00000d3000007947 */ /* 0x000fea0003800000 */
.L_x_2819:
[----:B------:R-:W2:Y:S02]  /*62e0*/  LDG.E.U16 R4, [R22.64] ;  /* 0x0000002416047981 */ /* 0x000ea4000c1e1500 */
[----:B--2---:R-:W0:Y:S01]  /*62f0*/  I2F.F64.S16 R4, R4 ;  /* 0x0000000400047312 */ /* 0x004e220000101c00 */
[----:B------:R-:W-:Y:S05]  /*6300*/  BRA `(.L_x_2818) ;  /* 0x00000d0000007947 */ /* 0x000fea0003800000 */
.L_x_2814:
        /* <DEDUP_REMOVED lines=10> */
.L_x_2822:
[----:B------:R-:W2:Y:S02]  /*63b0*/  LDG.E.U16 R0, [R22.64] ;  /* 0x0000002416007981 */ /* 0x000ea4000c1e1500 */
[----:B--2---:R-:W-:-:S05]  /*63c0*/  HADD2.F32 R0, -RZ, R0.H0_H0 ;  /* 0x20000000ff007230 */ /* 0x004fca0000004100 */
[----:B------:R-:W-:-:S04]  /*63d0*/  FMUL.FTZ R0, R0, 1 ;  /* 0x3f80000000007820 */ /* 0x000fc80000410000 */
[----:B------:R0:W2:Y:S01]  /*63e0*/  F2F.F64.F32 R4, R0 ;  /* 0x0000000000047310 */ /* 0x0000a20000201800 */
[----:B------:R-:W-:Y:S05]  /*63f0*/  BRA `(.L_x_2818) ;  /* 0x00000c1000007947 */ /* 0x000fea0003800000 */
.L_x_2821:
        /* <DEDUP_REMOVED lines=10> */
.L_x_2824:
[----:B------:R-:W2:Y:S02]  /*64a0*/  LDG.E.U16 R22, [R22.64] ;  /* 0x0000002416167981 */ /* 0x000ea4000c1e1500 */
[----:B--2---:R-:W-:-:S05]  /*64b0*/  HADD2.F32 R0, -RZ, R22.H0_H0 ;  /* 0x20000016ff007230 */ /* 0x004fca0000004100 */
[----:B------:R-:W-:-:S04]  /*64c0*/  FMUL.FTZ R0, R0, 1 ;  /* 0x3f80000000007820 */ /* 0x000fc80000410000 */
[----:B------:R0:W2:Y:S01]  /*64d0*/  F2F.F64.F32 R4, R0 ;  /* 0x0000000000047310 */ /* 0x0000a20000201800 */
[----:B------:R-:W-:Y:S05]  /*64e0*/  BRA `(.L_x_2818) ;  /* 0x00000b2000007947 */ /* 0x000fea0003800000 */
.L_x_2823:
[----:B------:R0:W5:Y:S01]  /*64f0*/  LDG.E.64 R4, [R22.64] ;  /* 0x0000002416047981 */ /* 0x000162000c1e1b00 */
[----:B------:R-:W-:Y:S05]  /*6500*/  BRA `(.L_x_2818) ;  /* 0x00000b0000007947 */ /* 0x000fea0003800000 */
.L_x_2813:
        /* <DEDUP_REMOVED lines=13> */
.L_x_2827:
[----:B------:R0:W5:Y:S01]  /*65e0*/  LDG.E.64 R4, [R22.64] ;  /* 0x0000002416047981 */ /* 0x000162000c1e1b00 */
[----:B------:R-:W-:Y:S05]  /*65f0*/  BRA `(.L_x_2818) ;  /* 0x00000a1000007947 */ /* 0x000fea0003800000 */
.L_x_2826:
        /* <DEDUP_REMOVED lines=25> */
[----:B------:R-:W-:-:S06]  /*6790*/  FMUL.FTZ R5, R5, 1 ;  /* 0x3f80000005057820 */ /* 0x000fcc0000410000 */
[----:B------:R-:W0:Y:S01]  /*67a0*/  F2F.F64.F32 R4, R5 ;  /* 0x0000000500047310 */ /* 0x000e220000201800 */
[----:B------:R-:W-:Y:S05]  /*67b0*/  BRA `(.L_x_2818) ;  /* 0x0000085000007947 */ /* 0x000fea0003800000 */
.L_x_2829:
        /* <DEDUP_REMOVED lines=13> */
[----:B------:R0:W2:Y:S01]  /*6890*/  F2F.F64.F32 R4, R0 ;  /* 0x0000000000047310 */ /* 0x0000a20000201800 */
[----:B------:R-:W-:Y:S05]  /*68a0*/  BRA `(.L_x_2818) ;  /* 0x0000076000007947 */ /* 0x000fea0003800000 */
.L_x_2828:
[----:B------:R-:W2:Y:S02]  /*68b0*/  LDG.E.U16 R0, [R22.64] ;  /* 0x0000002416007981 */ /* 0x000ea4000c1e1500 */
[----:B--2---:R-:W-:-:S05]  /*68c0*/  PRMT R0, RZ, 0x5410, R0 ;  /* 0x00005410ff007816 */ /* 0x004fca0000000000 */
[----:B------:R-:W-:-:S04]  /*68d0*/  FMUL.FTZ R0, R0, 1 ;  /* 0x3f80000000007820 */ /* 0x000fc80000410000 */
[----:B------:R0:W2:Y:S01]  /*68e0*/  F2F.F64.F32 R4, R0 ;  /* 0x0000000000047310 */ /* 0x0000a20000201800 */
[----:B------:R-:W-:Y:S05]  /*68f0*/  BRA `(.L_x_2818) ;  /* 0x0000071000007947 */ /* 0x000fea0003800000 */
.L_x_2825:
        /* <DEDUP_REMOVED lines=11> */
.L_x_2832:
        /* <DEDUP_REMOVED lines=21> */
.L_x_2836:
[----:B------:R-:W-:Y:S05]  /*6b00*/  BSYNC B1 ;  /* 0x0000000000017941 */ /* 0x000fea0003800000 */
.L_x_2835:
[----:B------:R-:W-:Y:S01]  /*6b10*/  LEA R5, R0, 0x3b800000, 0x17 ;  /* 0x3b80000000057811 */ /* 0x000fe200078eb8ff */
[----:B------:R-:W-:-:S05]  /*6b20*/  IMAD.SHL.U32 R0, R3, 0x100000, RZ ;  /* 0x0010000003007824 */ /* 0x000fca00078e00ff */
[----:B------:R-:W-:Y:S02]  /*6b30*/  LOP3.LUT R0, R5, R0, R6, 0xfe, !PT ;  /* 0x0000000005007212 */ /* 0x000fe400078efe06 */
.L_x_2834:
[----:B------:R-:W-:Y:S05]  /*6b40*/  BSYNC B0 ;  /* 0x0000000000007941 */ /* 0x000fea0003800000 */
.L_x_2833:
[----:B------:R-:W-:-:S04]  /*6b50*/  FMUL.FTZ R0, R0, 1 ;  /* 0x3f80000000007820 */ /* 0x000fc80000410000 */
[----:B------:R0:W2:Y:S01]  /*6b60*/  F2F.F64.F32 R4, R0 ;  /* 0x0000000000047310 */ /* 0x0000a20000201800 */
[----:B------:R-:W-:Y:S05]  /*6b70*/  BRA `(.L_x_2818) ;  /* 0x0000049000007947 */ /* 0x000fea0003800000 */
.L_x_2831:
        /* <DEDUP_REMOVED lines=21> */
.L_x_2840:
[----:B------:R-:W-:Y:S05]  /*6cd0*/  BSYNC B1 ;  /* 0x0000000000017941 */ /* 0x000fea0003800000 */
.L_x_2839:
[----:B------:R-:W-:Y:S01]  /*6ce0*/  LEA R5, R0, 0x37800000, 0x17 ;  /* 0x3780000000057811 */ /* 0x000fe200078eb8ff */
[----:B------:R-:W-:-:S05]  /*6cf0*/  IMAD.SHL.U32 R0, R3, 0x200000, RZ ;  /* 0x0020000003007824 */ /* 0x000fca00078e00ff */
[----:B------:R-:W-:Y:S02]  /*6d00*/  LOP3.LUT R0, R5, R0, R6, 0xfe, !PT ;  /* 0x0000000005007212 */ /* 0x000fe400078efe06 */
.L_x_2838:
[----:B------:R-:W-:Y:S05]  /*6d10*/  BSYNC B0 ;  /* 0x0000000000007941 */ /* 0x000fea0003800000 */
.L_x_2837:
[----:B------:R-:W-:-:S04]  /*6d20*/  FMUL.FTZ R0, R0, 1 ;  /* 0x3f80000000007820 */ /* 0x000fc80000410000 */
[----:B------:R0:W2:Y:S01]  /*6d30*/  F2F.F64.F32 R4, R0 ;  /* 0x0000000000047310 */ /* 0x0000a20000201800 */
[----:B------:R-:W-:Y:S05]  /*6d40*/  BRA `(.L_x_2818) ;  /* 0x000002c000007947 */ /* 0x000fea0003800000 */
.L_x_2830:
        /* <DEDUP_REMOVED lines=14> */
.L_x_2844:
[----:B------:R-:W-:Y:S05]  /*6e30*/  BSYNC B0 ;  /* 0x0000000000007941 */ /* 0x000fea0003800000 */
.L_x_2843:
[----:B------:R-:W-:-:S04]  /*6e40*/  FMUL.FTZ R0, R0, 1 ;  /* 0x3f80000000007820 */ /* 0x000fc80000410000 */
[----:B------:R0:W2:Y:S01]  /*6e50*/  F2F.F64.F32 R4, R0 ;  /* 0x0000000000047310 */ /* 0x0000a20000201800 */
[----:B------:R-:W-:Y:S05]  /*6e60*/  BRA `(.L_x_2818) ;  /* 0x000001a000007947 */ /* 0x000fea0003800000 */
.L_x_2817:
        /* <DEDUP_REMOVED lines=21> */
.L_x_2842:
[----:B------:R-:W2:Y:S02]  /*6fc0*/  LDG.E.64 R4, [R22.64] ;  /* 0x0000002416047981 */ /* 0x000ea4000c1e1b00 */
[----:B--2---:R-:W0:Y:S01]  /*6fd0*/  I2F.F64.U64 R4, R4 ;  /* 0x0000000400047312 */ /* 0x004e220000301800 */
[----:B------:R-:W-:Y:S05]  /*6fe0*/  BRA `(.L_x_2818) ;  /* 0x0000002000007947 */ /* 0x000fea0003800000 */
.L_x_2841:
[----:B------:R-:W2:Y:S02]  /*6ff0*/  LDG.E R4, [R22.64] ;  /* 0x0000002416047981 */ /* 0x000ea4000c1e1900 */
[----:B--2---:R-:W0:Y:S02]  /*7000*/  I2F.F64.U32 R4, R4 ;  /* 0x0000000400047312 */ /* 0x004e240000201800 */
.L_x_2818:
        /* <DEDUP_REMOVED lines=29> */
.L_x_2848:
[----:B------:R-:W-:Y:S05]  /*71e0*/  BSYNC B1 ;  /* 0x0000000000017941 */ /* 0x000fea0003800000 */
.L_x_2847:
[----:B------:R-:W0:-:S06]  /*71f0*/  DADD R6, R6, 0.5 ;  /* 0x3fe0000006067429 */ /* 0x000e0c0000000000 */
[----:B0-----:R0:W2:-:S06]  /*7200*/  DMUL R8, R6, R18 ;  /* 0x0000001206087228 */ /* 0x00108c0000000000 */
.L_x_2846:
[----:B------:R-:W-:Y:S05]  /*7210*/  BSYNC B0 ;  /* 0x0000000000007941 */ /* 0x000fea0003800000 */
.L_x_2845:
[----:B------:R-:W3:Y:S02]  /*7220*/  LDC.U8 R3, c[0x0][0x408] ;  /* 0x00010200ff037b82 */ /* 0x000ee40000000000 */
[----:B---3--:R-:W-:-:S04]  /*7230*/  PRMT R0, R3, 0x9910, RZ ;  /* 0x0000991003007816 */ /* 0x008fc800000000ff */
        /* <DEDUP_REMOVED lines=10> */
[----:B--2---:R-:W2:Y:S02]  /*72e0*/  F2I.F64.TRUNC R9, R8 ;  /* 0x0000000800097311 */ /* 0x004ea4000030d100 */
[----:B--2---:R2:W-:Y:S01]  /*72f0*/  STG.E.U8 [R16.64], R9 ;  /* 0x0000000910007986 */ /* 0x0045e2000c101124 */
[----:B------:R-:W-:Y:S05]  /*7300*/  BRA `(.L_x_2854) ;  /* 0x00000ef000007947 */ /* 0x000fea0003800000 */
.L_x_2852:
[----:B--2---:R-:W2:Y:S02]  /*7310*/  F2I.S64.F64.TRUNC R8, R8 ;  /* 0x0000000800087311 */ /* 0x004ea4000030d900 */
[----:B--2---:R-:W-:-:S05]  /*7320*/  IMAD.MOV.U32 R3, RZ, RZ, R8 ;  /* 0x000000ffff037224 */ /* 0x004fca00078e0008 */
[----:B------:R2:W-:Y:S01]  /*7330*/  STG.E.U8 [R16.64], R3 ;  /* 0x0000000310007986 */ /* 0x0005e2000c101124 */
[----:B------:R-:W-:Y:S05]  /*7340*/  BRA `(.L_x_2854) ;  /* 0x00000eb000007947 */ /* 0x000fea0003800000 */
.L_x_2851:
[----:B------:R-:W-:-:S13]  /*7350*/  ISETP.NE.AND P0, PT, R0, 0x2, PT ;  /* 0x000000020000780c */ /* 0x000fda0003f05270 */
[----:B------:R-:W-:Y:S05]  /*7360*/  @!P0 BRA `(.L_x_2855) ;  /* 0x000000a000008947 */ /* 0x000fea0003800000 */
[----:B------:R-:W-:-:S13]  /*7370*/  ISETP.NE.AND P0, PT, R0, 0x3, PT ;  /* 0x000000030000780c */ /* 0x000fda0003f05270 */
[----:B------:R-:W-:Y:S05]  /*7380*/  @!P0 BRA `(.L_x_2856) ;  /* 0x0000005000008947 */ /* 0x000fea0003800000 */
[----:B------:R-:W-:-:S13]  /*7390*/  ISETP.NE.AND P0, PT, R0, 0x4, PT ;  /* 0x000000040000780c */ /* 0x000fda0003f05270 */
[----:B------:R-:W-:Y:S05]  /*73a0*/  @P0 BRA `(.L_x_2853) ;  /* 0x00000cc000000947 */ /* 0x000fea0003800000 */
[----:B--2---:R-:W2:Y:S02]  /*73b0*/  F2I.S64.F64.TRUNC R8, R8 ;  /* 0x0000000800087311 */ /* 0x004ea4000030d900 */
[----:B--2---:R2:W-:Y:S01]  /*73c0*/  STG.E.64 [R16.64], R8 ;  /* 0x0000000810007986 */ /* 0x0045e2000c101b24 */
[----:B------:R-:W-:Y:S05]  /*73d0*/  BRA `(.L_x_2854) ;  /* 0x00000e2000007947 */ /* 0x000fea0003800000 */
.L_x_2856:
[----:B--2---:R-:W2:Y:S02]  /*73e0*/  F2I.F64.TRUNC R9, R8 ;  /* 0x0000000800097311 */ /* 0x004ea4000030d100 */
[----:B--2---:R2:W-:Y:S01]  /*73f0*/  STG.E [R16.64], R9 ;  /* 0x0000000910007986 */ /* 0x0045e2000c101924 */
[----:B------:R-:W-:Y:S05]  /*7400*/  BRA `(.L_x_2854) ;  /* 0x00000df000007947 */ /* 0x000fea0003800000 */
.L_x_2855:
[----:B--2---:R-:W2:Y:S02]  /*7410*/  F2I.F64.TRUNC R9, R8 ;  /* 0x0000000800097311 */ /* 0x004ea4000030d100 */
[----:B--2---:R2:W-:Y:S01]  /*7420*/  STG.E.U16 [R16.64], R9 ;  /* 0x0000000910007986 */ /* 0x0045e2000c101524 */
[----:B------:R-:W-:Y:S05]  /*7430*/  BRA `(.L_x_2854) ;  /* 0x00000dc000007947 */ /* 0x000fea0003800000 */
.L_x_2850:
[----:B------:R-:W-:-:S13]  /*7440*/  ISETP.GT.AND P0, PT, R0, 0x6, PT ;  /* 0x000000060000780c */ /* 0x000fda0003f04270 */
[----:B------:R-:W-:Y:S05]  /*7450*/  @P0 BRA `(.L_x_2857) ;  /* 0x000000f000000947 */ /* 0x000fea0003800000 */
[----:B------:R-:W-:-:S13]  /*7460*/  ISETP.NE.AND P0, PT, R0, 0x5, PT ;  /* 0x000000050000780c */ /* 0x000fda0003f05270 */
[----:B------:R-:W-:Y:S05]  /*7470*/  @!P0 BRA `(.L_x_2858) ;  /* 0x0000007000008947 */ /* 0x000fea0003800000 */
[----:B------:R-:W-:-:S13]  /*7480*/  ISETP.NE.AND P0, PT, R0, 0x6, PT ;  /* 0x000000060000780c */ /* 0x000fda0003f05270 */
[----:B------:R-:W-:Y:S05]  /*7490*/  @P0 BRA `(.L_x_2853) ;  /* 0x00000bd000000947 */ /* 0x000fea0003800000 */
[----:B--2---:R-:W2:Y:S01]  /*74a0*/  F2F.F32.F64 R3, R8 ;  /* 0x0000000800037310 */ /* 0x004ea20000301000 */
[----:B------:R-:W2:-:S14]  /*74b0*/  DSETP.GEU.AND P0, PT, |R8|, c[0x2][0x0], PT ;  /* 0x008000000800762a */ /* 0x000e9c0003f0e200 */
[----:B--2---:R-:W-:-:S05]  /*74c0*/  @!P0 FMUL R3, R3, 1.175494350822287508e-38 ;  /* 0x0080000003038820 */ /* 0x004fca0000400000 */
[----:B------:R2:W-:Y:S01]  /*74d0*/  STG.E [R16.64], R3 ;  /* 0x0000000310007986 */ /* 0x0005e2000c101924 */
[----:B------:R-:W-:Y:S05]  /*74e0*/  BRA `(.L_x_2854) ;  /* 0x00000d1000007947 */ /* 0x000fea0003800000 */
.L_x_2858:
[----:B--2---:R-:W2:Y:S01]  /*74f0*/  F2F.F32.F64 R0, R8 ;  /* 0x0000000800007310 */ /* 0x004ea20000301000 */
[----:B------:R-:W2:-:S14]  /*7500*/  DSETP.GEU.AND P0, PT, |R8|, c[0x2][0x0], PT ;  /* 0x008000000800762a */ /* 0x000e9c0003f0e200 */
[----:B--2---:R-:W-:-:S05]  /*7510*/  @!P0 FMUL R0, R0, 1.175494350822287508e-38 ;  /* 0x0080000000008820 */ /* 0x004fca0000400000 */
[----:B------:R-:W-:-:S05]  /*7520*/  F2FP.PACK_AB R0, RZ, R0 ;  /* 0x00000000ff00723e */ /* 0x000fca00000000ff */
[----:B------:R2:W-:Y:S01]  /*7530*/  STG.E.U16 [R16.64], R0 ;  /* 0x0000000010007986 */ /* 0x0005e2000c101524 */
[----:B------:R-:W-:Y:S05]  /*7540*/  BRA `(.L_x_2854) ;  /* 0x00000cb000007947 */ /* 0x000fea0003800000 */
.L_x_2857:
[----:B------:R-:W-:-:S13]  /*7550*/  ISETP.NE.AND P0, PT, R0, 0x7, PT ;  /* 0x000000070000780c */ /* 0x000fda0003f05270 */
[----:B------:R-:W-:Y:S05]  /*7560*/  @!P0 BRA `(.L_x_2859) ;  /* 0x0000011000008947 */ /* 0x000fea0003800000 */
[----:B------:R-:W-:-:S13]  /*7570*/  ISETP.NE.AND P0, PT, R0, 0x8, PT ;  /* 0x000000080000780c */ /* 0x000fda0003f05270 */
[----:B------:R-:W-:Y:S05]  /*7580*/  @!P0 BRA `(.L_x_2860) ;  /* 0x0000008000008947 */ /* 0x000fea0003800000 */
[----:B------:R-:W-:-:S13]  /*7590*/  ISETP.NE.AND P0, PT, R0, 0x9, PT ;  /* 0x000000090000780c */ /* 0x000fda0003f05270 */
[----:B------:R-:W-:Y:S05]  /*75a0*/  @P0 BRA `(.L_x_2853) ;  /* 0x00000ac000000947 */ /* 0x000fea0003800000 */
[----:B--2---:R-:W2:Y:S01]  /*75b0*/  F2F.F32.F64 R4, R8 ;  /* 0x0000000800047310 */ /* 0x004ea20000301000 */
[----:B------:R-:W2:Y:S01]  /*75c0*/  DSETP.GEU.AND P0, PT, |R8|, c[0x2][0x0], PT ;  /* 0x008000000800762a */ /* 0x000ea20003f0e200 */
[----:B------:R-:W-:-:S13]  /*75d0*/  IMAD.MOV.U32 R5, RZ, RZ, RZ ;  /* 0x000000ffff057224 */ /* 0x000fda00078e00ff */
[----:B--2---:R-:W-:-:S05]  /*75e0*/  @!P0 FMUL R4, R4, 1.175494350822287508e-38 ;  /* 0x0080000004048820 */ /* 0x004fca0000400000 */
[----:B------:R2:W-:Y:S01]  /*75f0*/  STG.E.64 [R16.64], R4 ;  /* 0x0000000410007986 */ /* 0x0005e2000c101b24 */
[----:B------:R-:W-:Y:S05]  /*7600*/  BRA `(.L_x_2854) ;  /* 0x00000bf000007947 */ /* 0x000fea0003800000 */
.L_x_2860:
[----:B--2---:R-:W2:Y:S01]  /*7610*/  F2F.F32.F64 R0, R8 ;  /* 0x0000000800007310 */ /* 0x004ea20000301000 */
[----:B------:R-:W2:-:S14]  /*7620*/  DSETP.GEU.AND P0, PT, |R8|, c[0x2][0x0], PT ;  /* 0x008000000800762a */ /* 0x000e9c0003f0e200 */
[----:B--2---:R-:W-:-:S05]  /*7630*/  @!P0 FMUL R0, R0, 1.175494350822287508e-38 ;  /* 0x0080000000008820 */ /* 0x004fca0000400000 */
[----:B------:R-:W-:-:S04]  /*7640*/  F2FP.PACK_AB R3, RZ, R0 ;  /* 0x00000000ff03723e */ /* 0x000fc800000000ff */
[----:B------:R-:W-:-:S05]  /*7650*/  PRMT R3, R3, 0x5410, RZ ;  /* 0x0000541003037816 */ /* 0x000fca00000000ff */
[----:B------:R2:W-:Y:S01]  /*7660*/  STG.E [R16.64], R3 ;  /* 0x0000000310007986 */ /* 0x0005e2000c101924 */
[----:B------:R-:W-:Y:S05]  /*7670*/  BRA `(.L_x_2854) ;  /* 0x00000b8000007947 */ /* 0x000fea0003800000 */
.L_x_2859:
[----:B--2---:R2:W-:Y:S01]  /*7680*/  STG.E.64 [R16.64], R8 ;  /* 0x0000000810007986 */ /* 0x0045e2000c101b24 */
[----:B------:R-:W-:Y:S05]  /*7690*/  BRA `(.L_x_2854) ;  /* 0x00000b6000007947 */ /* 0x000fea0003800000 */
.L_x_2849:
        /* <DEDUP_REMOVED lines=8> */
[----:B--2---:R-:W2:-:S06]  /*7720*/  DSETP.NEU.AND P0, PT, R8, RZ, PT ;  /* 0x000000ff0800722a */ /* 0x004e8c0003f0d000 */
[----:B--2---:R-:W-:-:S05]  /*7730*/  SEL R3, RZ, 0x1, !P0 ;  /* 0x00000001ff037807 */ /* 0x004fca0004000000 */
[----:B------:R2:W-:Y:S01]  /*7740*/  STG.E.U8 [R16.64], R3 ;  /* 0x0000000310007986 */ /* 0x0005e2000c101124 */
[----:B------:R-:W-:Y:S05]  /*7750*/  BRA `(.L_x_2854) ;  /* 0x00000aa000007947 */ /* 0x000fea0003800000 */
.L_x_2863:
[----:B-1----:R-:W-:-:S05]  /*7760*/  CS2R R10, SRZ ;  /* 0x00000000000a7805 */ /* 0x002fca000001ff00 */
[----:B--2---:R1:W-:Y:S01]  /*7770*/  STG.E.128 [R16.64], R8 ;  /* 0x0000000810007986 */ /* 0x0043e2000c101d24 */
[----:B------:R-:W-:Y:S05]  /*7780*/  BRA `(.L_x_2854) ;  /* 0x00000a7000007947 */ /* 0x000fea0003800000 */
.L_x_2862:
[----:B------:R-:W-:-:S13]  /*7790*/  ISETP.NE.AND P0, PT, R0, 0xf, PT ;  /* 0x0000000f0000780c */ /* 0x000fda0003f05270 */
[----:B------:R-:W-:Y:S05]  /*77a0*/  @!P0 BRA `(.L_x_2864) ;  /* 0x0000031000008947 */ /* 0x000fea0003800000 */
[----:B------:R-:W-:-:S13]  /*77b0*/  ISETP.NE.AND P0, PT, R0, 0x17, PT ;  /* 0x000000170000780c */ /* 0x000fda0003f05270 */
[----:B------:R-:W-:Y:S05]  /*77c0*/  @!P0 BRA `(.L_x_2865) ;  /* 0x0000017000008947 */ /* 0x000fea0003800000 */
[----:B------:R-:W-:-:S13]  /*77d0*/  ISETP.NE.AND P0, PT, R0, 0x18, PT ;  /* 0x000000180000780c */ /* 0x000fda0003f05270 */
[----:B------:R-:W-:Y:S05]  /*77e0*/  @P0 BRA `(.L_x_2853) ;  /* 0x0000088000000947 */ /* 0x000fea0003800000 */
[----:B0-2---:R-:W0:Y:S01]  /*77f0*/  F2F.F32.F64 R7, R8 ;  /* 0x0000000800077310 */ /* 0x005e220000301000 */
        /* <DEDUP_REMOVED lines=16> */
.L_x_2867:
[----:B------:R-:W-:Y:S05]  /*7900*/  BSYNC B0 ;  /* 0x0000000000007941 */ /* 0x000fea0003800000 */
.L_x_2866:
[----:B------:R-:W-:-:S05]  /*7910*/  LOP3.LUT R5, R0, R5, RZ, 0xfc, !PT ;  /* 0x0000000500057212 */ /* 0x000fca00078efcff */
[----:B------:R0:W-:Y:S01]  /*7920*/  STG.E.U8 [R16.64], R5 ;  /* 0x0000000510007986 */ /* 0x0001e2000c101124 */
[----:B------:R-:W-:Y:S05]  /*7930*/  BRA `(.L_x_2854) ;  /* 0x000008c000007947 */ /* 0x000fea0003800000 */
.L_x_2865:
[----:B--2---:R-:W2:Y:S01]  /*7940*/  F2F.F32.F64 R5, R8 ;  /* 0x0000000800057310 */ /* 0x004ea20000301000 */
[----:B------:R-:W2:Y:S01]  /*7950*/  DSETP.GEU.AND P0, PT, |R8|, c[0x2][0x0], PT ;  /* 0x008000000800762a */ /* 0x000ea20003f0e200 */
[----:B------:R-:W-:-:S13]  /*7960*/  BSSY B0, `(.L_x_2868) ;  /* 0x0000010000007945 */ /* 0x000fda0003800000 */
[----:B--2---:R-:W-:-:S05]  /*7970*/  @!P0 FMUL R5, R5, 1.175494350822287508e-38 ;  /* 0x0080000005058820 */ /* 0x004fca0000400000 */
        /* <DEDUP_REMOVED lines=11> */
.L_x_2869:
[----:B------:R-:W-:Y:S01]  /*7a30*/  IMAD.MOV.U32 R0, RZ, RZ, 0x7f ;  /* 0x0000007fff007424 */ /* 0x000fe200078e00ff */
[----:B------:R-:W-:-:S04]  /*7a40*/  ISETP.GT.U32.AND P0, PT, R3, 0x7f800000, PT ;  /* 0x7f8000000300780c */ /* 0x000fc80003f04070 */
[----:B------:R-:W-:-:S04]  /*7a50*/  SEL R0, R0, 0x7c, P0 ;  /* 0x0000007c00007807 */ /* 0x000fc80000000000 */
.L_x_2870:
[----:B------:R-:W-:Y:S05]  /*7a60*/  BSYNC B0 ;  /* 0x0000000000007941 */ /* 0x000fea0003800000 */
.L_x_2868:
[----:B------:R-:W-:-:S04]  /*7a70*/  LOP3.LUT R3, R5, 0x80000000, RZ, 0xc0, !PT ;  /* 0x8000000005037812 */ /* 0x000fc800078ec0ff */
[----:B------:R-:W-:-:S04]  /*7a80*/  SHF.R.U32.HI R3, RZ, 0x18, R3 ;  /* 0x00000018ff037819 */ /* 0x000fc80000011603 */
[----:B------:R-:W-:-:S05]  /*7a90*/  LOP3.LUT R3, R0, R3, RZ, 0xfc, !PT ;  /* 0x0000000300037212 */ /* 0x000fca00078efcff */
[----:B------:R2:W-:Y:S01]  /*7aa0*/  STG.E.U8 [R16.64], R3 ;  /* 0x0000000310007986 */ /* 0x0005e2000c101124 */
[----:B------:R-:W-:Y:S05]  /*7ab0*/  BRA `(.L_x_2854) ;  /* 0x0000074000007947 */ /* 0x000fea0003800000 */
.L_x_2864:
[----:B--2---:R-:W2:Y:S01]  /*7ac0*/  F2F.F32.F64 R0, R8 ;  /* 0x0000000800007310 */ /* 0x004ea20000301000 */
[----:B------:R-:W2:-:S14]  /*7ad0*/  DSETP.GEU.AND P0, PT, |R8|, c[0x2][0x0], PT ;  /* 0x008000000800762a */ /* 0x000e9c0003f0e200 */
[----:B--2---:R-:W-:-:S05]  /*7ae0*/  @!P0 FMUL R0, R0, 1.175494350822287508e-38 ;  /* 0x0080000000008820 */ /* 0x004fca0000400000 */
[----:B------:R-:W-:-:S05]  /*7af0*/  F2FP.BF16.PACK_AB R0, RZ, R0 ;  /* 0x00000000ff00723e */ /* 0x000fca00000010ff */
[----:B------:R2:W-:Y:S01]  /*7b00*/  STG.E.U16 [R16.64], R0 ;  /* 0x0000000010007986 */ /* 0x0005e2000c101524 */
[----:B------:R-:W-:Y:S05]  /*7b10*/  BRA `(.L_x_2854) ;  /* 0x000006e000007947 */ /* 0x000fea0003800000 */
.L_x_2861:
        /* <DEDUP_REMOVED lines=8> */
[----:B--2---:R-:W2:Y:S02]  /*7ba0*/  F2I.U32.F64.TRUNC R9, R8 ;  /* 0x0000000800097311 */ /* 0x004ea4000030d000 */
[----:B--2---:R2:W-:Y:S01]  /*7bb0*/  STG.E.U16 [R16.64], R9 ;  /* 0x0000000910007986 */ /* 0x0045e2000c101524 */
[----:B------:R-:W-:Y:S05]  /*7bc0*/  BRA `(.L_x_2854) ;  /* 0x0000063000007947 */ /* 0x000fea0003800000 */
.L_x_2873:
[----:B--2---:R-:W2:Y:S01]  /*7bd0*/  F2F.F32.F64 R5, R8 ;  /* 0x0000000800057310 */ /* 0x004ea20000301000 */
[----:B------:R-:W2:Y:S01]  /*7be0*/  DSETP.GEU.AND P0, PT, |R8|, c[0x2][0x0], PT ;  /* 0x008000000800762a */ /* 0x000ea20003f0e200 */
[----:B------:R-:W-:Y:S01]  /*7bf0*/  BSSY B0, `(.L_x_2874) ;  /* 0x0000014000007945 */ /* 0x000fe20003800000 */
[----:B------:R-:W-:-:S12]  /*7c00*/  IMAD.MOV.U32 R0, RZ, RZ, 0x80 ;  /* 0x00000080ff007424 */ /* 0x000fd800078e00ff */
[----:B--2---:R-:W-:-:S05]  /*7c10*/  @!P0 FMUL R5, R5, 1.175494350822287508e-38 ;  /* 0x0080000005058820 */ /* 0x004fca0000400000 */
        /* <DEDUP_REMOVED lines=14> */
.L_x_2876:
[----:B------:R-:W-:-:S04]  /*7d00*/  LOP3.LUT R0, R5, 0x80000000, RZ, 0xc0, !PT ;  /* 0x8000000005007812 */ /* 0x000fc800078ec0ff */
[----:B------:R-:W-:-:S04]  /*7d10*/  SHF.R.U32.HI R0, RZ, 0x18, R0 ;  /* 0x00000018ff007819 */ /* 0x000fc80000011600 */
[----:B------:R-:W-:Y:S02]  /*7d20*/  LOP3.LUT R0, R3, R0, RZ, 0xfc, !PT ;  /* 0x0000000003007212 */ /* 0x000fe400078efcff */
.L_x_2875:
[----:B------:R-:W-:Y:S05]  /*7d30*/  BSYNC B0 ;  /* 0x0000000000007941 */ /* 0x000fea0003800000 */
.L_x_2874:
[----:B------:R2:W-:Y:S01]  /*7d40*/  STG.E.U8 [R16.64], R0 ;  /* 0x0000000010007986 */ /* 0x0005e2000c101124 */
[----:B------:R-:W-:Y:S05]  /*7d50*/  BRA `(.L_x_2854) ;  /* 0x000004a000007947 */ /* 0x000fea0003800000 */
.L_x_2872:
        /* <DEDUP_REMOVED lines=19> */
.L_x_2879:
[----:B------:R-:W-:-:S04]  /*7e90*/  LOP3.LUT R0, R5, 0x80000000, RZ, 0xc0, !PT ;  /* 0x8000000005007812 */ /* 0x000fc800078ec0ff */
[----:B------:R-:W-:-:S04]  /*7ea0*/  SHF.R.U32.HI R0, RZ, 0x18, R0 ;  /* 0x00000018ff007819 */ /* 0x000fc80000011600 */
[----:B------:R-:W-:Y:S02]  /*7eb0*/  LOP3.LUT R0, R3, R0, RZ, 0xfc, !PT ;  /* 0x0000000003007212 */ /* 0x000fe400078efcff */
.L_x_2878:
[----:B------:R-:W-:Y:S05]  /*7ec0*/  BSYNC B0 ;  /* 0x0000000000007941 */ /* 0x000fea0003800000 */
.L_x_2877:
[----:B------:R2:W-:Y:S01]  /*7ed0*/  STG.E.U8 [R16.64], R0 ;  /* 0x0000000010007986 */ /* 0x0005e2000c101124 */
[----:B------:R-:W-:Y:S05]  /*7ee0*/  BRA `(.L_x_2854) ;  /* 0x0000031000007947 */ /* 0x000fea0003800000 */
.L_x_2871:
[----:B------:R-:W-:-:S13]  /*7ef0*/  ISETP.NE.AND P0, PT, R0, 0x1c, PT ;  /* 0x0000001c0000780c */ /* 0x000fda0003f05270 */
[----:B------:R-:W-:Y:S05]  /*7f00*/  @!P0 BRA `(.L_x_2880) ;  /* 0x000002d000008947 */ /* 0x000fea0003800000 */
[----:B------:R-:W-:-:S13]  /*7f10*/  ISETP.NE.AND P0, PT, R0, 0x1d, PT ;  /* 0x0000001d0000780c */ /* 0x000fda0003f05270 */
[----:B------:R-:W-:Y:S05]  /*7f20*/  @!P0 BRA `(.L_x_2881) ;  /* 0x0000028000008947 */ /* 0x000fea0003800000 */
[----:B------:R-:W-:-:S13]  /*7f30*/  ISETP.NE.AND P0, PT, R0, 0x2c, PT ;  /* 0x0000002c0000780c */ /* 0x000fda0003f05270 */
[----:B------:R-:W-:Y:S05]  /*7f40*/  @P0 BRA `(.L_x_2853) ;  /* 0x0000012000000947 */ /* 0x000fea0003800000 */
[----:B0-2---:R-:W0:Y:S01]  /*7f50*/  F2F.F32.F64 R6, R8 ;  /* 0x0000000800067310 */ /* 0x005e220000301000 */
        /* <DEDUP_REMOVED lines=17> */
.L_x_2853:
[----:B------:R-:W-:Y:S01]  /*8070*/  MOV R14, 0x0 ;  /* 0x00000000000e7802 */ /* 0x000fe20000000f00 */
[----:B------:R-:W-:Y:S02]  /*8080*/  IMAD.MOV.U32 R4, RZ, RZ, c[0x4][0x128] ;  /* 0x01004a00ff047624 */ /* 0x000fe400078e00ff */
[----:B------:R-:W-:Y:S02]  /*8090*/  IMAD.MOV.U32 R5, RZ, RZ, c[0x4][0x12c] ;  /* 0x01004b00ff057624 */ /* 0x000fe400078e00ff */
[----:B0-----:R-:W-:Y:S01]  /*80a0*/  IMAD.MOV.U32 R6, RZ, RZ, c[0x4][0x130] ;  /* 0x01004c00ff067624 */ /* 0x001fe200078e00ff */
        /* <DEDUP_REMOVED lines=16> */
.L_x_2881:
[----:B--2---:R-:W2:Y:S02]  /*81b0*/  F2I.U64.F64.TRUNC R8, R8 ;  /* 0x0000000800087311 */ /* 0x004ea4000030d800 */
[----:B--2---:R2:W-:Y:S01]  /*81c0*/  STG.E.64 [R16.64], R8 ;  /* 0x0000000810007986 */ /* 0x0045e2000c101b24 */
[----:B------:R-:W-:Y:S05]  /*81d0*/  BRA `(.L_x_2854) ;  /* 0x0000002000007947 */ /* 0x000fea0003800000 */
.L_x_2880:
[----:B--2---:R-:W2:Y:S02]  /*81e0*/  F2I.U32.F64.TRUNC R9, R8 ;  /* 0x0000000800097311 */ /* 0x004ea4000030d000 */
[----:B--2---:R2:W-:Y:S02]  /*81f0*/  STG.E [R16.64], R9 ;  /* 0x0000000910007986 */ /* 0x0045e4000c101924 */
.L_x_2854:
[----:B------:R-:W-:-:S04]  /*8200*/  IADD3 R2, R2, 0x80, RZ ;  /* 0x0000008002027810 */ /* 0x000fc80007ffe0ff */
[----:B------:R-:W-:-:S13]  /*8210*/  ISETP.GE.AND P0, PT, R2, c[0x0][0x160], PT ;  /* 0x0000580002007a0c */ /* 0x000fda0003f06270 */
[----:B------:R-:W-:Y:S05]  /*8220*/  @P0 BRA `(.L_x_2779) ;  /* 0x0000408000000947 */ /* 0x000fea0003800000 */
[----:B------:R-:W-:Y:S01]  /*8230*/  ISETP.NE.AND P0, PT, RZ, c[0x0][0x168], PT ;  /* 0x00005a00ff007a0c */ /* 0x000fe20003f05270 */
[----:B------:R-:W-:Y:S02]  /*8240*/  IMAD.MOV.U32 R22, RZ, RZ, RZ ;  /* 0x000000ffff167224 */ /* 0x000fe400078e00ff */
[----:B--2---:R-:W-:Y:S02]  /*8250*/  IMAD.MOV.U32 R0, RZ, RZ, RZ ;  /* 0x000000ffff007224 */ /* 0x004fe400078e00ff */
[----:B01----:R-:W-:-:S08]  /*8260*/  IMAD.MOV.U32 R16, RZ, RZ, RZ ;  /* 0x000000ffff107224 */ /* 0x003fd000078e00ff */
        /* <DEDUP_REMOVED lines=252> */
.L_x_2882:
        /* <DEDUP_REMOVED lines=19> */
.L_x_2886:
[----:B------:R-:W2:Y:S02]  /*9360*/  LDG.E.U8 R4, [R4.64] ;  /* 0x0000002404047981 */ /* 0x000ea4000c1e1100 */
[----:B--2---:R0:W1:Y:S01]  /*9370*/  I2F.F64.U16 R18, R4 ;  /* 0x0000000400127312 */ /* 0x0040620000101800 */
[----:B------:R-:W-:Y:S05]  /*9380*/  BRA `(.L_x_2888) ;  /* 0x00000df000007947 */ /* 0x000fea0003800000 */
.L_x_2885:
        /* <DEDUP_REMOVED lines=9> */
.L_x_2890:
[----:B------:R-:W2:Y:S02]  /*9420*/  LDG.E R4, [R4.64] ;  /* 0x0000002404047981 */ /* 0x000ea4000c1e1900 */
[----:B--2---:R0:W1:Y:S01]  /*9430*/  I2F.F64 R18, R4 ;  /* 0x0000000400127312 */ /* 0x0040620000201c00 */
[----:B------:R-:W-:Y:S05]  /*9440*/  BRA `(.L_x_2888) ;  /* 0x00000d3000007947 */ /* 0x000fea0003800000 */
.L_x_2889:
[----:B------:R-:W2:Y:S02]  /*9450*/  LDG.E.U16 R4, [R4.64] ;  /* 0x0000002404047981 */ /* 0x000ea4000c1e1500 */
[----:B--2---:R0:W1:Y:S01]  /*9460*/  I2F.F64.S16 R18, R4 ;  /* 0x0000000400127312 */ /* 0x0040620000101c00 */
[----:B------:R-:W-:Y:S05]  /*9470*/  BRA `(.L_x_2888) ;  /* 0x00000d0000007947 */ /* 0x000fea0003800000 */
.L_x_2884:
        /* <DEDUP_REMOVED lines=10> */
.L_x_2892:
[----:B------:R-:W2:Y:S02]  /*9520*/  LDG.E.U16 R0, [R4.64] ;  /* 0x0000002404007981 */ /* 0x000ea4000c1e1500 */
[----:B--2---:R-:W-:-:S05]  /*9530*/  HADD2.F32 R0, -RZ, R0.H0_H0 ;  /* 0x20000000ff007230 */ /* 0x004fca0000004100 */
[----:B------:R-:W-:-:S04]  /*9540*/  FMUL.FTZ R0, R0, 1 ;  /* 0x3f80000000007820 */ /* 0x000fc80000410000 */
[----:B------:R0:W1:Y:S01]  /*9550*/  F2F.F64.F32 R18, R0 ;  /* 0x0000000000127310 */ /* 0x0000620000201800 */
[----:B------:R-:W-:Y:S05]  /*9560*/  BRA `(.L_x_2888) ;  /* 0x00000c1000007947 */ /* 0x000fea0003800000 */
.L_x_2891:
        /* <DEDUP_REMOVED lines=10> */
.L_x_2894:
[----:B------:R-:W2:Y:S02]  /*9610*/  LDG.E.U16 R4, [R4.64] ;  /* 0x0000002404047981 */ /* 0x000ea4000c1e1500 */
[----:B--2---:R-:W-:-:S05]  /*9620*/  HADD2.F32 R0, -RZ, R4.H0_H0 ;  /* 0x20000004ff007230 */ /* 0x004fca0000004100 */
[----:B------:R-:W-:-:S04]  /*9630*/  FMUL.FTZ R0, R0, 1 ;  /* 0x3f80000000007820 */ /* 0x000fc80000410000 */
[----:B------:R0:W1:Y:S01]  /*9640*/  F2F.F64.F32 R18, R0 ;  /* 0x0000000000127310 */ /* 0x0000620000201800 */
[----:B------:R-:W-:Y:S05]  /*9650*/  BRA `(.L_x_2888) ;  /* 0x00000b2000007947 */ /* 0x000fea0003800000 */
.L_x_2893:
[----:B------:R0:W5:Y:S01]  /*9660*/  LDG.E.64 R18, [R4.64] ;  /* 0x0000002404127981 */ /* 0x000162000c1e1b00 */
[----:B------:R-:W-:Y:S05]  /*9670*/  BRA `(.L_x_2888) ;  /* 0x00000b0000007947 */ /* 0x000fea0003800000 */
.L_x_2883:
        /* <DEDUP_REMOVED lines=13> */
.L_x_2897:
[----:B------:R0:W5:Y:S01]  /*9750*/  LDG.E.64 R18, [R4.64] ;  /* 0x0000002404127981 */ /* 0x000162000c1e1b00 */
[----:B------:R-:W-:Y:S05]  /*9760*/  BRA `(.L_x_2888) ;  /* 0x00000a1000007947 */ /* 0x000fea0003800000 */
.L_x_2896:
        /* <DEDUP_REMOVED lines=28> */
.L_x_2899:
        /* <DEDUP_REMOVED lines=13> */
[----:B------:R0:W1:Y:S01]  /*9a00*/  F2F.F64.F32 R18, R0 ;  /* 0x0000000000127310 */ /* 0x0000620000201800 */
[----:B------:R-:W-:Y:S05]  /*9a10*/  BRA `(.L_x_2888) ;  /* 0x0000076000007947 */ /* 0x000fea0003800000 */
.L_x_2898:
[----:B------:R-:W2:Y:S02]  /*9a20*/  LDG.E.U16 R0, [R4.64] ;  /* 0x0000002404007981 */ /* 0x000ea4000c1e1500 */
[----:B--2---:R-:W-:-:S05]  /*9a30*/  PRMT R0, RZ, 0x5410, R0 ;  /* 0x00005410ff007816 */ /* 0x004fca0000000000 */
[----:B------:R-:W-:-:S04]  /*9a40*/  FMUL.FTZ R0, R0, 1 ;  /* 0x3f80000000007820 */ /* 0x000fc80000410000 */
[----:B------:R0:W1:Y:S01]  /*9a50*/  F2F.F64.F32 R18, R0 ;  /* 0x0000000000127310 */ /* 0x0000620000201800 */
[----:B------:R-:W-:Y:S05]  /*9a60*/  BRA `(.L_x_2888) ;  /* 0x0000071000007947 */ /* 0x000fea0003800000 */
.L_x_2895:
        /* <DEDUP_REMOVED lines=11> */
.L_x_2902:
        /* <DEDUP_REMOVED lines=21> */
.L_x_2906:
[----:B------:R-:W-:Y:S05]  /*9c70*/  BSYNC B1 ;  /* 0x0000000000017941 */ /* 0x000fea0003800000 */
.L_x_2905:
[----:B------:R-:W-:Y:S01]  /*9c80*/  LEA R5, R0, 0x3b800000, 0x17 ;  /* 0x3b80000000057811 */ /* 0x000fe200078eb8ff */
[----:B------:R-:W-:-:S05]  /*9c90*/  IMAD.SHL.U32 R0, R3, 0x100000, RZ ;  /* 0x0010000003007824 */ /* 0x000fca00078e00ff */
[----:B------:R-:W-:Y:S02]  /*9ca0*/  LOP3.LUT R0, R5, R0, R6, 0xfe, !PT ;  /* 0x0000000005007212 */ /* 0x000fe400078efe06 */
.L_x_2904:
[----:B------:R-:W-:Y:S05]  /*9cb0*/  BSYNC B0 ;  /* 0x0000000000007941 */ /* 0x000fea0003800000 */
.L_x_2903:
[----:B------:R-:W-:-:S04]  /*9cc0*/  FMUL.FTZ R0, R0, 1 ;  /* 0x3f80000000007820 */ /* 0x000fc80000410000 */
[----:B------:R0:W1:Y:S01]  /*9cd0*/  F2F.F64.F32 R18, R0 ;  /* 0x0000000000127310 */ /* 0x0000620000201800 */
[----:B------:R-:W-:Y:S05]  /*9ce0*/  BRA `(.L_x_2888) ;  /* 0x0000049000007947 */ /* 0x000fea0003800000 */
.L_x_2901:
        /* <DEDUP_REMOVED lines=21> */
.L_x_2910:
[----:B------:R-:W-:Y:S05]  /*9e40*/  BSYNC B1 ;  /* 0x0000000000017941 */ /* 0x000fea0003800000 */
.L_x_2909:
[----:B------:R-:W-:Y:S01]  /*9e50*/  LEA R5, R0, 0x37800000, 0x17 ;  /* 0x3780000000057811 */ /* 0x000fe200078eb8ff */
[----:B------:R-:W-:-:S05]  /*9e60*/  IMAD.SHL.U32 R0, R3, 0x200000, RZ ;  /* 0x0020000003007824 */ /* 0x000fca00078e00ff */
[----:B------:R-:W-:Y:S02]  /*9e70*/  LOP3.LUT R0, R5, R0, R6, 0xfe, !PT ;  /* 0x0000000005007212 */ /* 0x000fe400078efe06 */
.L_x_2908:
[----:B------:R-:W-:Y:S05]  /*9e80*/  BSYNC B0 ;  /* 0x0000000000007941 */ /* 0x000fea0003800000 */
.L_x_2907:
[----:B------:R-:W-:-:S04]  /*9e90*/  FMUL.FTZ R0, R0, 1 ;  /* 0x3f80000000007820 */ /* 0x000fc80000410000 */
[----:B------:R0:W1:Y:S01]  /*9ea0*/  F2F.F64.F32 R18, R0 ;  /* 0x0000000000127310 */ /* 0x0000620000201800 */
[----:B------:R-:W-:Y:S05]  /*9eb0*/  BRA `(.L_x_2888) ;  /* 0x000002c000007947 */ /* 0x000fea0003800000 */
.L_x_2900:
        /* <DEDUP_REMOVED lines=14> */
.L_x_2914:
[----:B------:R-:W-:Y:S05]  /*9fa0*/  BSYNC B0 ;  /* 0x0000000000007941 */ /* 0x000fea0003800000 */
.L_x_2913:
[----:B------:R-:W-:-:S04]  /*9fb0*/  FMUL.FTZ R0, R0, 1 ;  /* 0x3f80000000007820 */ /* 0x000fc80000410000 */
[----:B------:R0:W1:Y:S01]  /*9fc0*/  F2F.F64.F32 R18, R0 ;  /* 0x0000000000127310 */ /* 0x0000620000201800 */
[----:B------:R-:W-:Y:S05]  /*9fd0*/  BRA `(.L_x_2888) ;  /* 0x000001a000007947 */ /* 0x000fea0003800000 */
.L_x_2887:
        /* <DEDUP_REMOVED lines=21> */
.L_x_2912:
[----:B------:R-:W2:Y:S02]  /*a130*/  LDG.E.64 R18, [R4.64] ;  /* 0x0000002404127981 */ /* 0x000ea4000c1e1b00 */
[----:B--2---:R-:W0:Y:S01]  /*a140*/  I2F.F64.U64 R18, R18 ;  /* 0x0000001200127312 */ /* 0x004e220000301800 */
[----:B------:R-:W-:Y:S05]  /*a150*/  BRA `(.L_x_2888) ;  /* 0x0000002000007947 */ /* 0x000fea0003800000 */
.L_x_2911:
[----:B------:R-:W2:Y:S02]  /*a160*/  LDG.E R4, [R4.64] ;  /* 0x0000002404047981 */ /* 0x000ea4000c1e1900 */
[----:B--2---:R0:W1:Y:S02]  /*a170*/  I2F.F64.U32 R18, R4 ;  /* 0x0000000400127312 */ /* 0x0040640000201800 */
.L_x_2888:
        /* <DEDUP_REMOVED lines=17> */
.L_x_2918:
[----:B------:R-:W2:Y:S02]  /*a290*/  LDG.E.U8 R4, [R22.64] ;  /* 0x0000002416047981 */ /* 0x000ea4000c1e1100 */
[----:B--2---:R-:W0:Y:S01]  /*a2a0*/  I2F.F64.U16 R4, R4 ;  /* 0x0000000400047312 */ /* 0x004e220000101800 */
[----:B------:R-:W-:Y:S05]  /*a2b0*/  BRA `(.L_x_2920) ;  /* 0x00000df000007947 */ /* 0x000fea0003800000 */
.L_x_2917:
        /* <DEDUP_REMOVED lines=9> */
.L_x_2922:
[----:B------:R-:W2:Y:S02]  /*a350*/  LDG.E R4, [R22.64] ;  /* 0x0000002416047981 */ /* 0x000ea4000c1e1900 */
[----:B--2---:R-:W0:Y:S01]  /*a360*/  I2F.F64 R4, R4 ;  /* 0x0000000400047312 */ /* 0x004e220000201c00 */
[----:B------:R-:W-:Y:S05]  /*a370*/  BRA `(.L_x_2920) ;  /* 0x00000d3000007947 */ /* 0x000fea0003800000 */
.L_x_2921:
[----:B------:R-:W2:Y:S02]  /*a380*/  LDG.E.U16 R4, [R22.64] ;  /* 0x0000002416047981 */ /* 0x000ea4000c1e1500 */
[----:B--2---:R-:W0:Y:S01]  /*a390*/  I2F.F64.S16 R4, R4 ;  /* 0x0000000400047312 */ /* 0x004e220000101c00 */
[----:B------:R-:W-:Y:S05]  /*a3a0*/  BRA `(.L_x_2920) ;  /* 0x00000d0000007947 */ /* 0x000fea0003800000 */
.L_x_2916:
        /* <DEDUP_REMOVED lines=10> */
.L_x_2924:
[----:B------:R-:W2:Y:S02]  /*a450*/  LDG.E.U16 R0, [R22.64] ;  /* 0x0000002416007981 */ /* 0x000ea4000c1e1500 */
[----:B--2---:R-:W-:-:S05]  /*a460*/  HADD2.F32 R0, -RZ, R0.H0_H0 ;  /* 0x20000000ff007230 */ /* 0x004fca0000004100 */
[----:B------:R-:W-:-:S04]  /*a470*/  FMUL.FTZ R0, R0, 1 ;  /* 0x3f80000000007820 */ /* 0x000fc80000410000 */
[----:B------:R0:W2:Y:S01]  /*a480*/  F2F.F64.F32 R4, R0 ;  /* 0x0000000000047310 */ /* 0x0000a20000201800 */
[----:B------:R-:W-:Y:S05]  /*a490*/  BRA `(.L_x_2920) ;  /* 0x00000c1000007947 */ /* 0x000fea0003800000 */
.L_x_2923:
        /* <DEDUP_REMOVED lines=10> */
.L_x_2926:
[----:B------:R-:W2:Y:S02]  /*a540*/  LDG.E.U16 R22, [R22.64] ;  /* 0x0000002416167981 */ /* 0x000ea4000c1e1500 */
[----:B--2---:R-:W-:-:S05]  /*a550*/  HADD2.F32 R0, -RZ, R22.H0_H0 ;  /* 0x20000016ff007230 */ /* 0x004fca0000004100 */
[----:B------:R-:W-:-:S04]  /*a560*/  FMUL.FTZ R0, R0, 1 ;  /* 0x3f80000000007820 */ /* 0x000fc80000410000 */
[----:B------:R0:W2:Y:S01]  /*a570*/  F2F.F64.F32 R4, R0 ;  /* 0x0000000000047310 */ /* 0x0000a20000201800 */
[----:B------:R-:W-:Y:S05]  /*a580*/  BRA `(.L_x_2920) ;  /* 0x00000b2000007947 */ /* 0x000fea0003800000 */
.L_x_2925:
[----:B------:R0:W5:Y:S01]  /*a590*/  LDG.E.64 R4, [R22.64] ;  /* 0x0000002416047981 */ /* 0x000162000c1e1b00 */
[----:B------:R-:W-:Y:S05]  /*a5a0*/  BRA `(.L_x_2920) ;  /* 0x00000b0000007947 */ /* 0x000fea0003800000 */
.L_x_2915:
        /* <DEDUP_REMOVED lines=13> */
.L_x_2929:
[----:B------:R0:W5:Y:S01]  /*a680*/  LDG.E.64 R4, [R22.64] ;  /* 0x0000002416047981 */ /* 0x000162000c1e1b00 */
[----:B------:R-:W-:Y:S05]  /*a690*/  BRA `(.L_x_2920) ;  /* 0x00000a1000007947 */ /* 0x000fea0003800000 */
.L_x_2928:
        /* <DEDUP_REMOVED lines=28> */
.L_x_2931:
        /* <DEDUP_REMOVED lines=15> */
.L_x_2930:
[----:B------:R-:W2:Y:S02]  /*a950*/  LDG.E.U16 R0, [R22.64] ;  /* 0x0000002416007981 */ /* 0x000ea4000c1e1500 */
[----:B--2---:R-:W-:-:S05]  /*a960*/  PRMT R0, RZ, 0x5410, R0 ;  /* 0x00005410ff007816 */ /* 0x004fca0000000000 */
[----:B------:R-:W-:-:S04]  /*a970*/  FMUL.FTZ R0, R0, 1 ;  /* 0x3f80000000007820 */ /* 0x000fc80000410000 */
[----:B------:R0:W2:Y:S01]  /*a980*/  F2F.F64.F32 R4, R0 ;  /* 0x0000000000047310 */ /* 0x0000a20000201800 */
[----:B------:R-:W-:Y:S05]  /*a990*/  BRA `(.L_x_2920) ;  /* 0x0000071000007947 */ /* 0x000fea0003800000 */
.L_x_2927:
        /* <DEDUP_REMOVED lines=11> */
.L_x_2934:
        /* <DEDUP_REMOVED lines=21> */
.L_x_2938:
[----:B------:R-:W-:Y:S05]  /*aba0*/  BSYNC B1 ;  /* 0x0000000000017941 */ /* 0x000fea0003800000 */
.L_x_2937:
[----:B------:R-:W-:Y:S01]  /*abb0*/  LEA R5, R0, 0x3b800000, 0x17 ;  /* 0x3b80000000057811 */ /* 0x000fe200078eb8ff */
[----:B------:R-:W-:-:S05]  /*abc0*/  IMAD.SHL.U32 R0, R3, 0x100000, RZ ;  /* 0x0010000003007824 */ /* 0x000fca00078e00ff */
[----:B------:R-:W-:Y:S02]  /*abd0*/  LOP3.LUT R0, R5, R0, R6, 0xfe, !PT ;  /* 0x0000000005007212 */ /* 0x000fe400078efe06 */
.L_x_2936:
[----:B------:R-:W-:Y:S05]  /*abe0*/  BSYNC B0 ;  /* 0x0000000000007941 */ /* 0x000fea0003800000 */
.L_x_2935:
[----:B------:R-:W-:-:S04]  /*abf0*/  FMUL.FTZ R0, R0, 1 ;  /* 0x3f80000000007820 */ /* 0x000fc80000410000 */
[----:B------:R0:W2:Y:S01]  /*ac00*/  F2F.F64.F32 R4, R0 ;  /* 0x0000000000047310 */ /* 0x0000a20000201800 */
[----:B------:R-:W-:Y:S05]  /*ac10*/  BRA `(.L_x_2920) ;  /* 0x0000049000007947 */ /* 0x000fea0003800000 */
.L_x_2933:
        /* <DEDUP_REMOVED lines=21> */
.L_x_2942:
[----:B------:R-:W-:Y:S05]  /*ad70*/  BSYNC B1 ;  /* 0x0000000000017941 */ /* 0x000fea0003800000 */
.L_x_2941:
[----:B------:R-:W-:Y:S01]  /*ad80*/  LEA R5, R0, 0x37800000, 0x17 ;  /* 0x3780000000057811 */ /* 0x000fe200078eb8ff */
[----:B------:R-:W-:-:S05]  /*ad90*/  IMAD.SHL.U32 R0, R3, 0x200000, RZ ;  /* 0x0020000003007824 */ /* 0x000fca00078e00ff */
[----:B------:R-:W-:Y:S02]  /*ada0*/  LOP3.LUT R0, R5, R0, R6, 0xfe, !PT ;  /* 0x0000000005007212 */ /* 0x000fe400078efe06 */
.L_x_2940:
[----:B------:R-:W-:Y:S05]  /*adb0*/  BSYNC B0 ;  /* 0x0000000000007941 */ /* 0x000fea0003800000 */
.L_x_2939:
[----:B------:R-:W-:-:S04]  /*adc0*/  FMUL.FTZ R0, R0, 1 ;  /* 0x3f80000000007820 */ /* 0x000fc80000410000 */
[----:B------:R0:W2:Y:S01]  /*add0*/  F2F.F64.F32 R4, R0 ;  /* 0x0000000000047310 */ /* 0x0000a20000201800 */
[----:B------:R-:W-:Y:S05]  /*ade0*/  BRA `(.L_x_2920) ;  /* 0x000002c000007947 */ /* 0x000fea0003800000 */
.L_x_2932:
        /* <DEDUP_REMOVED lines=14> */
.L_x_2946:
[----:B------:R-:W-:Y:S05]  /*aed0*/  BSYNC B0 ;  /* 0x0000000000007941 */ /* 0x000fea0003800000 */
.L_x_2945:
[----:B------:R-:W-:-:S04]  /*aee0*/  FMUL.FTZ R0, R0, 1 ;  /* 0x3f80000000007820 */ /* 0x000fc80000410000 */
[----:B------:R0:W2:Y:S01]  /*aef0*/  F2F.F64.F32 R4, R0 ;  /* 0x0000000000047310 */ /* 0x0000a20000201800 */
[----:B------:R-:W-:Y:S05]  /*af00*/  BRA `(.L_x_2920) ;  /* 0x000001a000007947 */ /* 0x000fea0003800000 */
.L_x_2919:
        /* <DEDUP_REMOVED lines=21> */
.L_x_2944:
[----:B------:R-:W2:Y:S02]  /*b060*/  LDG.E.64 R4, [R22.64] ;  /* 0x0000002416047981 */ /* 0x000ea4000c1e1b00 */
[----:B--2---:R-:W0:Y:S01]  /*b070*/  I2F.F64.U64 R4, R4 ;  /* 0x0000000400047312 */ /* 0x004e220000301800 */
[----:B------:R-:W-:Y:S05]  /*b080*/  BRA `(.L_x_2920) ;  /* 0x0000002000007947 */ /* 0x000fea0003800000 */
.L_x_2943:
[----:B------:R-:W2:Y:S02]  /*b090*/  LDG.E R4, [R22.64] ;  /* 0x0000002416047981 */ /* 0x000ea4000c1e1900 */
[----:B--2---:R-:W0:Y:S02]  /*b0a0*/  I2F.F64.U32 R4, R4 ;  /* 0x0000000400047312 */ /* 0x004e240000201800 */
.L_x_2920:
        /* <DEDUP_REMOVED lines=29> */
.L_x_2950:
[----:B------:R-:W-:Y:S05]  /*b280*/  BSYNC B1 ;  /* 0x0000000000017941 */ /* 0x000fea0003800000 */
.L_x_2949:
[----:B------:R-:W0:-:S06]  /*b290*/  DADD R6, R6, 0.5 ;  /* 0x3fe0000006067429 */ /* 0x000e0c0000000000 */
[----:B0-----:R0:W2:-:S06]  /*b2a0*/  DMUL R8, R6, R18 ;  /* 0x0000001206087228 */ /* 0x00108c0000000000 */
.L_x_2948:
[----:B------:R-:W-:Y:S05]  /*b2b0*/  BSYNC B0 ;  /* 0x0000000000007941 */ /* 0x000fea0003800000 */
.L_x_2947:
        /* <DEDUP_REMOVED lines=15> */
.L_x_2954:
[----:B--2---:R-:W2:Y:S02]  /*b3b0*/  F2I.S64.F64.TRUNC R8, R8 ;  /* 0x0000000800087311 */ /* 0x004ea4000030d900 */
[----:B--2---:R-:W-:-:S05]  /*b3c0*/  IMAD.MOV.U32 R3, RZ, RZ, R8 ;  /* 0x000000ffff037224 */ /* 0x004fca00078e0008 */
[----:B------:R2:W-:Y:S01]  /*b3d0*/  STG.E.U8 [R16.64], R3 ;  /* 0x0000000310007986 */ /* 0x0005e2000c101124 */
[----:B------:R-:W-:Y:S05]  /*b3e0*/  BRA `(.L_x_2956) ;  /* 0x00000eb000007947 */ /* 0x000fea0003800000 */
.L_x_2953:
        /* <DEDUP_REMOVED lines=9> */
.L_x_2958:
[----:B--2---:R-:W2:Y:S02]  /*b480*/  F2I.F64.TRUNC R9, R8 ;  /* 0x0000000800097311 */ /* 0x004ea4000030d100 */
[----:B--2---:R2:W-:Y:S01]  /*b490*/  STG.E [R16.64], R9 ;  /* 0x0000000910007986 */ /* 0x0045e2000c101924 */
[----:B------:R-:W-:Y:S05]  /*b4a0*/  BRA `(.L_x_2956) ;  /* 0x00000df000007947 */ /* 0x000fea0003800000 */
.L_x_2957:
[----:B--2---:R-:W2:Y:S02]  /*b4b0*/  F2I.F64.TRUNC R9, R8 ;  /* 0x0000000800097311 */ /* 0x004ea4000030d100 */
[----:B--2---:R2:W-:Y:S01]  /*b4c0*/  STG.E.U16 [R16.64], R9 ;  /* 0x0000000910007986 */ /* 0x0045e2000c101524 */
[----:B------:R-:W-:Y:S05]  /*b4d0*/  BRA `(.L_x_2956) ;  /* 0x00000dc000007947 */ /* 0x000fea0003800000 */
.L_x_2952:
        /* <DEDUP_REMOVED lines=11> */
.L_x_2960:
[----:B--2---:R-:W2:Y:S01]  /*b590*/  F2F.F32.F64 R0, R8 ;  /* 0x0000000800007310 */ /* 0x004ea20000301000 */
[----:B------:R-:W2:-:S14]  /*b5a0*/  DSETP.GEU.AND P0, PT, |R8|, c[0x2][0x0], PT ;  /* 0x008000000800762a */ /* 0x000e9c0003f0e200 */
[----:B--2---:R-:W-:-:S05]  /*b5b0*/  @!P0 FMUL R0, R0, 1.175494350822287508e-38 ;  /* 0x0080000000008820 */ /* 0x004fca0000400000 */
[----:B------:R-:W-:-:S05]  /*b5c0*/  F2FP.PACK_AB R0, RZ, R0 ;  /* 0x00000000ff00723e */ /* 0x000fca00000000ff */
[----:B------:R2:W-:Y:S01]  /*b5d0*/  STG.E.U16 [R16.64], R0 ;  /* 0x0000000010007986 */ /* 0x0005e2000c101524 */
[----:B------:R-:W-:Y:S05]  /*b5e0*/  BRA `(.L_x_2956) ;  /* 0x00000cb000007947 */ /* 0x000fea0003800000 */
.L_x_2959:
        /* <DEDUP_REMOVED lines=12> */
.L_x_2962:
[----:B--2---:R-:W2:Y:S01]  /*b6b0*/  F2F.F32.F64 R0, R8 ;  /* 0x0000000800007310 */ /* 0x004ea20000301000 */
[----:B------:R-:W2:-:S14]  /*b6c0*/  DSETP.GEU.AND P0, PT, |R8|, c[0x2][0x0], PT ;  /* 0x008000000800762a */ /* 0x000e9c0003f0e200 */
[----:B--2---:R-:W-:-:S05]  /*b6d0*/  @!P0 FMUL R0, R0, 1.175494350822287508e-38 ;  /* 0x0080000000008820 */ /* 0x004fca0000400000 */
[----:B------:R-:W-:-:S04]  /*b6e0*/  F2FP.PACK_AB R3, RZ, R0 ;  /* 0x00000000ff03723e */ /* 0x000fc800000000ff */
[----:B------:R-:W-:-:S05]  /*b6f0*/  PRMT R3, R3, 0x5410, RZ ;  /* 0x0000541003037816 */ /* 0x000fca00000000ff */
[----:B------:R2:W-:Y:S01]  /*b700*/  STG.E [R16.64], R3 ;  /* 0x0000000310007986 */ /* 0x0005e2000c101924 */
[----:B------:R-:W-:Y:S05]  /*b710*/  BRA `(.L_x_2956) ;  /* 0x00000b8000007947 */ /* 0x000fea0003800000 */
.L_x_2961:
[----:B--2---:R2:W-:Y:S01]  /*b720*/  STG.E.64 [R16.64], R8 ;  /* 0x0000000810007986 */ /* 0x0045e2000c101b24 */
[----:B------:R-:W-:Y:S05]  /*b730*/  BRA `(.L_x_2956) ;  /* 0x00000b6000007947 */ /* 0x000fea0003800000 */
.L_x_2951:
        /* <DEDUP_REMOVED lines=12> */
.L_x_2965:
[----:B-1----:R-:W-:-:S05]  /*b800*/  CS2R R10, SRZ ;  /* 0x00000000000a7805 */ /* 0x002fca000001ff00 */
[----:B--2---:R1:W-:Y:S01]  /*b810*/  STG.E.128 [R16.64], R8 ;  /* 0x0000000810007986 */ /* 0x0043e2000c101d24 */
[----:B------:R-:W-:Y:S05]  /*b820*/  BRA `(.L_x_2956) ;  /* 0x00000a7000007947 */ /* 0x000fea0003800000 */
.L_x_2964:
        /* <DEDUP_REMOVED lines=23> */
.L_x_2969:
[----:B------:R-:W-:Y:S05]  /*b9a0*/  BSYNC B0 ;  /* 0x0000000000007941 */ /* 0x000fea0003800000 */
.L_x_2968:
[----:B------:R-:W-:-:S05]  /*b9b0*/  LOP3.LUT R5, R0, R5, RZ, 0xfc, !PT ;  /* 0x0000000500057212 */ /* 0x000fca00078efcff */
[----:B------:R0:W-:Y:S01]  /*b9c0*/  STG.E.U8 [R16.64], R5 ;  /* 0x0000000510007986 */ /* 0x0001e2000c101124 */
[----:B------:R-:W-:Y:S05]  /*b9d0*/  BRA `(.L_x_2956) ;  /* 0x000008c000007947 */ /* 0x000fea0003800000 */
.L_x_2967:
        /* <DEDUP_REMOVED lines=15> */
.L_x_2971:
[----:B------:R-:W-:Y:S01]  /*bad0*/  IMAD.MOV.U32 R0, RZ, RZ, 0x7f ;  /* 0x0000007fff007424 */ /* 0x000fe200078e00ff */
[----:B------:R-:W-:-:S04]  /*bae0*/  ISETP.GT.U32.AND P0, PT, R3, 0x7f800000, PT ;  /* 0x7f8000000300780c */ /* 0x000fc80003f04070 */
[----:B------:R-:W-:-:S04]  /*baf0*/  SEL R0, R0, 0x7c, P0 ;  /* 0x0000007c00007807 */ /* 0x000fc80000000000 */
.L_x_2972:
[----:B------:R-:W-:Y:S05]  /*bb00*/  BSYNC B0 ;  /* 0x0000000000007941 */ /* 0x000fea0003800000 */
.L_x_2970:
[----:B------:R-:W-:-:S04]  /*bb10*/  LOP3.LUT R3, R5, 0x80000000, RZ, 0xc0, !PT ;  /* 0x8000000005037812 */ /* 0x000fc800078ec0ff */
[----:B------:R-:W-:-:S04]  /*bb20*/  SHF.R.U32.HI R3, RZ, 0x18, R3 ;  /* 0x00000018ff037819 */ /* 0x000fc80000011603 */
[----:B------:R-:W-:-:S05]  /*bb30*/  LOP3.LUT R3, R0, R3, RZ, 0xfc, !PT ;  /* 0x0000000300037212 */ /* 0x000fca00078efcff */
[----:B------:R2:W-:Y:S01]  /*bb40*/  STG.E.U8 [R16.64], R3 ;  /* 0x0000000310007986 */ /* 0x0005e2000c101124 */
[----:B------:R-:W-:Y:S05]  /*bb50*/  BRA `(.L_x_2956) ;  /* 0x0000074000007947 */ /* 0x000fea0003800000 */
.L_x_2966:
[----:B--2---:R-:W2:Y:S01]  /*bb60*/  F2F.F32.F64 R0, R8 ;  /* 0x0000000800007310 */ /* 0x004ea20000301000 */
[----:B------:R-:W2:-:S14]  /*bb70*/  DSETP.GEU.AND P0, PT, |R8|, c[0x2][0x0], PT ;  /* 0x008000000800762a */ /* 0x000e9c0003f0e200 */
[----:B--2---:R-:W-:-:S05]  /*bb80*/  @!P0 FMUL R0, R0, 1.175494350822287508e-38 ;  /* 0x0080000000008820 */ /* 0x004fca0000400000 */
[----:B------:R-:W-:-:S05]  /*bb90*/  F2FP.BF16.PACK_AB R0, RZ, R0 ;  /* 0x00000000ff00723e */ /* 0x000fca00000010ff */
[----:B------:R2:W-:Y:S01]  /*bba0*/  STG.E.U16 [R16.64], R0 ;  /* 0x0000000010007986 */ /* 0x0005e2000c101524 */
[----:B------:R-:W-:Y:S05]  /*bbb0*/  BRA `(.L_x_2956) ;  /* 0x000006e000007947 */ /* 0x000fea0003800000 */
.L_x_2963:
        /* <DEDUP_REMOVED lines=11> */
.L_x_2975:
        /* <DEDUP_REMOVED lines=19> */
.L_x_2978:
[----:B------:R-:W-:-:S04]  /*bda0*/  LOP3.LUT R0, R5, 0x80000000, RZ, 0xc0, !PT ;  /* 0x8000000005007812 */ /* 0x000fc800078ec0ff */
[----:B------:R-:W-:-:S04]  /*bdb0*/  SHF.R.U32.HI R0, RZ, 0x18, R0 ;  /* 0x00000018ff007819 */ /* 0x000fc80000011600 */
[----:B------:R-:W-:Y:S02]  /*bdc0*/  LOP3.LUT R0, R3, R0, RZ, 0xfc, !PT ;  /* 0x0000000003007212 */ /* 0x000fe400078efcff */
.L_x_2977:
[----:B------:R-:W-:Y:S05]  /*bdd0*/  BSYNC B0 ;  /* 0x0000000000007941 */ /* 0x000fea0003800000 */
.L_x_2976:
[----:B------:R2:W-:Y:S01]  /*bde0*/  STG.E.U8 [R16.64], R0 ;  /* 0x0000000010007986 */ /* 0x0005e2000c101124 */
[----:B------:R-:W-:Y:S05]  /*bdf0*/  BRA `(.L_x_2956) ;  /* 0x000004a000007947 */ /* 0x000fea0003800000 */
.L_x_2974:
        /* <DEDUP_REMOVED lines=19> */
.L_x_2981:
[----:B------:R-:W-:-:S04]  /*bf30*/  LOP3.LUT R0, R5, 0x80000000, RZ, 0xc0, !PT ;  /* 0x8000000005007812 */ /* 0x000fc800078ec0ff */
[----:B------:R-:W-:-:S04]  /*bf40*/  SHF.R.U32.HI R0, RZ, 0x18, R0 ;  /* 0x00000018ff007819 */ /* 0x000fc80000011600 */
[----:B------:R-:W-:Y:S02]  /*bf50*/  LOP3.LUT R0, R3, R0, RZ, 0xfc, !PT ;  /* 0x0000000003007212 */ /* 0x000fe400078efcff */
.L_x_2980:
[----:B------:R-:W-:Y:S05]  /*bf60*/  BSYNC B0 ;  /* 0x0000000000007941 */ /* 0x000fea0003800000 */
.L_x_2979:
[----:B------:R2:W-:Y:S01]  /*bf70*/  STG.E.U8 [R16.64], R0 ;  /* 0x0000000010007986 */ /* 0x0005e2000c101124 */
[----:B------:R-:W-:Y:S05]  /*bf80*/  BRA `(.L_x_2956) ;  /* 0x0000031000007947 */ /* 0x000fea0003800000 */
.L_x_2973:
        /* <DEDUP_REMOVED lines=24> */
.L_x_2955:
        /* <DEDUP_REMOVED lines=20> */
.L_x_2983:
[----:B--2---:R-:W2:Y:S02]  /*c250*/  F2I.U64.F64.TRUNC R8, R8 ;  /* 0x0000000800087311 */ /* 0x004ea4000030d800 */
[----:B--2---:R2:W-:Y:S01]  /*c260*/  STG.E.64 [R16.64], R8 ;  /* 0x0000000810007986 */ /* 0x0045e2000c101b24 */
[----:B------:R-:W-:Y:S05]  /*c270*/  BRA `(.L_x_2956) ;  /* 0x0000002000007947 */ /* 0x000fea0003800000 */
.L_x_2982:
[----:B--2---:R-:W2:Y:S02]  /*c280*/  F2I.U32.F64.TRUNC R9, R8 ;  /* 0x0000000800097311 */ /* 0x004ea4000030d000 */
[----:B--2---:R2:W-:Y:S02]  /*c290*/  STG.E [R16.64], R9 ;  /* 0x0000000910007986 */ /* 0x0045e4000c101924 */
.L_x_2956:
[----:B------:R-:W-:Y:S02]  /*c2a0*/  IADD3 R2, R2, 0x80, RZ ;  /* 0x0000008002027810 */ /* 0x000fe40007ffe0ff */
.L_x_2779:
[----:B------:R-:W-:Y:S05]  /*c2b0*/  BSYNC B6 ;  /* 0x0000000000067941 */ /* 0x000fea0003800000 */
.L_x_2778:
[----:B------:R-:W-:-:S13]  /*c2c0*/  ISETP.GE.AND P0, PT, R2, c[0x0][0x160], PT ;  /* 0x0000580002007a0c */ /* 0x000fda0003f06270 */
[----:B------:R-:W-:Y:S05]  /*c2d0*/  @P0 EXIT ;  /* 0x000000000000094d */ /* 0x000fea0003800000 */
        /* <DEDUP_REMOVED lines=256> */
.L_x_2984:
        /* <DEDUP_REMOVED lines=19> */
.L_x_2988:
[----:B------:R-:W2:Y:S02]  /*d410*/  LDG.E.U8 R2, [R2.64] ;  /* 0x0000002402027981 */ /* 0x000ea4000c1e1100 */
[----:B--2---:R0:W1:Y:S01]  /*d420*/  I2F.F64.U16 R18, R2 ;  /* 0x0000000200127312 */ /* 0x0040620000101800 */
[----:B------:R-:W-:Y:S05]  /*d430*/  BRA `(.L_x_2990) ;  /* 0x00000df000007947 */ /* 0x000fea0003800000 */
.L_x_2987:
        /* <DEDUP_REMOVED lines=9> */
.L_x_2992:
[----:B------:R-:W2:Y:S02]  /*d4d0*/  LDG.E R2, [R2.64] ;  /* 0x0000002402027981 */ /* 0x000ea4000c1e1900 */
[----:B--2---:R0:W1:Y:S01]  /*d4e0*/  I2F.F64 R18, R2 ;  /* 0x0000000200127312 */ /* 0x0040620000201c00 */
[----:B------:R-:W-:Y:S05]  /*d4f0*/  BRA `(.L_x_2990) ;  /* 0x00000d3000007947 */ /* 0x000fea0003800000 */
.L_x_2991:
[----:B------:R-:W2:Y:S02]  /*d500*/  LDG.E.U16 R2, [R2.64] ;  /* 0x0000002402027981 */ /* 0x000ea4000c1e1500 */
[----:B--2---:R0:W1:Y:S01]  /*d510*/  I2F.F64.S16 R18, R2 ;  /* 0x0000000200127312 */ /* 0x0040620000101c00 */
[----:B------:R-:W-:Y:S05]  /*d520*/  BRA `(.L_x_2990) ;  /* 0x00000d0000007947 */ /* 0x000fea0003800000 */
.L_x_2986:
        /* <DEDUP_REMOVED lines=10> */
.L_x_2994:
[----:B------:R-:W2:Y:S02]  /*d5d0*/  LDG.E.U16 R0, [R2.64] ;  /* 0x0000002402007981 */ /* 0x000ea4000c1e1500 */
[----:B--2---:R-:W-:-:S05]  /*d5e0*/  HADD2.F32 R0, -RZ, R0.H0_H0 ;  /* 0x20000000ff007230 */ /* 0x004fca0000004100 */
[----:B------:R-:W-:-:S04]  /*d5f0*/  FMUL.FTZ R0, R0, 1 ;  /* 0x3f80000000007820 */ /* 0x000fc80000410000 */
[----:B------:R0:W1:Y:S01]  /*d600*/  F2F.F64.F32 R18, R0 ;  /* 0x0000000000127310 */ /* 0x0000620000201800 */
[----:B------:R-:W-:Y:S05]  /*d610*/  BRA `(.L_x_2990) ;  /* 0x00000c1000007947 */ /* 0x000fea0003800000 */
.L_x_2993:
        /* <DEDUP_REMOVED lines=10> */
.L_x_2996:
[----:B------:R-:W2:Y:S02]  /*d6c0*/  LDG.E.U16 R2, [R2.64] ;  /* 0x0000002402027981 */ /* 0x000ea4000c1e1500 */
[----:B--2---:R-:W-:-:S05]  /*d6d0*/  HADD2.F32 R0, -RZ, R2.H0_H0 ;  /* 0x20000002ff007230 */ /* 0x004fca0000004100 */
[----:B------:R-:W-:-:S04]  /*d6e0*/  FMUL.FTZ R0, R0, 1 ;  /* 0x3f80000000007820 */ /* 0x000fc80000410000 */
[----:B------:R0:W1:Y:S01]  /*d6f0*/  F2F.F64.F32 R18, R0 ;  /* 0x0000000000127310 */ /* 0x0000620000201800 */
[----:B------:R-:W-:Y:S05]  /*d700*/  BRA `(.L_x_2990) ;  /* 0x00000b2000007947 */ /* 0x000fea0003800000 */
.L_x_2995:
[----:B------:R0:W5:Y:S01]  /*d710*/  LDG.E.64 R18, [R2.64] ;  /* 0x0000002402127981 */ /* 0x000162000c1e1b00 */
[----:B------:R-:W-:Y:S05]  /*d720*/  BRA `(.L_x_2990) ;  /* 0x00000b0000007947 */ /* 0x000fea0003800000 */
.L_x_2985:
        /* <DEDUP_REMOVED lines=13> */
.L_x_2999:
[----:B------:R0:W5:Y:S01]  /*d800*/  LDG.E.64 R18, [R2.64] ;  /* 0x0000002402127981 */ /* 0x000162000c1e1b00 */
[----:B------:R-:W-:Y:S05]  /*d810*/  BRA `(.L_x_2990) ;  /* 0x00000a1000007947 */ /* 0x000fea0003800000 */
.L_x_2998:
        /* <DEDUP_REMOVED lines=28> */
.L_x_3001:
        /* <DEDUP_REMOVED lines=15> */
.L_x_3000:
[----:B------:R-:W2:Y:S02]  /*dad0*/  LDG.E.U16 R0, [R2.64] ;  /* 0x0000002402007981 */ /* 0x000ea4000c1e1500 */
[----:B--2---:R-:W-:-:S05]  /*dae0*/  PRMT R0, RZ, 0x5410, R0 ;  /* 0x00005410ff007816 */ /* 0x004fca0000000000 */
[----:B------:R-:W-:-:S04]  /*daf0*/  FMUL.FTZ R0, R0, 1 ;  /* 0x3f80000000007820 */ /* 0x000fc80000410000 */
[----:B------:R0:W1:Y:S01]  /*db00*/  F2F.F64.F32 R18, R0 ;  /* 0x0000000000127310 */ /* 0x0000620000201800 */
[----:B------:R-:W-:Y:S05]  /*db10*/  BRA `(.L_x_2990) ;  /* 0x0000071000007947 */ /* 0x000fea0003800000 */
.L_x_2997:
        /* <DEDUP_REMOVED lines=11> */
.L_x_3004:
        /* <DEDUP_REMOVED lines=21> */
.L_x_3008:
[----:B------:R-:W-:Y:S05]  /*dd20*/  BSYNC B1 ;  /* 0x0000000000017941 */ /* 0x000fea0003800000 */
.L_x_3007:
[----:B------:R-:W-:Y:S01]  /*dd30*/  LEA R3, R0, 0x3b800000, 0x17 ;  /* 0x3b80000000037811 */ /* 0x000fe200078eb8ff */
[----:B------:R-:W-:-:S05]  /*dd40*/  IMAD.SHL.U32 R0, R2, 0x100000, RZ ;  /* 0x0010000002007824 */ /* 0x000fca00078e00ff */
[----:B------:R-:W-:Y:S02]  /*dd50*/  LOP3.LUT R0, R3, R0, R4, 0xfe, !PT ;  /* 0x0000000003007212 */ /* 0x000fe400078efe04 */
.L_x_3006:
[----:B------:R-:W-:Y:S05]  /*dd60*/  BSYNC B0 ;  /* 0x0000000000007941 */ /* 0x000fea0003800000 */
.L_x_3005:
[----:B------:R-:W-:-:S04]  /*dd70*/  FMUL.FTZ R0, R0, 1 ;  /* 0x3f80000000007820 */ /* 0x000fc80000410000 */
[----:B------:R0:W1:Y:S01]  /*dd80*/  F2F.F64.F32 R18, R0 ;  /* 0x0000000000127310 */ /* 0x0000620000201800 */
[----:B------:R-:W-:Y:S05]  /*dd90*/  BRA `(.L_x_2990) ;  /* 0x0000049000007947 */ /* 0x000fea0003800000 */
.L_x_3003:
        /* <DEDUP_REMOVED lines=21> */
.L_x_3012:
[----:B------:R-:W-:Y:S05]  /*def0*/  BSYNC B1 ;  /* 0x0000000000017941 */ /* 0x000fea0003800000 */
.L_x_3011:
[----:B------:R-:W-:Y:S01]  /*df00*/  LEA R3, R0, 0x37800000, 0x17 ;  /* 0x3780000000037811 */ /* 0x000fe200078eb8ff */
[----:B------:R-:W-:-:S05]  /*df10*/  IMAD.SHL.U32 R0, R2, 0x200000, RZ ;  /* 0x0020000002007824 */ /* 0x000fca00078e00ff */
[----:B------:R-:W-:Y:S02]  /*df20*/  LOP3.LUT R0, R3, R0, R4, 0xfe, !PT ;  /* 0x0000000003007212 */ /* 0x000fe400078efe04 */
.L_x_3010:
[----:B------:R-:W-:Y:S05]  /*df30*/  BSYNC B0 ;  /* 0x0000000000007941 */ /* 0x000fea0003800000 */
.L_x_3009:
[----:B------:R-:W-:-:S04]  /*df40*/  FMUL.FTZ R0, R0, 1 ;  /* 0x3f80000000007820 */ /* 0x000fc80000410000 */
[----:B------:R0:W1:Y:S01]  /*df50*/  F2F.F64.F32 R18, R0 ;  /* 0x0000000000127310 */ /* 0x0000620000201800 */
[----:B------:R-:W-:Y:S05]  /*df60*/  BRA `(.L_x_2990) ;  /* 0x000002c000007947 */ /* 0x000fea0003800000 */
.L_x_3002:
        /* <DEDUP_REMOVED lines=14> */
.L_x_3016:
[----:B------:R-:W-:Y:S05]  /*e050*/  BSYNC B0 ;  /* 0x0000000000007941 */ /* 0x000fea0003800000 */
.L_x_3015:
[----:B------:R-:W-:-:S04]  /*e060*/  FMUL.FTZ R0, R0, 1 ;  /* 0x3f80000000007820 */ /* 0x000fc80000410000 */
[----:B------:R0:W1:Y:S01]  /*e070*/  F2F.F64.F32 R18, R0 ;  /* 0x0000000000127310 */ /* 0x0000620000201800 */
[----:B------:R-:W-:Y:S05]  /*e080*/  BRA `(.L_x_2990) ;  /* 0x000001a000007947 */ /* 0x000fea0003800000 */
.L_x_2989:
        /* <DEDUP_REMOVED lines=21> */
.L_x_3014:
[----:B------:R-:W2:Y:S02]  /*e1e0*/  LDG.E.64 R18, [R2.64] ;  /* 0x0000002402127981 */ /* 0x000ea4000c1e1b00 */
[----:B--2---:R-:W0:Y:S01]  /*e1f0*/  I2F.F64.U64 R18, R18 ;  /* 0x0000001200127312 */ /* 0x004e220000301800 */
[----:B------:R-:W-:Y:S05]  /*e200*/  BRA `(.L_x_2990) ;  /* 0x0000002000007947 */ /* 0x000fea0003800000 */
.L_x_3013:
[----:B------:R-:W2:Y:S02]  /*e210*/  LDG.E R2, [R2.64] ;  /* 0x0000002402027981 */ /* 0x000ea4000c1e1900 */
[----:B--2---:R0:W1:Y:S02]  /*e220*/  I2F.F64.U32 R18, R2 ;  /* 0x0000000200127312 */ /* 0x0040640000201800 */
.L_x_2990:
        /* <DEDUP_REMOVED lines=17> */
.L_x_3020:
[----:B------:R-:W2:Y:S02]  /*e340*/  LDG.E.U8 R4, [R22.64] ;  /* 0x0000002416047981 */ /* 0x000ea4000c1e1100 */
[----:B--2---:R-:W0:Y:S01]  /*e350*/  I2F.F64.U16 R4, R4 ;  /* 0x0000000400047312 */ /* 0x004e220000101800 */
[----:B------:R-:W-:Y:S05]  /*e360*/  BRA `(.L_x_3022) ;  /* 0x00000df000007947 */ /* 0x000fea0003800000 */
.L_x_3019:
        /* <DEDUP_REMOVED lines=9> */
.L_x_3024:
[----:B------:R-:W2:Y:S02]  /*e400*/  LDG.E R4, [R22.64] ;  /* 0x0000002416047981 */ /* 0x000ea4000c1e1900 */
[----:B--2---:R-:W0:Y:S01]  /*e410*/  I2F.F64 R4, R4 ;  /* 0x0000000400047312 */ /* 0x004e220000201c00 */
[----:B------:R-:W-:Y:S05]  /*e420*/  BRA `(.L_x_3022) ;  /* 0x00000d3000007947 */ /* 0x000fea0003800000 */
.L_x_3023:
[----:B------:R-:W2:Y:S02]  /*e430*/  LDG.E.U16 R4, [R22.64] ;  /* 0x0000002416047981 */ /* 0x000ea4000c1e1500 */
[----:B--2---:R-:W0:Y:S01]  /*e440*/  I2F.F64.S16 R4, R4 ;  /* 0x0000000400047312 */ /* 0x004e220000101c00 */
[----:B------:R-:W-:Y:S05]  /*e450*/  BRA `(.L_x_3022) ;  /* 0x00000d0000007947 */ /* 0x000fea0003800000 */
.L_x_3018:
        /* <DEDUP_REMOVED lines=10> */
.L_x_3026:
[----:B------:R-:W2:Y:S02]  /*e500*/  LDG.E.U16 R0, [R22.64] ;  /* 0x0000002416007981 */ /* 0x000ea4000c1e1500 */
[----:B--2---:R-:W-:-:S05]  /*e510*/  HADD2.F32 R0, -RZ, R0.H0_H0 ;  /* 0x20000000ff007230 */ /* 0x004fca0000004100 */
[----:B------:R-:W-:-:S04]  /*e520*/  FMUL.FTZ R0, R0, 1 ;  /* 0x3f80000000007820 */ /* 0x000fc80000410000 */
[----:B------:R0:W2:Y:S01]  /*e530*/  F2F.F64.F32 R4, R0 ;  /* 0x0000000000047310 */ /* 0x0000a20000201800 */
[----:B------:R-:W-:Y:S05]  /*e540*/  BRA `(.L_x_3022) ;  /* 0x00000c1000007947 */ /* 0x000fea0003800000 */
.L_x_3025:
        /* <DEDUP_REMOVED lines=10> */
.L_x_3028:
[----:B------:R-:W2:Y:S02]  /*e5f0*/  LDG.E.U16 R22, [R22.64] ;  /* 0x0000002416167981 */ /* 0x000ea4000c1e1500 */
[----:B--2---:R-:W-:-:S05]  /*e600*/  HADD2.F32 R0, -RZ, R22.H0_H0 ;  /* 0x20000016ff007230 */ /* 0x004fca0000004100 */
[----:B------:R-:W-:-:S04]  /*e610*/  FMUL.FTZ R0, R0, 1 ;  /* 0x3f80000000007820 */ /* 0x000fc80000410000 */
[----:B------:R0:W2:Y:S01]  /*e620*/  F2F.F64.F32 R4, R0 ;  /* 0x0000000000047310 */ /* 0x0000a20000201800 */
[----:B------:R-:W-:Y:S05]  /*e630*/  BRA `(.L_x_3022) ;  /* 0x00000b2000007947 */ /* 0x000fea0003800000 */
.L_x_3027:
[----:B------:R0:W5:Y:S01]  /*e640*/  LDG.E.64 R4, [R22.64] ;  /* 0x0000002416047981 */ /* 0x000162000c1e1b00 */
[----:B------:R-:W-:Y:S05]  /*e650*/  BRA `(.L_x_3022) ;  /* 0x00000b0000007947 */ /* 0x000fea0003800000 */
.L_x_3017:
        /* <DEDUP_REMOVED lines=13> */
.L_x_3031:
[----:B------:R0:W5:Y:S01]  /*e730*/  LDG.E.64 R4, [R22.64] ;  /* 0x0000002416047981 */ /* 0x000162000c1e1b00 */
[----:B------:R-:W-:Y:S05]  /*e740*/  BRA `(.L_x_3022) ;  /* 0x00000a1000007947 */ /* 0x000fea0003800000 */
.L_x_3030:
        /* <DEDUP_REMOVED lines=28> */
.L_x_3033:
        /* <DEDUP_REMOVED lines=15> */
.L_x_3032:
[----:B------:R-:W2:Y:S02]  /*ea00*/  LDG.E.U16 R0, [R22.64] ;  /* 0x0000002416007981 */ /* 0x000ea4000c1e1500 */
[----:B--2---:R-:W-:-:S05]  /*ea10*/  PRMT R0, RZ, 0x5410, R0 ;  /* 0x00005410ff007816 */ /* 0x004fca0000000000 */
[----:B------:R-:W-:-:S04]  /*ea20*/  FMUL.FTZ R0, R0, 1 ;  /* 0x3f80000000007820 */ /* 0x000fc80000410000 */
[----:B------:R0:W2:Y:S01]  /*ea30*/  F2F.F64.F32 R4, R0 ;  /* 0x0000000000047310 */ /* 0x0000a20000201800 */
[----:B------:R-:W-:Y:S05]  /*ea40*/  BRA `(.L_x_3022) ;  /* 0x0000071000007947 */ /* 0x000fea0003800000 */
.L_x_3029:
        /* <DEDUP_REMOVED lines=11> */
.L_x_3036:
        /* <DEDUP_REMOVED lines=21> */
.L_x_3040:
[----:B------:R-:W-:Y:S05]  /*ec50*/  BSYNC B1 ;  /* 0x0000000000017941 */ /* 0x000fea0003800000 */
.L_x_3039:
[----:B------:R-:W-:Y:S01]  /*ec60*/  LEA R3, R0, 0x3b800000, 0x17 ;  /* 0x3b80000000037811 */ /* 0x000fe200078eb8ff */
[----:B------:R-:W-:-:S05]  /*ec70*/  IMAD.SHL.U32 R0, R2, 0x100000, RZ ;  /* 0x0010000002007824 */ /* 0x000fca00078e00ff */
[----:B------:R-:W-:Y:S02]  /*ec80*/  LOP3.LUT R0, R3, R0, R4, 0xfe, !PT ;  /* 0x0000000003007212 */ /* 0x000fe400078efe04 */
.L_x_3038:
[----:B------:R-:W-:Y:S05]  /*ec90*/  BSYNC B0 ;  /* 0x0000000000007941 */ /* 0x000fea0003800000 */
.L_x_3037:
[----:B------:R-:W-:-:S04]  /*eca0*/  FMUL.FTZ R0, R0, 1 ;  /* 0x3f80000000007820 */ /* 0x000fc80000410000 */
[----:B------:R0:W2:Y:S01]  /*ecb0*/  F2F.F64.F32 R4, R0 ;  /* 0x0000000000047310 */ /* 0x0000a20000201800 */
[----:B------:R-:W-:Y:S05]  /*ecc0*/  BRA `(.L_x_3022) ;  /* 0x0000049000007947 */ /* 0x000fea0003800000 */
.L_x_3035:
        /* <DEDUP_REMOVED lines=21> */
.L_x_3044:
[----:B------:R-:W-:Y:S05]  /*ee20*/  BSYNC B1 ;  /* 0x0000000000017941 */ /* 0x000fea0003800000 */
.L_x_3043:
[----:B------:R-:W-:Y:S01]  /*ee30*/  LEA R3, R0, 0x37800000, 0x17 ;  /* 0x3780000000037811 */ /* 0x000fe200078eb8ff */
[----:B------:R-:W-:-:S05]  /*ee40*/  IMAD.SHL.U32 R0, R2, 0x200000, RZ ;  /* 0x0020000002007824 */ /* 0x000fca00078e00ff */
[----:B------:R-:W-:Y:S02]  /*ee50*/  LOP3.LUT R0, R3, R0, R4, 0xfe, !PT ;  /* 0x0000000003007212 */ /* 0x000fe400078efe04 */
.L_x_3042:
[----:B------:R-:W-:Y:S05]  /*ee60*/  BSYNC B0 ;  /* 0x0000000000007941 */ /* 0x000fea0003800000 */
.L_x_3041:
[----:B------:R-:W-:-:S04]  /*ee70*/  FMUL.FTZ R0, R0, 1 ;  /* 0x3f80000000007820 */ /* 0x000fc80000410000 */
[----:B------:R0:W2:Y:S01]  /*ee80*/  F2F.F64.F32 R4, R0 ;  /* 0x0000000000047310 */ /* 0x0000a20000201800 */
[----:B------:R-:W-:Y:S05]  /*ee90*/  BRA `(.L_x_3022) ;  /* 0x000002c000007947 */ /* 0x000fea0003800000 */
.L_x_3034:
        /* <DEDUP_REMOVED lines=14> */
.L_x_3048:
[----:B------:R-:W-:Y:S05]  /*ef80*/  BSYNC B0 ;  /* 0x0000000000007941 */ /* 0x000fea0003800000 */
.L_x_3047:
[----:B------:R-:W-:-:S04]  /*ef90*/  FMUL.FTZ R0, R0, 1 ;  /* 0x3f80000000007820 */ /* 0x000fc80000410000 */
[----:B------:R0:W2:Y:S01]  /*efa0*/  F2F.F64.F32 R4, R0 ;  /* 0x0000000000047310 */ /* 0x0000a20000201800 */
[----:B------:R-:W-:Y:S05]  /*efb0*/  BRA `(.L_x_3022) ;  /* 0x000001a000007947 */ /* 0x000fea0003800000 */
.L_x_3021:
        /* <DEDUP_REMOVED lines=21> */
.L_x_3046:
[----:B------:R-:W2:Y:S02]  /*f110*/  LDG.E.64 R4, [R22.64] ;  /* 0x0000002416047981 */ /* 0x000ea4000c1e1b00 */
[----:B--2---:R-:W0:Y:S01]  /*f120*/  I2F.F64.U64 R4, R4 ;  /* 0x0000000400047312 */ /* 0x004e220000301800 */
[----:B------:R-:W-:Y:S05]  /*f130*/  BRA `(.L_x_3022) ;  /* 0x0000002000007947 */ /* 0x000fea0003800000 */
.L_x_3045:
[----:B------:R-:W2:Y:S02]  /*f140*/  LDG.E R4, [R22.64] ;  /* 0x0000002416047981 */ /* 0x000ea4000c1e1900 */
[----:B--2---:R-:W0:Y:S02]  /*f150*/  I2F.F64.U32 R4, R4 ;  /* 0x0000000400047312 */ /* 0x004e240000201800 */
.L_x_3022:
        /* <DEDUP_REMOVED lines=31> */
.L_x_3052:
[----:B------:R-:W-:Y:S05]  /*f350*/  BSYNC B1 ;  /* 0x0000000000017941 */ /* 0x000fea0003800000 */
.L_x_3051:
[----:B------:R-:W0:-:S06]  /*f360*/  DADD R2, R2, 0.5 ;  /* 0x3fe0000002027429 */ /* 0x000e0c0000000000 */
[----:B0-----:R0:W2:-:S06]  /*f370*/  DMUL R8, R2, R18 ;  /* 0x0000001202087228 */ /* 0x00108c0000000000 */
.L_x_3050:
[----:B------:R-:W-:Y:S05]  /*f380*/  BSYNC B0 ;  /* 0x0000000000007941 */ /* 0x000fea0003800000 */
.L_x_3049:
        /* <DEDUP_REMOVED lines=13> */
[----:B0-----:R-:W-:Y:S01]  /*f460*/  STG.E.U8 [R16.64], R9 ;  /* 0x0000000910007986 */ /* 0x001fe2000c101124 */
[----:B------:R-:W-:Y:S05]  /*f470*/  EXIT ;  /* 0x000000000000794d */ /* 0x000fea0003800000 */
.L_x_3056:
[----:B--2---:R-:W0:Y:S02]  /*f480*/  F2I.S64.F64.TRUNC R8, R8 ;  /* 0x0000000800087311 */ /* 0x004e24000030d900 */
[----:B0-----:R-:W-:-:S05]  /*f490*/  IMAD.MOV.U32 R3, RZ, RZ, R8 ;  /* 0x000000ffff037224 */ /* 0x001fca00078e0008 */
[----:B------:R-:W-:Y:S01]  /*f4a0*/  STG.E.U8 [R16.64], R3 ;  /* 0x0000000310007986 */ /* 0x000fe2000c101124 */
[----:B------:R-:W-:Y:S05]  /*f4b0*/  EXIT ;  /* 0x000000000000794d */ /* 0x000fea0003800000 */
.L_x_3055:
[----:B------:R-:W-:-:S13]  /*f4c0*/  ISETP.NE.AND P0, PT, R0, 0x2, PT ;  /* 0x000000020000780c */ /* 0x000fda0003f05270 */
[----:B------:R-:W-:Y:S05]  /*f4d0*/  @!P0 BRA `(.L_x_3058) ;  /* 0x000000a000008947 */ /* 0x000fea0003800000 */
[----:B------:R-:W-:-:S13]  /*f4e0*/  ISETP.NE.AND P0, PT, R0, 0x3, PT ;  /* 0x000000030000780c */ /* 0x000fda0003f05270 */
[----:B------:R-:W-:Y:S05]  /*f4f0*/  @!P0 BRA `(.L_x_3059) ;  /* 0x0000005000008947 */ /* 0x000fea0003800000 */
[----:B------:R-:W-:-:S13]  /*f500*/  ISETP.NE.AND P0, PT, R0, 0x4, PT ;  /* 0x000000040000780c */ /* 0x000fda0003f05270 */
[----:B------:R-:W-:Y:S05]  /*f510*/  @P0 BRA `(.L_x_3057) ;  /* 0x00000ce000000947 */ /* 0x000fea0003800000 */
[----:B--2---:R-:W0:Y:S02]  /*f520*/  F2I.S64.F64.TRUNC R8, R8 ;  /* 0x0000000800087311 */ /* 0x004e24000030d900 */
[----:B0-----:R-:W-:Y:S01]  /*f530*/  STG.E.64 [R16.64], R8 ;  /* 0x0000000810007986 */ /* 0x001fe2000c101b24 */
[----:B------:R-:W-:Y:S05]  /*f540*/  EXIT ;  /* 0x000000000000794d */ /* 0x000fea0003800000 */
.L_x_3059:
[----:B--2---:R-:W0:Y:S02]  /*f550*/  F2I.F64.TRUNC R9, R8 ;  /* 0x0000000800097311 */ /* 0x004e24000030d100 */
[----:B0-----:R-:W-:Y:S01]  /*f560*/  STG.E [R16.64], R9 ;  /* 0x0000000910007986 */ /* 0x001fe2000c101924 */
[----:B------:R-:W-:Y:S05]  /*f570*/  EXIT ;  /* 0x000000000000794d */ /* 0x000fea0003800000 */
.L_x_3058:
[----:B--2---:R-:W0:Y:S02]  /*f580*/  F2I.F64.TRUNC R9, R8 ;  /* 0x0000000800097311 */ /* 0x004e24000030d100 */
[----:B0-----:R-:W-:Y:S01]  /*f590*/  STG.E.U16 [R16.64], R9 ;  /* 0x0000000910007986 */ /* 0x001fe2000c101524 */
[----:B------:R-:W-:Y:S05]  /*f5a0*/  EXIT ;  /* 0x000000000000794d */ /* 0x000fea0003800000 */
.L_x_3054:
        /* <DEDUP_REMOVED lines=9> */
[----:B------:R-:W-:Y:S01]  /*f640*/  STG.E [R16.64], R3 ;  /* 0x0000000310007986 */ /* 0x000fe2000c101924 */
[----:B------:R-:W-:Y:S05]  /*f650*/  EXIT ;  /* 0x000000000000794d */ /* 0x000fea0003800000 */
.L_x_3061:
[----:B--2---:R-:W0:Y:S01]  /*f660*/  F2F.F32.F64 R0, R8 ;  /* 0x0000000800007310 */ /* 0x004e220000301000 */
[----:B------:R-:W0:-:S14]  /*f670*/  DSETP.GEU.AND P0, PT, |R8|, c[0x2][0x0], PT ;  /* 0x008000000800762a */ /* 0x000e1c0003f0e200 */
[----:B0-----:R-:W-:-:S05]  /*f680*/  @!P0 FMUL R0, R0, 1.175494350822287508e-38 ;  /* 0x0080000000008820 */ /* 0x001fca0000400000 */
[----:B------:R-:W-:-:S05]  /*f690*/  F2FP.PACK_AB R0, RZ, R0 ;  /* 0x00000000ff00723e */ /* 0x000fca00000000ff */
[----:B------:R-:W-:Y:S01]  /*f6a0*/  STG.E.U16 [R16.64], R0 ;  /* 0x0000000010007986 */ /* 0x000fe2000c101524 */
[----:B------:R-:W-:Y:S05]  /*f6b0*/  EXIT ;  /* 0x000000000000794d */ /* 0x000fea0003800000 */
.L_x_3060:
        /* <DEDUP_REMOVED lines=10> */
[----:B------:R-:W-:Y:S01]  /*f760*/  STG.E.64 [R16.64], R2 ;  /* 0x0000000210007986 */ /* 0x000fe2000c101b24 */
[----:B------:R-:W-:Y:S05]  /*f770*/  EXIT ;  /* 0x000000000000794d */ /* 0x000fea0003800000 */
.L_x_3063:
[----:B--2---:R-:W0:Y:S01]  /*f780*/  F2F.F32.F64 R0, R8 ;  /* 0x0000000800007310 */ /* 0x004e220000301000 */
[----:B------:R-:W0:-:S14]  /*f790*/  DSETP.GEU.AND P0, PT, |R8|, c[0x2][0x0], PT ;  /* 0x008000000800762a */ /* 0x000e1c0003f0e200 */
[----:B0-----:R-:W-:-:S05]  /*f7a0*/  @!P0 FMUL R0, R0, 1.175494350822287508e-38 ;  /* 0x0080000000008820 */ /* 0x001fca0000400000 */
[----:B------:R-:W-:-:S04]  /*f7b0*/  F2FP.PACK_AB R3, RZ, R0 ;  /* 0x00000000ff03723e */ /* 0x000fc800000000ff */
[----:B------:R-:W-:-:S05]  /*f7c0*/  PRMT R3, R3, 0x5410, RZ ;  /* 0x0000541003037816 */ /* 0x000fca00000000ff */
[----:B------:R-:W-:Y:S01]  /*f7d0*/  STG.E [R16.64], R3 ;  /* 0x0000000310007986 */ /* 0x000fe2000c101924 */
[----:B------:R-:W-:Y:S05]  /*f7e0*/  EXIT ;  /* 0x000000000000794d */ /* 0x000fea0003800000 */
.L_x_3062:
[----:B--2---:R-:W-:Y:S01]  /*f7f0*/  STG.E.64 [R16.64], R8 ;  /* 0x0000000810007986 */ /* 0x004fe2000c101b24 */
[----:B------:R-:W-:Y:S05]  /*f800*/  EXIT ;  /* 0x000000000000794d */ /* 0x000fea0003800000 */
.L_x_3053:
        /* <DEDUP_REMOVED lines=10> */
[----:B------:R-:W-:Y:S01]  /*f8b0*/  STG.E.U8 [R16.64], R3 ;  /* 0x0000000310007986 */ /* 0x000fe2000c101124 */
[----:B------:R-:W-:Y:S05]  /*f8c0*/  EXIT ;  /* 0x000000000000794d */ /* 0x000fea0003800000 */
.L_x_3066:
[----:B-1----:R-:W-:-:S05]  /*f8d0*/  CS2R R10, SRZ ;  /* 0x00000000000a7805 */ /* 0x002fca000001ff00 */
[----:B--2---:R-:W-:Y:S01]  /*f8e0*/  STG.E.128 [R16.64], R8 ;  /* 0x0000000810007986 */ /* 0x004fe2000c101d24 */
[----:B------:R-:W-:Y:S05]  /*f8f0*/  EXIT ;  /* 0x000000000000794d */ /* 0x000fea0003800000 */
.L_x_3065:
        /* <DEDUP_REMOVED lines=23> */
.L_x_3070:
[----:B------:R-:W-:Y:S05]  /*fa70*/  BSYNC B0 ;  /* 0x0000000000007941 */ /* 0x000fea0003800000 */
.L_x_3069:
[----:B------:R-:W-:-:S05]  /*fa80*/  LOP3.LUT R3, R0, R3, RZ, 0xfc, !PT ;  /* 0x0000000300037212 */ /* 0x000fca00078efcff */
[----:B------:R-:W-:Y:S01]  /*fa90*/  STG.E.U8 [R16.64], R3 ;  /* 0x0000000310007986 */ /* 0x000fe2000c101124 */
[----:B------:R-:W-:Y:S05]  /*faa0*/  EXIT ;  /* 0x000000000000794d */ /* 0x000fea0003800000 */
.L_x_3068:
        /* <DEDUP_REMOVED lines=15> */
.L_x_3072:
[----:B------:R-:W-:Y:S01]  /*fba0*/  IMAD.MOV.U32 R0, RZ, RZ, 0x7f ;  /* 0x0000007fff007424 */ /* 0x000fe200078e00ff */
[----:B------:R-:W-:-:S04]  /*fbb0*/  ISETP.GT.U32.AND P0, PT, R2, 0x7f800000, PT ;  /* 0x7f8000000200780c */ /* 0x000fc80003f04070 */
[----:B------:R-:W-:-:S04]  /*fbc0*/  SEL R0, R0, 0x7c, P0 ;  /* 0x0000007c00007807 */ /* 0x000fc80000000000 */
.L_x_3073:
[----:B------:R-:W-:Y:S05]  /*fbd0*/  BSYNC B0 ;  /* 0x0000000000007941 */ /* 0x000fea0003800000 */
.L_x_3071:
[----:B------:R-:W-:-:S04]  /*fbe0*/  LOP3.LUT R2, R3, 0x80000000, RZ, 0xc0, !PT ;  /* 0x8000000003027812 */ /* 0x000fc800078ec0ff */
[----:B------:R-:W-:-:S04]  /*fbf0*/  SHF.R.U32.HI R3, RZ, 0x18, R2 ;  /* 0x00000018ff037819 */ /* 0x000fc80000011602 */
[----:B------:R-:W-:-:S05]  /*fc00*/  LOP3.LUT R3, R0, R3, RZ, 0xfc, !PT ;  /* 0x0000000300037212 */ /* 0x000fca00078efcff */
[----:B------:R-:W-:Y:S01]  /*fc10*/  STG.E.U8 [R16.64], R3 ;  /* 0x0000000310007986 */ /* 0x000fe2000c101124 */
[----:B------:R-:W-:Y:S05]  /*fc20*/  EXIT ;  /* 0x000000000000794d */ /* 0x000fea0003800000 */
.L_x_3067:
[----:B--2---:R-:W0:Y:S01]  /*fc30*/  F2F.F32.F64 R0, R8 ;  /* 0x0000000800007310 */ /* 0x004e220000301000 */
[----:B------:R-:W0:-:S14]  /*fc40*/  DSETP.GEU.AND P0, PT, |R8|, c[0x2][0x0], PT ;  /* 0x008000000800762a */ /* 0x000e1c0003f0e200 */
[----:B0-----:R-:W-:-:S05]  /*fc50*/  @!P0 FMUL R0, R0, 1.175494350822287508e-38 ;  /* 0x0080000000008820 */ /* 0x001fca0000400000 */
[----:B------:R-:W-:-:S05]  /*fc60*/  F2FP.BF16.PACK_AB R0, RZ, R0 ;  /* 0x00000000ff00723e */ /* 0x000fca00000010ff */
[----:B------:R-:W-:Y:S01]  /*fc70*/  STG.E.U16 [R16.64], R0 ;  /* 0x0000000010007986 */ /* 0x000fe2000c101524 */
[----:B------:R-:W-:Y:S05]  /*fc80*/  EXIT ;  /* 0x000000000000794d */ /* 0x000fea0003800000 */
.L_x_3064:
        /* <DEDUP_REMOVED lines=9> */
[----:B0-----:R-:W-:Y:S01]  /*fd20*/  STG.E.U16 [R16.64], R9 ;  /* 0x0000000910007986 */ /* 0x001fe2000c101524 */
[----:B------:R-:W-:Y:S05]  /*fd30*/  EXIT ;  /* 0x000000000000794d */ /* 0x000fea0003800000 */
.L_x_3076:
        /* <DEDUP_REMOVED lines=19> */
.L_x_3079:
[----:B------:R-:W-:-:S04]  /*fe70*/  LOP3.LUT R0, R5, 0x80000000, RZ, 0xc0, !PT ;  /* 0x8000000005007812 */ /* 0x000fc800078ec0ff */
[----:B------:R-:W-:-:S04]  /*fe80*/  SHF.R.U32.HI R3, RZ, 0x18, R0 ;  /* 0x00000018ff037819 */ /* 0x000fc80000011600 */
[----:B------:R-:W-:-:S04]  /*fe90*/  LOP3.LUT R2, R2, R3, RZ, 0xfc, !PT ;  /* 0x0000000302027212 */ /* 0x000fc800078efcff */
[----:B------:R-:W-:Y:S02]  /*fea0*/  PRMT R0, R2, 0x7610, R0 ;  /* 0x0000761002007816 */ /* 0x000fe40000000000 */
.L_x_3078:
[----:B------:R-:W-:Y:S05]  /*feb0*/  BSYNC B0 ;  /* 0x0000000000007941 */ /* 0x000fea0003800000 */
.L_x_3077:
[----:B------:R-:W-:Y:S01]  /*fec0*/  STG.E.U8 [R16.64], R0 ;  /* 0x0000000010007986 */ /* 0x000fe2000c101124 */
[----:B------:R-:W-:Y:S05]  /*fed0*/  EXIT ;  /* 0x000000000000794d */ /* 0x000fea0003800000 */
.L_x_3075:
        /* <DEDUP_REMOVED lines=19> */
.L_x_3082:
[----:B------:R-:W-:-:S04]  /*10010*/  LOP3.LUT R0, R5, 0x80000000, RZ, 0xc0, !PT ;  /* 0x8000000005007812 */ /* 0x000fc800078ec0ff */
[----:B------:R-:W-:-:S04]  /*10020*/  SHF.R.U32.HI R3, RZ, 0x18, R0 ;  /* 0x00000018ff037819 */ /* 0x000fc80000011600 */
[----:B------:R-:W-:-:S04]  /*10030*/  LOP3.LUT R2, R2, R3, RZ, 0xfc, !PT ;  /* 0x0000000302027212 */ /* 0x000fc800078efcff */
[----:B------:R-:W-:Y:S02]  /*10040*/  PRMT R0, R2, 0x7610, R0 ;  /* 0x0000761002007816 */ /* 0x000fe40000000000 */
.L_x_3081:
[----:B------:R-:W-:Y:S05]  /*10050*/  BSYNC B0 ;  /* 0x0000000000007941 */ /* 0x000fea0003800000 */
.L_x_3080:
[----:B------:R-:W-:Y:S01]  /*10060*/  STG.E.U8 [R16.64], R0 ;  /* 0x0000000010007986 */ /* 0x000fe2000c101124 */
[----:B------:R-:W-:Y:S05]  /*10070*/  EXIT ;  /* 0x000000000000794d */ /* 0x000fea0003800000 */
.L_x_3074:
        /* <DEDUP_REMOVED lines=24> */
.L_x_3057:
        /* <DEDUP_REMOVED lines=20> */
.L_x_3084:
[----:B--2---:R-:W0:Y:S02]  /*10340*/  F2I.U64.F64.TRUNC R8, R8 ;  /* 0x0000000800087311 */ /* 0x004e24000030d800 */
[----:B0-----:R-:W-:Y:S01]  /*10350*/  STG.E.64 [R16.64], R8 ;  /* 0x0000000810007986 */ /* 0x001fe2000c101b24 */
[----:B------:R-:W-:Y:S05]  /*10360*/  EXIT ;  /* 0x000000000000794d */ /* 0x000fea0003800000 */
.L_x_3083:
[----:B--2---:R-:W0:Y:S02]  /*10370*/  F2I.U32.F64.TRUNC R9, R8 ;  /* 0x0000000800097311 */ /* 0x004e24000030d000 */
[----:B0-----:R-:W-:Y:S01]  /*10380*/  STG.E [R16.64], R9 ;  /* 0x0000000910007986 */ /* 0x001fe2000c101924 */
[----:B------:R-:W-:Y:S05]  /*10390*/  EXIT ;  /* 0x000000000000794d */ /* 0x000fea0003800000 */
        .weak           $__internal_0_$__cuda_sm20_div_rn_f64_full
        .type           $__internal_0_$__cuda_sm20_div_rn_f64_full,@function
        .size           $__internal_0_$__cuda_sm20_div_rn_f64_full,(.L_x_6080 - $__internal_0_$__cuda_sm20_div_rn_f64_full)
$__internal_0_$__cuda_sm20_div_rn_f64_full:
[----:B------:R-:W-:Y:S01]  /*103a0*/  FSETP.GEU.AND P0, PT, |R7|, 1.469367938527859385e-39, PT ;  /* 0x001000000700780b */ /* 0x000fe20003f0e200 */
[----:B------:R-:W-:Y:S01]  /*103b0*/  IMAD.MOV.U32 R15, RZ, RZ, R7 ;  /* 0x000000ffff0f7224 */ /* 0x000fe200078e0007 */
[----:B------:R-:W-:Y:S01]  /*103c0*/  FSETP.GEU.AND P2, PT, |R5|, 1.469367938527859385e-39, PT ;  /* 0x001000000500780b */ /* 0x000fe20003f4e200 */
[----:B------:R-:W-:Y:S01]  /*103d0*/  IMAD.MOV.U32 R10, RZ, RZ, 0x1 ;  /* 0x00000001ff0a7424 */ /* 0x000fe200078e00ff */
[----:B------:R-:W-:Y:S01]  /*103e0*/  LOP3.LUT R12, R7, 0x800fffff, RZ, 0xc0, !PT ;  /* 0x800fffff070c7812 */ /* 0x000fe200078ec0ff */
[----:B------:R-:W-:Y:S01]  /*103f0*/  IMAD.MOV.U32 R20, RZ, RZ, R4 ;  /* 0x000000ffff147224 */ /* 0x000fe200078e0004 */
[----:B------:R-:W-:Y:S01]  /*10400*/  LOP3.LUT R3, R5, 0x7ff00000, RZ, 0xc0, !PT ;  /* 0x7ff0000005037812 */ /* 0x000fe200078ec0ff */
[----:B------:R-:W-:Y:S01]  /*10410*/  BSSY B2, `(.L_x_3085) ;  /* 0x0000052000027945 */ /* 0x000fe20003800000 */
[----:B------:R-:W-:Y:S01]  /*10420*/  LOP3.LUT R13, R12, 0x3ff00000, RZ, 0xfc, !PT ;  /* 0x3ff000000c0d7812 */ /* 0x000fe200078efcff */
[----:B------:R-:W-:Y:S01]  /*10430*/  IMAD.MOV.U32 R12, RZ, RZ, R14 ;  /* 0x000000ffff0c7224 */ /* 0x000fe200078e000e */
[----:B------:R-:W-:-:S03]  /*10440*/  LOP3.LUT R8, R7, 0x7ff00000, RZ, 0xc0, !PT ;  /* 0x7ff0000007087812 */ /* 0x000fc600078ec0ff */
[----:B------:R-:W0:Y:S01]  /*10450*/  @!P0 DMUL R12, R14, 8.98846567431157953865e+307 ;  /* 0x7fe000000e0c8828 */ /* 0x000e220000000000 */
[----:B------:R-:W-:Y:S01]  /*10460*/  ISETP.GE.U32.AND P1, PT, R3, R8, PT ;  /* 0x000000080300720c */ /* 0x000fe20003f26070 */
[----:B------:R-:W-:Y:S01]  /*10470*/  @!P2 IMAD.MOV.U32 R26, RZ, RZ, RZ ;  /* 0x000000ffff1aa224 */ /* 0x000fe200078e00ff */
[----:B------:R-:W-:-:S03]  /*10480*/  @!P2 LOP3.LUT R6, R15, 0x7ff00000, RZ, 0xc0, !PT ;  /* 0x7ff000000f06a812 */ /* 0x000fc600078ec0ff */
[----:B0-----:R-:W0:Y:S01]  /*10490*/  MUFU.RCP64H R11, R13 ;  /* 0x0000000d000b7308 */ /* 0x001e220000001800 */
[----:B------:R-:W-:Y:S01]  /*104a0*/  @!P2 ISETP.GE.U32.AND P3, PT, R3, R6, PT ;  /* 0x000000060300a20c */ /* 0x000fe20003f66070 */
[----:B------:R-:W-:Y:S02]  /*104b0*/  IMAD.MOV.U32 R6, RZ, RZ, 0x1ca00000 ;  /* 0x1ca00000ff067424 */ /* 0x000fe400078e00ff */
[----:B------:R-:W-:-:S03]  /*104c0*/  @!P0 LOP3.LUT R8, R13, 0x7ff00000, RZ, 0xc0, !PT ;  /* 0x7ff000000d088812 */ /* 0x000fc600078ec0ff */
[C---:B------:R-:W-:Y:S02]  /*104d0*/  @!P2 SEL R9, R6.reuse, 0x63400000, !P3 ;  /* 0x634000000609a807 */ /* 0x040fe40005800000 */
[----:B------:R-:W-:Y:S02]  /*104e0*/  SEL R7, R6, 0x63400000, !P1 ;  /* 0x6340000006077807 */ /* 0x000fe40004800000 */
[--C-:B------:R-:W-:Y:S02]  /*104f0*/  @!P2 LOP3.LUT R9, R9, 0x80000000, R5.reuse, 0xf8, !PT ;  /* 0x800000000909a812 */ /* 0x100fe400078ef805 */
[----:B------:R-:W-:Y:S01]  /*10500*/  LOP3.LUT R21, R7, 0x800fffff, R5, 0xf8, !PT ;  /* 0x800fffff07157812 */ /* 0x000fe200078ef805 */
[----:B------:R-:W-:Y:S01]  /*10510*/  IMAD.MOV.U32 R7, RZ, RZ, R3 ;  /* 0x000000ffff077224 */ /* 0x000fe200078e0003 */
[----:B------:R-:W-:Y:S01]  /*10520*/  @!P2 LOP3.LUT R27, R9, 0x100000, RZ, 0xfc, !PT ;  /* 0x00100000091ba812 */ /* 0x000fe200078efcff */
[----:B0-----:R-:W0:-:S05]  /*10530*/  DFMA R24, R10, -R12, 1 ;  /* 0x3ff000000a18742b */ /* 0x001e0a000000080c */
[----:B------:R-:W-:-:S04]  /*10540*/  @!P2 DFMA R20, R20, 2, -R26 ;  /* 0x400000001414a82b */ /* 0x000fc8000000081a */
[----:B0-----:R-:W0:-:S06]  /*10550*/  DFMA R24, R24, R24, R24 ;  /* 0x000000181818722b */ /* 0x001e0c0000000018 */
[----:B0-----:R-:W0:Y:S01]  /*10560*/  DFMA R24, R10, R24, R10 ;  /* 0x000000180a18722b */ /* 0x001e22000000000a */
[----:B------:R-:W-:-:S04]  /*10570*/  @!P2 LOP3.LUT R7, R21, 0x7ff00000, RZ, 0xc0, !PT ;  /* 0x7ff000001507a812 */ /* 0x000fc800078ec0ff */
[----:B------:R-:W-:Y:S01]  /*10580*/  IADD3 R9, R7, -0x1, RZ ;  /* 0xffffffff07097810 */ /* 0x000fe20007ffe0ff */
[----:B0-----:R-:W0:-:S03]  /*10590*/  DFMA R10, R24, -R12, 1 ;  /* 0x3ff00000180a742b */ /* 0x001e06000000080c */
[----:B------:R-:W-:-:S03]  /*105a0*/  ISETP.GT.U32.AND P0, PT, R9, 0x7feffffe, PT ;  /* 0x7feffffe0900780c */ /* 0x000fc60003f04070 */
[----:B0-----:R0:W1:Y:S02]  /*105b0*/  DFMA R24, R24, R10, R24 ;  /* 0x0000000a1818722b */ /* 0x0010640000000018 */
[----:B0-----:R-:W-:-:S04]  /*105c0*/  IADD3 R10, R8, -0x1, RZ ;  /* 0xffffffff080a7810 */ /* 0x001fc80007ffe0ff */
[----:B------:R-:W-:Y:S01]  /*105d0*/  ISETP.GT.U32.OR P0, PT, R10, 0x7feffffe, P0 ;  /* 0x7feffffe0a00780c */ /* 0x000fe20000704470 */
[----:B-1----:R-:W0:-:S06]  /*105e0*/  DMUL R26, R24, R20 ;  /* 0x00000014181a7228 */ /* 0x002e0c0000000000 */
[----:B0-----:R-:W0:-:S06]  /*105f0*/  DFMA R28, R26, -R12, R20 ;  /* 0x8000000c1a1c722b */ /* 0x001e0c0000000014 */
[----:B0-----:R0:W1:Y:S01]  /*10600*/  DFMA R10, R24, R28, R26 ;  /* 0x0000001c180a722b */ /* 0x001062000000001a */
[----:B------:R-:W-:Y:S05]  /*10610*/  @P0 BRA `(.L_x_3086) ;  /* 0x000001c000000947 */ /* 0x000fea0003800000 */
[----:B------:R-:W-:-:S04]  /*10620*/  LOP3.LUT R4, R15, 0x7ff00000, RZ, 0xc0, !PT ;  /* 0x7ff000000f047812 */ /* 0x000fc800078ec0ff */
[C---:B------:R-:W-:Y:S01]  /*10630*/  ISETP.GE.U32.AND P0, PT, R3.reuse, R4, PT ;  /* 0x000000040300720c */ /* 0x040fe20003f06070 */
[----:B------:R-:W-:-:S03]  /*10640*/  IMAD.IADD R5, R3, 0x1, -R4 ;  /* 0x0000000103057824 */ /* 0x000fc600078e0a04 */
[----:B------:R-:W-:Y:S02]  /*10650*/  SEL R6, R6, 0x63400000, !P0 ;  /* 0x6340000006067807 */ /* 0x000fe40004000000 */
[----:B------:R-:W-:-:S04]  /*10660*/  IMNMX R5, R5, -0x46a00000, !PT ;  /* 0xb960000005057817 */ /* 0x000fc80007800200 */
[----:B------:R-:W-:-:S05]  /*10670*/  IMNMX R5, R5, 0x46a00000, PT ;  /* 0x46a0000005057817 */ /* 0x000fca0003800200 */
[----:B------:R-:W-:Y:S02]  /*10680*/  IMAD.IADD R5, R5, 0x1, -R6 ;  /* 0x0000000105057824 */ /* 0x000fe400078e0a06 */
[----:B------:R-:W-:-:S03]  /*10690*/  IMAD.MOV.U32 R6, RZ, RZ, RZ ;  /* 0x000000ffff067224 */ /* 0x000fc600078e00ff */
[----:B------:R-:W-:-:S06]  /*106a0*/  IADD3 R7, R5, 0x7fe00000, RZ ;  /* 0x7fe0000005077810 */ /* 0x000fcc0007ffe0ff */
[----:B01----:R-:W0:-:S10]  /*106b0*/  DMUL R24, R10, R6 ;  /* 0x000000060a187228 */ /* 0x003e140000000000 */
[----:B0-----:R-:W-:-:S13]  /*106c0*/  FSETP.GTU.AND P0, PT, |R25|, 1.469367938527859385e-39, PT ;  /* 0x001000001900780b */ /* 0x001fda0003f0c200 */
[----:B------:R-:W-:Y:S05]  /*106d0*/  @P0 BRA `(.L_x_3087) ;  /* 0x0000025000000947 */ /* 0x000fea0003800000 */
[----:B------:R-:W0:Y:S01]  /*106e0*/  DFMA R12, R10, -R12, R20 ;  /* 0x8000000c0a0c722b */ /* 0x000e220000000014 */
[----:B------:R-:W-:-:S09]  /*106f0*/  IMAD.MOV.U32 R8, RZ, RZ, RZ ;  /* 0x000000ffff087224 */ /* 0x000fd200078e00ff */
[C---:B0-----:R-:W-:Y:S02]  /*10700*/  FSETP.NEU.AND P0, PT, R13.reuse, RZ, PT ;  /* 0x000000ff0d00720b */ /* 0x041fe40003f0d000 */
[----:B------:R-:W-:-:S04]  /*10710*/  LOP3.LUT R14, R13, 0x80000000, R15, 0x48, !PT ;  /* 0x800000000d0e7812 */ /* 0x000fc800078e480f */
[----:B------:R-:W-:-:S07]  /*10720*/  LOP3.LUT R9, R14, R7, RZ, 0xfc, !PT ;  /* 0x000000070e097212 */ /* 0x000fce00078efcff */
[----:B------:R-:W-:Y:S05]  /*10730*/  @!P0 BRA `(.L_x_3087) ;  /* 0x000001f000008947 */ /* 0x000fea0003800000 */
[----:B------:R-:W-:Y:S01]  /*10740*/  IMAD.MOV R7, RZ, RZ, -R5 ;  /* 0x000000ffff077224 */ /* 0x000fe200078e0a05 */
[----:B------:R-:W0:Y:S01]  /*10750*/  DMUL.RP R8, R10, R8 ;  /* 0x000000080a087228 */ /* 0x000e220000008000 */
[----:B------:R-:W-:Y:S01]  /*10760*/  IMAD.MOV.U32 R6, RZ, RZ, RZ ;  /* 0x000000ffff067224 */ /* 0x000fe200078e00ff */
[----:B------:R-:W-:-:S05]  /*10770*/  IADD3 R5, -R5, -0x43300000, RZ ;  /* 0xbcd0000005057810 */ /* 0x000fca0007ffe1ff */
[----:B------:R-:W1:-:S03]  /*10780*/  DFMA R6, R24, -R6, R10 ;  /* 0x800000061806722b */ /* 0x000e46000000000a */
[----:B0-----:R-:W-:-:S07]  /*10790*/  LOP3.LUT R3, R9, R14, RZ, 0x3c, !PT ;  /* 0x0000000e09037212 */ /* 0x001fce00078e3cff */
[----:B-1----:R-:W-:-:S04]  /*107a0*/  FSETP.NEU.AND P0, PT, |R7|, R5, PT ;  /* 0x000000050700720b */ /* 0x002fc80003f0d200 */
[----:B------:R-:W-:Y:S02]  /*107b0*/  FSEL R24, R8, R24, !P0 ;  /* 0x0000001808187208 */ /* 0x000fe40004000000 */
[----:B------:R-:W-:Y:S01]  /*107c0*/  FSEL R25, R3, R25, !P0 ;  /* 0x0000001903197208 */ /* 0x000fe20004000000 */
[----:B------:R-:W-:Y:S05]  /*107d0*/  BRA `(.L_x_3087) ;  /* 0x0000015000007947 */ /* 0x000fea0003800000 */
.L_x_3086:
[----:B------:R-:W2:-:S14]  /*107e0*/  DSETP.NAN.AND P0, PT, R4, R4, PT ;  /* 0x000000040400722a */ /* 0x000e9c0003f08000 */
[----:B--2---:R-:W-:Y:S05]  /*107f0*/  @P0 BRA `(.L_x_3088) ;  /* 0x0000011000000947 */ /* 0x004fea0003800000 */
[----:B------:R-:W2:-:S14]  /*10800*/  DSETP.NAN.AND P0, PT, R14, R14, PT ;  /* 0x0000000e0e00722a */ /* 0x000e9c0003f08000 */
[----:B--2---:R-:W-:Y:S05]  /*10810*/  @P0 BRA `(.L_x_3089) ;  /* 0x000000c000000947 */ /* 0x004fea0003800000 */
[----:B------:R-:W-:Y:S01]  /*10820*/  ISETP.NE.AND P0, PT, R7, R8, PT ;  /* 0x000000080700720c */ /* 0x000fe20003f05270 */
[----:B0-----:R-:W-:Y:S02]  /*10830*/  IMAD.MOV.U32 R24, RZ, RZ, 0x0 ;  /* 0x00000000ff187424 */ /* 0x001fe400078e00ff */
[----:B------:R-:W-:-:S10]  /*10840*/  IMAD.MOV.U32 R25, RZ, RZ, -0x80000 ;  /* 0xfff80000ff197424 */ /* 0x000fd400078e00ff */
[----:B------:R-:W-:Y:S05]  /*10850*/  @!P0 BRA `(.L_x_3087) ;  /* 0x000000d000008947 */ /* 0x000fea0003800000 */
[----:B------:R-:W-:Y:S02]  /*10860*/  ISETP.NE.AND P0, PT, R7, 0x7ff00000, PT ;  /* 0x7ff000000700780c */ /* 0x000fe40003f05270 */
[----:B------:R-:W-:Y:S02]  /*10870*/  LOP3.LUT R25, R5, 0x80000000, R15, 0x48, !PT ;  /* 0x8000000005197812 */ /* 0x000fe400078e480f */
[----:B------:R-:W-:-:S13]  /*10880*/  ISETP.EQ.OR P0, PT, R8, RZ, !P0 ;  /* 0x000000ff0800720c */ /* 0x000fda0004702670 */
[----:B------:R-:W-:Y:S01]  /*10890*/  @P0 LOP3.LUT R3, R25, 0x7ff00000, RZ, 0xfc, !PT ;  /* 0x7ff0000019030812 */ /* 0x000fe200078efcff */
[----:B------:R-:W-:Y:S02]  /*108a0*/  @!P0 IMAD.MOV.U32 R24, RZ, RZ, RZ ;  /* 0x000000ffff188224 */ /* 0x000fe400078e00ff */
[----:B------:R-:W-:Y:S02]  /*108b0*/  @P0 IMAD.MOV.U32 R24, RZ, RZ, RZ ;  /* 0x000000ffff180224 */ /* 0x000fe400078e00ff */
[----:B------:R-:W-:Y:S01]  /*108c0*/  @P0 IMAD.MOV.U32 R25, RZ, RZ, R3 ;  /* 0x000000ffff190224 */ /* 0x000fe200078e0003 */
[----:B------:R-:W-:Y:S05]  /*108d0*/  BRA `(.L_x_3087) ;  /* 0x0000005000007947 */ /* 0x000fea0003800000 */
.L_x_3089:
[----:B0-----:R-:W-:Y:S01]  /*108e0*/  LOP3.LUT R25, R15, 0x80000, RZ, 0xfc, !PT ;  /* 0x000800000f197812 */ /* 0x001fe200078efcff */
[----:B------:R-:W-:Y:S01]  /*108f0*/  IMAD.MOV.U32 R24, RZ, RZ, R14 ;  /* 0x000000ffff187224 */ /* 0x000fe200078e000e */
[----:B------:R-:W-:Y:S05]  /*10900*/  BRA `(.L_x_3087) ;  /* 0x0000002000007947 */ /* 0x000fea0003800000 */
.L_x_3088:
[----:B0-----:R-:W-:Y:S01]  /*10910*/  LOP3.LUT R25, R5, 0x80000, RZ, 0xfc, !PT ;  /* 0x0008000005197812 */ /* 0x001fe200078efcff */
[----:B------:R-:W-:Y:S02]  /*10920*/  IMAD.MOV.U32 R24, RZ, RZ, R4 ;  /* 0x000000ffff187224 */ /* 0x000fe400078e0004 */
.L_x_3087:
[----:B------:R-:W-:Y:S05]  /*10930*/  BSYNC B2 ;  /* 0x0000000000027941 */ /* 0x000fea0003800000 */
.L_x_3085:
[----:B------:R-:W-:Y:S02]  /*10940*/  IMAD.MOV.U32 R4, RZ, RZ, R0 ;  /* 0x000000ffff047224 */ /* 0x000fe400078e0000 */
[----:B------:R-:W-:-:S02]  /*10950*/  IMAD.MOV.U32 R5, RZ, RZ, 0x0 ;  /* 0x00000000ff057424 */ /* 0x000fc400078e00ff */
[----:B------:R-:W-:Y:S02]  /*10960*/  IMAD.MOV.U32 R6, RZ, RZ, R24 ;  /* 0x000000ffff067224 */ /* 0x000fe400078e0018 */
[----:B------:R-:W-:Y:S01]  /*10970*/  IMAD.MOV.U32 R7, RZ, RZ, R25 ;  /* 0x000000ffff077224 */ /* 0x000fe200078e0019 */
[----:B------:R-:W-:Y:S06]  /*10980*/  RET.REL.NODEC R4 `(_ZN2at6native18elementwise_kernelILi128ELi4EZNS0_15gpu_kernel_implIZZZNS0_66_GLOBAL__N__a0cfb035_28_ActivationHardswishKernel_cu_1520ed90_310025hardswish_backward_kernelERNS_14TensorIteratorEENKUlvE_clEvENKUlvE_clEvEUlddE_EEvRNS_18TensorIteratorBaseERKT_EUliE_EEviT1_) ;  /* 0xfffef67004007950 */ /* 0x000fec0003c3ffff */
.L_x_3090:
        /* <DEDUP_REMOVED lines=15> */
.L_x_6080:


//--------------------- .text._ZN2at6native27unrolled_elementwise_kernelIZZZNS0_66_GLOBAL__N__a0cfb035_28_ActivationHardswishKernel_cu_1520ed90_310025hardswish_backward_kernelERNS_14TensorIteratorEENKUlvE_clEvENKUlvE_clEvEUlddE_St5arrayIPcLm3EELi4E23TrivialOffsetCalculatorILi2EjESB_ILi1EjENS0_6memory12LoadWithCastILi2EEENSE_13StoreWithCastILi1EEEEEviT_T0_T2_T3_T4_T5_ --------------------------
	.section	.text._ZN2at6native27unrolled_elementwise_kernelIZZZNS0_66_GLOBAL__N__a0cfb035_28_ActivationHardswishKernel_cu_1520ed90_310025hardswish_backward_kernelERNS_14TensorIteratorEENKUlvE_clEvENKUlvE_clEvEUlddE_St5arrayIPcLm3EELi4E23TrivialOffsetCalculatorILi2EjESB_ILi1EjENS0_6memory12LoadWithCastILi2EEENSE_13StoreWithCastILi1EEEEEviT_T0_T2_T3_T4_T5_,"ax",@progbits
	.sectioninfo	@"SHI_REGISTERS=40"
	.align	128
        .global         _ZN2at6native27unrolled_elementwise_kernelIZZZNS0_66_GLOBAL__N__a0cfb035_28_ActivationHardswishKernel_cu_1520ed90_310025hardswish_backward_kernelERNS_14TensorIteratorEENKUlvE_clEvENKUlvE_clEvEUlddE_St5arrayIPcLm3EELi4E23TrivialOffsetCalculatorILi2EjESB_ILi1EjENS0_6memory12LoadWithCastILi2EEENSE_13StoreWithCastILi1EEEEEviT_T0_T2_T3_T4_T5_
        .type           _ZN2at6native27unrolled_elementwise_kernelIZZZNS0_66_GLOBAL__N__a0cfb035_28_ActivationHardswishKernel_cu_1520ed90_310025hardswish_backward_kernelERNS_14TensorIteratorEENKUlvE_clEvENKUlvE_clEvEUlddE_St5arrayIPcLm3EELi4E23TrivialOffsetCalculatorILi2EjESB_ILi1EjENS0_6memory12LoadWithCastILi2EEENSE_13StoreWithCastILi1EEEEEviT_T0_T2_T3_T4_T5_,@function
        .size           _ZN2at6native27unrolled_elementwise_kernelIZZZNS0_66_GLOBAL__N__a0cfb035_28_ActivationHardswishKernel_cu_1520ed90_310025hardswish_backward_kernelERNS_14TensorIteratorEENKUlvE_clEvENKUlvE_clEvEUlddE_St5arrayIPcLm3EELi4E23TrivialOffsetCalculatorILi2EjESB_ILi1EjENS0_6memory12LoadWithCastILi2EEENSE_13StoreWithCastILi1EEEEEviT_T0_T2_T3_T4_T5_,(.L_x_6081 - _ZN2at6native27unrolled_elementwise_kernelIZZZNS0_66_GLOBAL__N__a0cfb035_28_ActivationHardswishKernel_cu_1520ed90_310025hardswish_backward_kernelERNS_14TensorIteratorEENKUlvE_clEvENKUlvE_clEvEUlddE_St5arrayIPcLm3EELi4E23TrivialOffsetCalculatorILi2EjESB_ILi1EjENS0_6memory12LoadWithCastILi2EEENSE_13StoreWithCastILi1EEEEEviT_T0_T2_T3_T4_T5_)
        .other          _ZN2at6native27unrolled_elementwise_kernelIZZZNS0_66_GLOBAL__N__a0cfb035_28_ActivationHardswishKernel_cu_1520ed90_310025hardswish_backward_kernelERNS_14TensorIteratorEENKUlvE_clEvENKUlvE_clEvEUlddE_St5arrayIPcLm3EELi4E23TrivialOffsetCalculatorILi2EjESB_ILi1EjENS0_6memory12LoadWithCastILi2EEENSE_13StoreWithCastILi1EEEEEviT_T0_T2_T3_T4_T5_,@"STO_CUDA_ENTRY STV_DEFAULT"
_ZN2at6native27unrolled_elementwise_kernelIZZZNS0_66_GLOBAL__N__a0cfb035_28_ActivationHardswishKernel_cu_1520ed90_310025hardswish_backward_kernelERNS_14TensorIteratorEENKUlvE_clEvENKUlvE_clEvEUlddE_St5arrayIPcLm3EELi4E23TrivialOffsetCalculatorILi2EjESB_ILi1EjENS0_6memory12LoadWithCastILi2EEENSE_13StoreWithCastILi1EEEEEviT_T0_T2_T3_T4_T5_:
.text._ZN2at6native27unrolled_elementwise_kernelIZZZNS0_66_GLOBAL__N__a0cfb035_28_ActivationHardswishKernel_cu_1520ed90_310025hardswish_backward_kernelERNS_14TensorIteratorEENKUlvE_clEvENKUlvE_clEvEUlddE_St5arrayIPcLm3EELi4E23TrivialOffsetCalculatorILi2EjESB_ILi1EjENS0_6memory12LoadWithCastILi2EEENSE_13StoreWithCastILi1EEEEEviT_T0_T2_T3_T4_T5_:
[----:B------:R-:W-:Y:S02]  /*0000*/  IMAD.MOV.U32 R1, RZ, RZ, c[0x0][0x28] ;  /* 0x00000a00ff017624 */ /* 0x000fe400078e00ff */
[----:B------:R-:W0:Y:S01]  /*0010*/  S2R R32, SR_CTAID.X ;  /* 0x0000000000207919 */ /* 0x000e220000002500 */
[----:B------:R-:W-:Y:S01]  /*0020*/  IMAD.MOV.U32 R0, RZ, RZ, -0x200 ;  /* 0xfffffe00ff007424 */ /* 0x000fe200078e00ff */
[----:B------:R-:W1:Y:S01]  /*0030*/  LDC.U8 R29, c[0x0][0x1ac] ;  /* 0x00006b00ff1d7b82 */ /* 0x000e620000000000 */
[----:B------:R-:W-:Y:S01]  /*0040*/  ULDC.64 UR36, c[0x0][0x118] ;  /* 0x0000460000247ab9 */ /* 0x000fe20000000a00 */
[----:B------:R-:W2:Y:S01]  /*0050*/  S2R R28, SR_TID.X ;  /* 0x00000000001c7919 */ /* 0x000ea20000002100 */
[----:B------:R-:W-:Y:S01]  /*0060*/  BSSY B6, `(.L_x_3091) ;  /* 0x00001f2000067945 */ /* 0x000fe20003800000 */
[----:B------:R-:W-:Y:S01]  /*0070*/  CS2R R30, SRZ ;  /* 0x00000000001e7805 */ /* 0x000fe2000001ff00 */
[----:B------:R-:W-:Y:S01]  /*0080*/  CS2R R24, SRZ ;  /* 0x0000000000187805 */ /* 0x000fe2000001ff00 */
[----:B------:R-:W-:Y:S02]  /*0090*/  CS2R R18, SRZ ;  /* 0x0000000000127805 */ /* 0x000fe4000001ff00 */
[----:B------:R-:W3:Y:S01]  /*00a0*/  LDC.U8 R36, c[0x0][0x1ad] ;  /* 0x00006b40ff247b82 */ /* 0x000ee20000000000 */
        /* <DEDUP_REMOVED lines=21> */
.L_x_3096:
[----:B------:R-:W2:Y:S02]  /*0200*/  LDG.E.U8 R2, [R2.64] ;  /* 0x0000002402027981 */ /* 0x000ea4000c1e1100 */
[----:B--2---:R0:W1:Y:S01]  /*0210*/  I2F.F64.U16 R24, R2 ;  /* 0x0000000200187312 */ /* 0x0040620000101800 */
[----:B------:R-:W-:Y:S05]  /*0220*/  BRA `(.L_x_3098) ;  /* 0x00000e0000007947 */ /* 0x000fea0003800000 */
.L_x_3095:
        /* <DEDUP_REMOVED lines=9> */
.L_x_3100:
[----:B------:R-:W2:Y:S02]  /*02c0*/  LDG.E R2, [R2.64] ;  /* 0x0000002402027981 */ /* 0x000ea4000c1e1900 */
[----:B--2---:R0:W1:Y:S01]  /*02d0*/  I2F.F64 R24, R2 ;  /* 0x0000000200187312 */ /* 0x0040620000201c00 */
[----:B------:R-:W-:Y:S05]  /*02e0*/  BRA `(.L_x_3098) ;  /* 0x00000d4000007947 */ /* 0x000fea0003800000 */
.L_x_3099:
[----:B------:R-:W2:Y:S02]  /*02f0*/  LDG.E.U16 R2, [R2.64] ;  /* 0x0000002402027981 */ /* 0x000ea4000c1e1500 */
[----:B--2---:R0:W1:Y:S01]  /*0300*/  I2F.F64.S16 R24, R2 ;  /* 0x0000000200187312 */ /* 0x0040620000101c00 */
[----:B------:R-:W-:Y:S05]  /*0310*/  BRA `(.L_x_3098) ;  /* 0x00000d1000007947 */ /* 0x000fea0003800000 */
.L_x_3094:
        /* <DEDUP_REMOVED lines=10> */
.L_x_3102:
[----:B------:R-:W2:Y:S02]  /*03c0*/  LDG.E.U16 R0, [R2.64] ;  /* 0x0000002402007981 */ /* 0x000ea4000c1e1500 */
[----:B--2---:R-:W-:-:S05]  /*03d0*/  HADD2.F32 R0, -RZ, R0.H0_H0 ;  /* 0x20000000ff007230 */ /* 0x004fca0000004100 */
[----:B------:R-:W-:-:S04]  /*03e0*/  FMUL.FTZ R0, R0, 1 ;  /* 0x3f80000000007820 */ /* 0x000fc80000410000 */
[----:B------:R0:W1:Y:S01]  /*03f0*/  F2F.F64.F32 R24, R0 ;  /* 0x0000000000187310 */ /* 0x0000620000201800 */
[----:B------:R-:W-:Y:S05]  /*0400*/  BRA `(.L_x_3098) ;  /* 0x00000c2000007947 */ /* 0x000fea0003800000 */
.L_x_3101:
        /* <DEDUP_REMOVED lines=10> */
.L_x_3104:
[----:B------:R-:W2:Y:S02]  /*04b0*/  LDG.E.U16 R2, [R2.64] ;  /* 0x0000002402027981 */ /* 0x000ea4000c1e1500 */
[----:B--2---:R-:W-:-:S05]  /*04c0*/  HADD2.F32 R0, -RZ, R2.H0_H0 ;  /* 0x20000002ff007230 */ /* 0x004fca0000004100 */
[----:B------:R-:W-:-:S04]  /*04d0*/  FMUL.FTZ R0, R0, 1 ;  /* 0x3f80000000007820 */ /* 0x000fc80000410000 */
[----:B------:R0:W1:Y:S01]  /*04e0*/  F2F.F64.F32 R24, R0 ;  /* 0x0000000000187310 */ /* 0x0000620000201800 */
[----:B------:R-:W-:Y:S05]  /*04f0*/  BRA `(.L_x_3098) ;  /* 0x00000b3000007947 */ /* 0x000fea0003800000 */
.L_x_3103:
[----:B------:R0:W5:Y:S01]  /*0500*/  LDG.E.64 R24, [R2.64] ;  /* 0x0000002402187981 */ /* 0x000162000c1e1b00 */
[----:B------:R-:W-:Y:S05]  /*0510*/  BRA `(.L_x_3098) ;  /* 0x00000b1000007947 */ /* 0x000fea0003800000 */
.L_x_3093:
        /* <DEDUP_REMOVED lines=13> */
.L_x_3107:
[----:B------:R0:W5:Y:S01]  /*05f0*/  LDG.E.64 R24, [R2.64] ;  /* 0x0000002402187981 */ /* 0x000162000c1e1b00 */
[----:B------:R-:W-:Y:S05]  /*0600*/  BRA `(.L_x_3098) ;  /* 0x00000a2000007947 */ /* 0x000fea0003800000 */
.L_x_3106:
        /* <DEDUP_REMOVED lines=28> */
.L_x_3109:
        /* <DEDUP_REMOVED lines=16> */
.L_x_3108:
[----:B------:R-:W2:Y:S02]  /*08d0*/  LDG.E.U16 R0, [R2.64] ;  /* 0x0000002402007981 */ /* 0x000ea4000c1e1500 */
[----:B--2---:R-:W-:-:S05]  /*08e0*/  PRMT R0, RZ, 0x5410, R0 ;  /* 0x00005410ff007816 */ /* 0x004fca0000000000 */
[----:B------:R-:W-:-:S04]  /*08f0*/  FMUL.FTZ R0, R0, 1 ;  /* 0x3f80000000007820 */ /* 0x000fc80000410000 */
[----:B------:R0:W1:Y:S01]  /*0900*/  F2F.F64.F32 R24, R0 ;  /* 0x0000000000187310 */ /* 0x0000620000201800 */
[----:B------:R-:W-:Y:S05]  /*0910*/  BRA `(.L_x_3098) ;  /* 0x0000071000007947 */ /* 0x000fea0003800000 */
.L_x_3105:
        /* <DEDUP_REMOVED lines=11> */
.L_x_3112:
        /* <DEDUP_REMOVED lines=21> */
.L_x_3116:
[----:B------:R-:W-:Y:S05]  /*0b20*/  BSYNC B1 ;  /* 0x0000000000017941 */ /* 0x000fea0003800000 */
.L_x_3115:
[----:B------:R-:W-:Y:S01]  /*0b30*/  LEA R3, R0, 0x3b800000, 0x17 ;  /* 0x3b80000000037811 */ /* 0x000fe200078eb8ff */
[----:B------:R-:W-:-:S05]  /*0b40*/  IMAD.SHL.U32 R0, R2, 0x100000, RZ ;  /* 0x0010000002007824 */ /* 0x000fca00078e00ff */
[----:B------:R-:W-:Y:S02]  /*0b50*/  LOP3.LUT R0, R3, R0, R4, 0xfe, !PT ;  /* 0x0000000003007212 */ /* 0x000fe400078efe04 */
.L_x_3114:
[----:B------:R-:W-:Y:S05]  /*0b60*/  BSYNC B0 ;  /* 0x0000000000007941 */ /* 0x000fea0003800000 */
.L_x_3113:
[----:B------:R-:W-:-:S04]  /*0b70*/  FMUL.FTZ R0, R0, 1 ;  /* 0x3f80000000007820 */ /* 0x000fc80000410000 */
[----:B------:R0:W1:Y:S01]  /*0b80*/  F2F.F64.F32 R24, R0 ;  /* 0x0000000000187310 */ /* 0x0000620000201800 */
[----:B------:R-:W-:Y:S05]  /*0b90*/  BRA `(.L_x_3098) ;  /* 0x0000049000007947 */ /* 0x000fea0003800000 */
.L_x_3111:
        /* <DEDUP_REMOVED lines=21> */
.L_x_3120:
[----:B------:R-:W-:Y:S05]  /*0cf0*/  BSYNC B1 ;  /* 0x0000000000017941 */ /* 0x000fea0003800000 */
.L_x_3119:
[----:B------:R-:W-:Y:S01]  /*0d00*/  LEA R3, R0, 0x37800000, 0x17 ;  /* 0x3780000000037811 */ /* 0x000fe200078eb8ff */
[----:B------:R-:W-:-:S05]  /*0d10*/  IMAD.SHL.U32 R0, R2, 0x200000, RZ ;  /* 0x0020000002007824 */ /* 0x000fca00078e00ff */
[----:B------:R-:W-:Y:S02]  /*0d20*/  LOP3.LUT R0, R3, R0, R4, 0xfe, !PT ;  /* 0x0000000003007212 */ /* 0x000fe400078efe04 */
.L_x_3118:
[----:B------:R-:W-:Y:S05]  /*0d30*/  BSYNC B0 ;  /* 0x0000000000007941 */ /* 0x000fea0003800000 */
.L_x_3117:
[----:B------:R-:W-:-:S04]  /*0d40*/  FMUL.FTZ R0, R0, 1 ;  /* 0x3f80000000007820 */ /* 0x000fc80000410000 */
[----:B------:R0:W1:Y:S01]  /*0d50*/  F2F.F64.F32 R24, R0 ;  /* 0x0000000000187310 */ /* 0x0000620000201800 */
[----:B------:R-:W-:Y:S05]  /*0d60*/  BRA `(.L_x_3098) ;  /* 0x000002c000007947 */ /* 0x000fea0003800000 */
.L_x_3110:
        /* <DEDUP_REMOVED lines=14> */
.L_x_3124:
[----:B------:R-:W-:Y:S05]  /*0e50*/  BSYNC B0 ;  /* 0x0000000000007941 */ /* 0x000fea0003800000 */
.L_x_3123:
[----:B------:R-:W-:-:S04]  /*0e60*/  FMUL.FTZ R0, R0, 1 ;  /* 0x3f80000000007820 */ /* 0x000fc80000410000 */
[----:B------:R0:W1:Y:S01]  /*0e70*/  F2F.F64.F32 R24, R0 ;  /* 0x0000000000187310 */ /* 0x0000620000201800 */
[----:B------:R-:W-:Y:S05]  /*0e80*/  BRA `(.L_x_3098) ;  /* 0x000001a000007947 */ /* 0x000fea0003800000 */
.L_x_3097:
        /* <DEDUP_REMOVED lines=21> */
.L_x_3122:
[----:B------:R-:W2:Y:S02]  /*0fe0*/  LDG.E.64 R24, [R2.64] ;  /* 0x0000002402187981 */ /* 0x000ea4000c1e1b00 */
[----:B--2---:R-:W0:Y:S01]  /*0ff0*/  I2F.F64.U64 R24, R24 ;  /* 0x0000001800187312 */ /* 0x004e220000301800 */
[----:B------:R-:W-:Y:S05]  /*1000*/  BRA `(.L_x_3098) ;  /* 0x0000002000007947 */ /* 0x000fea0003800000 */
.L_x_3121:
[----:B------:R-:W2:Y:S02]  /*1010*/  LDG.E R2, [R2.64] ;  /* 0x0000002402027981 */ /* 0x000ea4000c1e1900 */
[----:B--2---:R0:W1:Y:S02]  /*1020*/  I2F.F64.U32 R24, R2 ;  /* 0x0000000200187312 */ /* 0x0040640000201800 */
.L_x_3098:
[----:B0-----:R-:W-:Y:S01]  /*1030*/  PRMT R0, R36, 0x9910, RZ ;  /* 0x0000991024007816 */ /* 0x001fe200000000ff */
[----:B------:R-:W-:-:S03]  /*1040*/  IMAD R2, R28, c[0x0][0x1b4], RZ ;  /* 0x00006d001c027a24 */ /* 0x000fc600078e02ff */
        /* <DEDUP_REMOVED lines=13> */
[----:B--2---:R0:W2:Y:S01]  /*1120*/  I2F.F64.S16 R18, R2 ;  /* 0x0000000200127312 */ /* 0x0040a20000101c00 */
[----:B------:R-:W-:Y:S05]  /*1130*/  BRA `(.L_x_3130) ;  /* 0x00000e2000007947 */ /* 0x000fea0003800000 */
.L_x_3128:
[----:B------:R-:W2:Y:S02]  /*1140*/  LDG.E.U8 R2, [R2.64] ;  /* 0x0000002402027981 */ /* 0x000ea4000c1e1100 */
[----:B--2---:R0:W2:Y:S01]  /*1150*/  I2F.F64.U16 R18, R2 ;  /* 0x0000000200127312 */ /* 0x0040a20000101800 */
[----:B------:R-:W-:Y:S05]  /*1160*/  BRA `(.L_x_3130) ;  /* 0x00000df000007947 */ /* 0x000fea0003800000 */
.L_x_3127:
        /* <DEDUP_REMOVED lines=9> */
.L_x_3132:
[----:B------:R-:W2:Y:S02]  /*1200*/  LDG.E R2, [R2.64] ;  /* 0x0000002402027981 */ /* 0x000ea4000c1e1900 */
[----:B--2---:R0:W2:Y:S01]  /*1210*/  I2F.F64 R18, R2 ;  /* 0x0000000200127312 */ /* 0x0040a20000201c00 */
[----:B------:R-:W-:Y:S05]  /*1220*/  BRA `(.L_x_3130) ;  /* 0x00000d3000007947 */ /* 0x000fea0003800000 */
.L_x_3131:
[----:B------:R-:W2:Y:S02]  /*1230*/  LDG.E.U16 R2, [R2.64] ;  /* 0x0000002402027981 */ /* 0x000ea4000c1e1500 */
[----:B--2---:R0:W2:Y:S01]  /*1240*/  I2F.F64.S16 R18, R2 ;  /* 0x0000000200127312 */ /* 0x0040a20000101c00 */
[----:B------:R-:W-:Y:S05]  /*1250*/  BRA `(.L_x_3130) ;  /* 0x00000d0000007947 */ /* 0x000fea0003800000 */
.L_x_3126:
        /* <DEDUP_REMOVED lines=10> */
.L_x_3134:
[----:B------:R-:W2:Y:S02]  /*1300*/  LDG.E.U16 R0, [R2.64] ;  /* 0x0000002402007981 */ /* 0x000ea4000c1e1500 */
[----:B--2---:R-:W-:-:S05]  /*1310*/  HADD2.F32 R0, -RZ, R0.H0_H0 ;  /* 0x20000000ff007230 */ /* 0x004fca0000004100 */
[----:B------:R-:W-:-:S04]  /*1320*/  FMUL.FTZ R0, R0, 1 ;  /* 0x3f80000000007820 */ /* 0x000fc80000410000 */
[----:B------:R0:W2:Y:S01]  /*1330*/  F2F.F64.F32 R18, R0 ;  /* 0x0000000000127310 */ /* 0x0000a20000201800 */
[----:B------:R-:W-:Y:S05]  /*1340*/  BRA `(.L_x_3130) ;  /* 0x00000c1000007947 */ /* 0x000fea0003800000 */
.L_x_3133:
        /* <DEDUP_REMOVED lines=10> */
.L_x_3136:
[----:B------:R-:W2:Y:S02]  /*13f0*/  LDG.E.U16 R2, [R2.64] ;  /* 0x0000002402027981 */ /* 0x000ea4000c1e1500 */
[----:B--2---:R-:W-:-:S05]  /*1400*/  HADD2.F32 R0, -RZ, R2.H0_H0 ;  /* 0x20000002ff007230 */ /* 0x004fca0000004100 */
[----:B------:R-:W-:-:S04]  /*1410*/  FMUL.FTZ R0, R0, 1 ;  /* 0x3f80000000007820 */ /* 0x000fc80000410000 */
[----:B------:R0:W2:Y:S01]  /*1420*/  F2F.F64.F32 R18, R0 ;  /* 0x0000000000127310 */ /* 0x0000a20000201800 */
[----:B------:R-:W-:Y:S05]  /*1430*/  BRA `(.L_x_3130) ;  /* 0x00000b2000007947 */ /* 0x000fea0003800000 */
.L_x_3135:
[----:B------:R0:W5:Y:S01]  /*1440*/  LDG.E.64 R18, [R2.64] ;  /* 0x0000002402127981 */ /* 0x000162000c1e1b00 */
[----:B------:R-:W-:Y:S05]  /*1450*/  BRA `(.L_x_3130) ;  /* 0x00000b0000007947 */ /* 0x000fea0003800000 */
.L_x_3125:
        /* <DEDUP_REMOVED lines=13> */
.L_x_3139:
[----:B------:R0:W5:Y:S01]  /*1530*/  LDG.E.64 R18, [R2.64] ;  /* 0x0000002402127981 */ /* 0x000162000c1e1b00 */
[----:B------:R-:W-:Y:S05]  /*1540*/  BRA `(.L_x_3130) ;  /* 0x00000a1000007947 */ /* 0x000fea0003800000 */
.L_x_3138:
        /* <DEDUP_REMOVED lines=26> */
[----:B------:R0:W2:Y:S01]  /*16f0*/  F2F.F64.F32 R18, R5 ;  /* 0x0000000500127310 */ /* 0x0000a20000201800 */
[----:B------:R-:W-:Y:S05]  /*1700*/  BRA `(.L_x_3130) ;  /* 0x0000085000007947 */ /* 0x000fea0003800000 */
.L_x_3141:
        /* <DEDUP_REMOVED lines=15> */
.L_x_3140:
[----:B------:R-:W2:Y:S02]  /*1800*/  LDG.E.U16 R0, [R2.64] ;  /* 0x0000002402007981 */ /* 0x000ea4000c1e1500 */
[----:B--2---:R-:W-:-:S05]  /*1810*/  PRMT R0, RZ, 0x5410, R0 ;  /* 0x00005410ff007816 */ /* 0x004fca0000000000 */
[----:B------:R-:W-:-:S04]  /*1820*/  FMUL.FTZ R0, R0, 1 ;  /* 0x3f80000000007820 */ /* 0x000fc80000410000 */
[----:B------:R0:W2:Y:S01]  /*1830*/  F2F.F64.F32 R18, R0 ;  /* 0x0000000000127310 */ /* 0x0000a20000201800 */
[----:B------:R-:W-:Y:S05]  /*1840*/  BRA `(.L_x_3130) ;  /* 0x0000071000007947 */ /* 0x000fea0003800000 */
.L_x_3137:
        /* <DEDUP_REMOVED lines=9> */
[----:B--2---:R0:W2:Y:S01]  /*18e0*/  I2F.F64.U16 R18, R2 ;  /* 0x0000000200127312 */ /* 0x0040a20000101800 */
[----:B------:R-:W-:Y:S05]  /*18f0*/  BRA `(.L_x_3130) ;  /* 0x0000066000007947 */ /* 0x000fea0003800000 */
.L_x_3144:
        /* <DEDUP_REMOVED lines=21> */
.L_x_3148:
[----:B------:R-:W-:Y:S05]  /*1a50*/  BSYNC B1 ;  /* 0x0000000000017941 */ /* 0x000fea0003800000 */
.L_x_3147:
[----:B------:R-:W-:Y:S01]  /*1a60*/  LEA R3, R0, 0x3b800000, 0x17 ;  /* 0x3b80000000037811 */ /* 0x000fe200078eb8ff */
[----:B------:R-:W-:-:S05]  /*1a70*/  IMAD.SHL.U32 R0, R2, 0x100000, RZ ;  /* 0x0010000002007824 */ /* 0x000fca00078e00ff */
[----:B------:R-:W-:Y:S02]  /*1a80*/  LOP3.LUT R0, R3, R0, R4, 0xfe, !PT ;  /* 0x0000000003007212 */ /* 0x000fe400078efe04 */
.L_x_3146:
[----:B------:R-:W-:Y:S05]  /*1a90*/  BSYNC B0 ;  /* 0x0000000000007941 */ /* 0x000fea0003800000 */
.L_x_3145:
[----:B------:R-:W-:-:S04]  /*1aa0*/  FMUL.FTZ R0, R0, 1 ;  /* 0x3f80000000007820 */ /* 0x000fc80000410000 */
[----:B------:R0:W2:Y:S01]  /*1ab0*/  F2F.F64.F32 R18, R0 ;  /* 0x0000000000127310 */ /* 0x0000a20000201800 */
[----:B------:R-:W-:Y:S05]  /*1ac0*/  BRA `(.L_x_3130) ;  /* 0x0000049000007947 */ /* 0x000fea0003800000 */
.L_x_3143:
        /* <DEDUP_REMOVED lines=21> */
.L_x_3152:
[----:B------:R-:W-:Y:S05]  /*1c20*/  BSYNC B1 ;  /* 0x0000000000017941 */ /* 0x000fea0003800000 */
.L_x_3151:
[----:B------:R-:W-:Y:S01]  /*1c30*/  LEA R3, R0, 0x37800000, 0x17 ;  /* 0x3780000000037811 */ /* 0x000fe200078eb8ff */
[----:B------:R-:W-:-:S05]  /*1c40*/  IMAD.SHL.U32 R0, R2, 0x200000, RZ ;  /* 0x0020000002007824 */ /* 0x000fca00078e00ff */
[----:B------:R-:W-:Y:S02]  /*1c50*/  LOP3.LUT R0, R3, R0, R4, 0xfe, !PT ;  /* 0x0000000003007212 */ /* 0x000fe400078efe04 */
.L_x_3150:
[----:B------:R-:W-:Y:S05]  /*1c60*/  BSYNC B0 ;  /* 0x0000000000007941 */ /* 0x000fea0003800000 */
.L_x_3149:
[----:B------:R-:W-:-:S04]  /*1c70*/  FMUL.FTZ R0, R0, 1 ;  /* 0x3f80000000007820 */ /* 0x000fc80000410000 */
[----:B------:R0:W2:Y:S01]  /*1c80*/  F2F.F64.F32 R18, R0 ;  /* 0x0000000000127310 */ /* 0x0000a20000201800 */
[----:B------:R-:W-:Y:S05]  /*1c90*/  BRA `(.L_x_3130) ;  /* 0x000002c000007947 */ /* 0x000fea0003800000 */
.L_x_3142:
        /* <DEDUP_REMOVED lines=14> */
.L_x_3156:
[----:B------:R-:W-:Y:S05]  /*1d80*/  BSYNC B0 ;  /* 0x0000000000007941 */ /* 0x000fea0003800000 */
.L_x_3155:
[----:B------:R-:W-:-:S04]  /*1d90*/  FMUL.FTZ R0, R0, 1 ;  /* 0x3f80000000007820 */ /* 0x000fc80000410000 */
[----:B------:R0:W2:Y:S01]  /*1da0*/  F2F.F64.F32 R18, R0 ;  /* 0x0000000000127310 */ /* 0x0000a20000201800 */
[----:B------:R-:W-:Y:S05]  /*1db0*/  BRA `(.L_x_3130) ;  /* 0x000001a000007947 */ /* 0x000fea0003800000 */
.L_x_3129:
        /* <DEDUP_REMOVED lines=21> */
.L_x_3154:
[----:B------:R-:W2:Y:S02]  /*1f10*/  LDG.E.64 R18, [R2.64] ;  /* 0x0000002402127981 */ /* 0x000ea4000c1e1b00 */
[----:B--2---:R-:W0:Y:S01]  /*1f20*/  I2F.F64.U64 R18, R18 ;  /* 0x0000001200127312 */ /* 0x004e220000301800 */
[----:B------:R-:W-:Y:S05]  /*1f30*/  BRA `(.L_x_3130) ;  /* 0x0000002000007947 */ /* 0x000fea0003800000 */
.L_x_3153:
[----:B------:R-:W2:Y:S02]  /*1f40*/  LDG.E R2, [R2.64] ;  /* 0x0000002402027981 */ /* 0x000ea4000c1e1900 */
[----:B--2---:R0:W2:Y:S02]  /*1f50*/  I2F.F64.U32 R18, R2 ;  /* 0x0000000200127312 */ /* 0x0040a40000201800 */
.L_x_3130:
[----:B------:R-:W3:Y:S02]  /*1f60*/  S2R R28, SR_TID.X ;  /* 0x00000000001c7919 */ /* 0x000ee40000002100 */
[----:B---3--:R-:W-:Y:S02]  /*1f70*/  IADD3 R28, R28, 0x80, RZ ;  /* 0x000000801c1c7810 */ /* 0x008fe40007ffe0ff */
.L_x_3092:
[----:B-1-3--:R-:W-:Y:S05]  /*1f80*/  BSYNC B6 ;  /* 0x0000000000067941 */ /* 0x00afea0003800000 */
.L_x_3091:
[----:B------:R-:W-:Y:S01]  /*1f90*/  ISETP.GE.AND P0, PT, R28, R37, PT ;  /* 0x000000251c00720c */ /* 0x000fe20003f06270 */
[----:B------:R-:W-:Y:S01]  /*1fa0*/  BSSY B6, `(.L_x_3157) ;  /* 0x00001eb000067945 */ /* 0x000fe20003800000 */
[----:B------:R-:W-:-:S11]  /*1fb0*/  CS2R R16, SRZ ;  /* 0x0000000000107805 */ /* 0x000fd6000001ff00 */
[----:B------:R-:W-:Y:S05]  /*1fc0*/  @P0 BRA `(.L_x_3158) ;  /* 0x00001e8000000947 */ /* 0x000fea0003800000 */
        /* <DEDUP_REMOVED lines=16> */
[----:B---3--:R0:W1:Y:S01]  /*20d0*/  I2F.F64.S16 R30, R2 ;  /* 0x00000002001e7312 */ /* 0x0080620000101c00 */
[----:B------:R-:W-:Y:S05]  /*20e0*/  BRA `(.L_x_3164) ;  /* 0x00000e2000007947 */ /* 0x000fea0003800000 */
.L_x_3162:
[----:B------:R-:W3:Y:S02]  /*20f0*/  LDG.E.U8 R2, [R2.64] ;  /* 0x0000002402027981 */ /* 0x000ee4000c1e1100 */
[----:B---3--:R0:W1:Y:S01]  /*2100*/  I2F.F64.U16 R30, R2 ;  /* 0x00000002001e7312 */ /* 0x0080620000101800 */
[----:B------:R-:W-:Y:S05]  /*2110*/  BRA `(.L_x_3164) ;  /* 0x00000df000007947 */ /* 0x000fea0003800000 */
.L_x_3161:
[----:B------:R-:W-:-:S13]  /*2120*/  ISETP.NE.AND P0, PT, R0, 0x2, PT ;  /* 0x000000020000780c */ /* 0x000fda0003f05270 */
[----:B------:R-:W-:Y:S05]  /*2130*/  @!P0 BRA `(.L_x_3165) ;  /* 0x000000a000008947 */ /* 0x000fea0003800000 */
[----:B------:R-:W-:-:S13]  /*2140*/  ISETP.NE.AND P0, PT, R0, 0x3, PT ;  /* 0x000000030000780c */ /* 0x000fda0003f05270 */
[----:B------:R-:W-:Y:S05]  /*2150*/  @!P0 BRA `(.L_x_3166) ;  /* 0x0000005000008947 */ /* 0x000fea0003800000 */
[----:B------:R-:W-:-:S13]  /*2160*/  ISETP.NE.AND P0, PT, R0, 0x4, PT ;  /* 0x000000040000780c */ /* 0x000fda0003f05270 */
[----:B------:R-:W-:Y:S05]  /*2170*/  @P0 BRA `(.L_x_3163) ;  /* 0x00000bf000000947 */ /* 0x000fea0003800000 */
[----:B------:R-:W3:Y:S02]  /*2180*/  LDG.E.64 R30, [R2.64] ;  /* 0x00000024021e7981 */ /* 0x000ee4000c1e1b00 */
[----:B---3--:R-:W0:Y:S01]  /*2190*/  I2F.F64.S64 R30, R30 ;  /* 0x0000001e001e7312 */ /* 0x008e220000301c00 */
[----:B------:R-:W-:Y:S05]  /*21a0*/  BRA `(.L_x_3164) ;  /* 0x00000d6000007947 */ /* 0x000fea0003800000 */
.L_x_3166:
[----:B------:R-:W3:Y:S02]  /*21b0*/  LDG.E R2, [R2.64] ;  /* 0x0000002402027981 */ /* 0x000ee4000c1e1900 */
[----:B---3--:R0:W1:Y:S01]  /*21c0*/  I2F.F64 R30, R2 ;  /* 0x00000002001e7312 */ /* 0x0080620000201c00 */
[----:B------:R-:W-:Y:S05]  /*21d0*/  BRA `(.L_x_3164) ;  /* 0x00000d3000007947 */ /* 0x000fea0003800000 */
.L_x_3165:
[----:B------:R-:W3:Y:S02]  /*21e0*/  LDG.E.U16 R2, [R2.64] ;  /* 0x0000002402027981 */ /* 0x000ee4000c1e1500 */
[----:B---3--:R0:W1:Y:S01]  /*21f0*/  I2F.F64.S16 R30, R2 ;  /* 0x00000002001e7312 */ /* 0x0080620000101c00 */
[----:B------:R-:W-:Y:S05]  /*2200*/  BRA `(.L_x_3164) ;  /* 0x00000d0000007947 */ /* 0x000fea0003800000 */
.L_x_3160:
[----:B------:R-:W-:-:S13]  /*2210*/  ISETP.GT.AND P0, PT, R0, 0x6, PT ;  /* 0x000000060000780c */ /* 0x000fda0003f04270 */
[----:B------:R-:W-:Y:S05]  /*2220*/  @P0 BRA `(.L_x_3167) ;  /* 0x000000d000000947 */ /* 0x000fea0003800000 */
[----:B------:R-:W-:-:S13]  /*2230*/  ISETP.NE.AND P0, PT, R0, 0x5, PT ;  /* 0x000000050000780c */ /* 0x000fda0003f05270 */
[----:B------:R-:W-:Y:S05]  /*2240*/  @!P0 BRA `(.L_x_3168) ;  /* 0x0000006000008947 */ /* 0x000fea0003800000 */
[----:B------:R-:W-:-:S13]  /*2250*/  ISETP.NE.AND P0, PT, R0, 0x6, PT ;  /* 0x000000060000780c */ /* 0x000fda0003f05270 */
[----:B------:R-:W-:Y:S05]  /*2260*/  @P0 BRA `(.L_x_3163) ;  /* 0x00000b0000000947 */ /* 0x000fea0003800000 */
[----:B------:R-:W3:Y:S02]  /*2270*/  LDG.E R30, [R2.64] ;  /* 0x00000024021e7981 */ /* 0x000ee4000c1e1900 */
[----:B---3--:R-:W-:-:S06]  /*2280*/  FMUL.FTZ R30, R30, 1 ;  /* 0x3f8000001e1e7820 */ /* 0x008fcc0000410000 */
[----:B------:R-:W0:Y:S01]  /*2290*/  F2F.F64.F32 R30, R30 ;  /* 0x0000001e001e7310 */ /* 0x000e220000201800 */
[----:B------:R-:W-:Y:S05]  /*22a0*/  BRA `(.L_x_3164) ;  /* 0x00000c6000007947 */ /* 0x000fea0003800000 */
.L_x_3168:
[----:B------:R-:W3:Y:S02]  /*22b0*/  LDG.E.U16 R0, [R2.64] ;  /* 0x0000002402007981 */ /* 0x000ee4000c1e1500 */
[----:B---3--:R-:W-:-:S05]  /*22c0*/  HADD2.F32 R0, -RZ, R0.H0_H0 ;  /* 0x20000000ff007230 */ /* 0x008fca0000004100 */
[----:B------:R-:W-:-:S04]  /*22d0*/  FMUL.FTZ R0, R0, 1 ;  /* 0x3f80000000007820 */ /* 0x000fc80000410000 */
[----:B------:R0:W1:Y:S01]  /*22e0*/  F2F.F64.F32 R30, R0 ;  /* 0x00000000001e7310 */ /* 0x0000620000201800 */
[----:B------:R-:W-:Y:S05]  /*22f0*/  BRA `(.L_x_3164) ;  /* 0x00000c1000007947 */ /* 0x000fea0003800000 */
.L_x_3167:
[----:B------:R-:W-:-:S13]  /*2300*/  ISETP.NE.AND P0, PT, R0, 0x7, PT ;  /* 0x000000070000780c */ /* 0x000fda0003f05270 */
[----:B------:R-:W-:Y:S05]  /*2310*/  @!P0 BRA `(.L_x_3169) ;  /* 0x000000d000008947 */ /* 0x000fea0003800000 */
        /* <DEDUP_REMOVED lines=8> */
.L_x_3170:
[----:B------:R-:W3:Y:S02]  /*23a0*/  LDG.E.U16 R2, [R2.64] ;  /* 0x0000002402027981 */ /* 0x000ee4000c1e1500 */
[----:B---3--:R-:W-:-:S05]  /*23b0*/  HADD2.F32 R0, -RZ, R2.H0_H0 ;  /* 0x20000002ff007230 */ /* 0x008fca0000004100 */
[----:B------:R-:W-:-:S04]  /*23c0*/  FMUL.FTZ R0, R0, 1 ;  /* 0x3f80000000007820 */ /* 0x000fc80000410000 */
[----:B------:R0:W1:Y:S01]  /*23d0*/  F2F.F64.F32 R30, R0 ;  /* 0x00000000001e7310 */ /* 0x0000620000201800 */
[----:B------:R-:W-:Y:S05]  /*23e0*/  BRA `(.L_x_3164) ;  /* 0x00000b2000007947 */ /* 0x000fea0003800000 */
.L_x_3169:
[----:B------:R0:W5:Y:S01]  /*23f0*/  LDG.E.64 R30, [R2.64] ;  /* 0x00000024021e7981 */ /* 0x000162000c1e1b00 */
[----:B------:R-:W-:Y:S05]  /*2400*/  BRA `(.L_x_3164) ;  /* 0x00000b0000007947 */ /* 0x000fea0003800000 */
.L_x_3159:
        /* <DEDUP_REMOVED lines=8> */
[----:B------:R-:W3:Y:S01]  /*2490*/  LDG.E.U8 R2, [R2.64] ;  /* 0x0000002402027981 */ /* 0x000ee2000c1e1100 */
[----:B------:R-:W-:Y:S01]  /*24a0*/  IMAD.MOV.U32 R30, RZ, RZ, RZ ;  /* 0x000000ffff1e7224 */ /* 0x000fe200078e00ff */
[----:B---3--:R-:W-:-:S04]  /*24b0*/  ISETP.NE.AND P0, PT, R2, RZ, PT ;  /* 0x000000ff0200720c */ /* 0x008fc80003f05270 */
[----:B------:R-:W-:Y:S01]  /*24c0*/  FSEL R31, RZ, 1.875, !P0 ;  /* 0x3ff00000ff1f7808 */ /* 0x000fe20004000000 */
[----:B------:R-:W-:Y:S05]  /*24d0*/  BRA `(.L_x_3164) ;  /* 0x00000a3000007947 */ /* 0x000fea0003800000 */
.L_x_3173:
[----:B------:R0:W5:Y:S01]  /*24e0*/  LDG.E.64 R30, [R2.64] ;  /* 0x00000024021e7981 */ /* 0x000162000c1e1b00 */
[----:B------:R-:W-:Y:S05]  /*24f0*/  BRA `(.L_x_3164) ;  /* 0x00000a1000007947 */ /* 0x000fea0003800000 */
.L_x_3172:
        /* <DEDUP_REMOVED lines=28> */
.L_x_3175:
[----:B------:R-:W3:Y:S02]  /*26c0*/  LDG.E.U8 R2, [R2.64] ;  /* 0x0000002402027981 */ /* 0x000ee4000c1e1100 */
[C---:B---3--:R-:W-:Y:S02]  /*26d0*/  IMAD.SHL.U32 R0, R2.reuse, 0x2000000, RZ ;  /* 0x0200000002007824 */ /* 0x048fe400078e00ff */
        /* <DEDUP_REMOVED lines=13> */
.L_x_3174:
[----:B------:R-:W3:Y:S02]  /*27b0*/  LDG.E.U16 R0, [R2.64] ;  /* 0x0000002402007981 */ /* 0x000ee4000c1e1500 */
[----:B---3--:R-:W-:-:S05]  /*27c0*/  PRMT R0, RZ, 0x5410, R0 ;  /* 0x00005410ff007816 */ /* 0x008fca0000000000 */
[----:B------:R-:W-:-:S04]  /*27d0*/  FMUL.FTZ R0, R0, 1 ;  /* 0x3f80000000007820 */ /* 0x000fc80000410000 */
[----:B------:R0:W1:Y:S01]  /*27e0*/  F2F.F64.F32 R30, R0 ;  /* 0x00000000001e7310 */ /* 0x0000620000201800 */
[----:B------:R-:W-:Y:S05]  /*27f0*/  BRA `(.L_x_3164) ;  /* 0x0000071000007947 */ /* 0x000fea0003800000 */
.L_x_3171:
        /* <DEDUP_REMOVED lines=9> */
[----:B---3--:R0:W1:Y:S01]  /*2890*/  I2F.F64.U16 R30, R2 ;  /* 0x00000002001e7312 */ /* 0x0080620000101800 */
[----:B------:R-:W-:Y:S05]  /*28a0*/  BRA `(.L_x_3164) ;  /* 0x0000066000007947 */ /* 0x000fea0003800000 */
.L_x_3178:
[----:B------:R-:W3:Y:S01]  /*28b0*/  LDG.E.U8 R2, [R2.64] ;  /* 0x0000002402027981 */ /* 0x000ee2000c1e1100 */
[----:B------:R-:W-:Y:S01]  /*28c0*/  BSSY B0, `(.L_x_3179) ;  /* 0x0000018000007945 */ /* 0x000fe20003800000 */
        /* <DEDUP_REMOVED lines=19> */
.L_x_3182:
[----:B------:R-:W-:Y:S05]  /*2a00*/  BSYNC B1 ;  /* 0x0000000000017941 */ /* 0x000fea0003800000 */
.L_x_3181:
[----:B------:R-:W-:Y:S01]  /*2a10*/  LEA R3, R0, 0x3b800000, 0x17 ;  /* 0x3b80000000037811 */ /* 0x000fe200078eb8ff */
[----:B------:R-:W-:-:S05]  /*2a20*/  IMAD.SHL.U32 R0, R2, 0x100000, RZ ;  /* 0x0010000002007824 */ /* 0x000fca00078e00ff */
[----:B------:R-:W-:Y:S02]  /*2a30*/  LOP3.LUT R0, R3, R0, R4, 0xfe, !PT ;  /* 0x0000000003007212 */ /* 0x000fe400078efe04 */
.L_x_3180:
[----:B------:R-:W-:Y:S05]  /*2a40*/  BSYNC B0 ;  /* 0x0000000000007941 */ /* 0x000fea0003800000 */
.L_x_3179:
[----:B------:R-:W-:-:S04]  /*2a50*/  FMUL.FTZ R0, R0, 1 ;  /* 0x3f80000000007820 */ /* 0x000fc80000410000 */
[----:B------:R0:W1:Y:S01]  /*2a60*/  F2F.F64.F32 R30, R0 ;  /* 0x00000000001e7310 */ /* 0x0000620000201800 */
[----:B------:R-:W-:Y:S05]  /*2a70*/  BRA `(.L_x_3164) ;  /* 0x0000049000007947 */ /* 0x000fea0003800000 */
.L_x_3177:
        /* <DEDUP_REMOVED lines=21> */
.L_x_3186:
[----:B------:R-:W-:Y:S05]  /*2bd0*/  BSYNC B1 ;  /* 0x0000000000017941 */ /* 0x000fea0003800000 */
.L_x_3185:
[----:B------:R-:W-:Y:S01]  /*2be0*/  LEA R3, R0, 0x37800000, 0x17 ;  /* 0x3780000000037811 */ /* 0x000fe200078eb8ff */
[----:B------:R-:W-:-:S05]  /*2bf0*/  IMAD.SHL.U32 R0, R2, 0x200000, RZ ;  /* 0x0020000002007824 */ /* 0x000fca00078e00ff */
[----:B------:R-:W-:Y:S02]  /*2c00*/  LOP3.LUT R0, R3, R0, R4, 0xfe, !PT ;  /* 0x0000000003007212 */ /* 0x000fe400078efe04 */
.L_x_3184:
[----:B------:R-:W-:Y:S05]  /*2c10*/  BSYNC B0 ;  /* 0x0000000000007941 */ /* 0x000fea0003800000 */
.L_x_3183:
[----:B------:R-:W-:-:S04]  /*2c20*/  FMUL.FTZ R0, R0, 1 ;  /* 0x3f80000000007820 */ /* 0x000fc80000410000 */
[----:B------:R0:W1:Y:S01]  /*2c30*/  F2F.F64.F32 R30, R0 ;  /* 0x00000000001e7310 */ /* 0x0000620000201800 */
[----:B------:R-:W-:Y:S05]  /*2c40*/  BRA `(.L_x_3164) ;  /* 0x000002c000007947 */ /* 0x000fea0003800000 */
.L_x_3176:
[----:B------:R-:W-:-:S13]  /*2c50*/  ISETP.NE.AND P0, PT, R0, 0x1c, PT ;  /* 0x0000001c0000780c */ /* 0x000fda0003f05270 */
[----:B------:R-:W-:Y:S05]  /*2c60*/  @!P0 BRA `(.L_x_3187) ;  /* 0x0000028000008947 */ /* 0x000fea0003800000 */
[----:B------:R-:W-:-:S13]  /*2c70*/  ISETP.NE.AND P0, PT, R0, 0x1d, PT ;  /* 0x0000001d0000780c */ /* 0x000fda0003f05270 */
[----:B------:R-:W-:Y:S05]  /*2c80*/  @!P0 BRA `(.L_x_3188) ;  /* 0x0000023000008947 */ /* 0x000fea0003800000 */
[----:B------:R-:W-:-:S13]  /*2c90*/  ISETP.NE.AND P0, PT, R0, 0x2c, PT ;  /* 0x0000002c0000780c */ /* 0x000fda0003f05270 */
[----:B------:R-:W-:Y:S05]  /*2ca0*/  @P0 BRA `(.L_x_3163) ;  /* 0x000000c000000947 */ /* 0x000fea0003800000 */
[----:B------:R-:W3:Y:S01]  /*2cb0*/  LDG.E.U8 R2, [R2.64] ;  /* 0x0000002402027981 */ /* 0x000ee2000c1e1100 */
[----:B------:R-:W-:Y:S01]  /*2cc0*/  BSSY B0, `(.L_x_3189) ;  /* 0x0000007000007945 */ /* 0x000fe20003800000 */
[----:B------:R-:W-:Y:S01]  /*2cd0*/  IMAD.MOV.U32 R0, RZ, RZ, 0x400000 ;  /* 0x00400000ff007424 */ /* 0x000fe200078e00ff */
[----:B---3--:R-:W-:-:S13]  /*2ce0*/  ISETP.NE.AND P0, PT, R2, RZ, PT ;  /* 0x000000ff0200720c */ /* 0x008fda0003f05270 */
[----:B------:R-:W-:Y:S05]  /*2cf0*/  @!P0 BRA `(.L_x_3190) ;  /* 0x0000003000008947 */ /* 0x000fea0003800000 */
[----:B------:R-:W-:-:S13]  /*2d00*/  ISETP.NE.AND P0, PT, R2, 0xff, PT ;  /* 0x000000ff0200780c */ /* 0x000fda0003f05270 */
[----:B------:R-:W-:Y:S02]  /*2d10*/  @!P0 IMAD.MOV.U32 R0, RZ, RZ, 0x7f800001 ;  /* 0x7f800001ff008424 */ /* 0x000fe400078e00ff */
[----:B------:R-:W-:Y:S02]  /*2d20*/  @P0 IMAD.SHL.U32 R0, R2, 0x800000, RZ ;  /* 0x0080000002000824 */ /* 0x000fe400078e00ff */
.L_x_3190:
[----:B------:R-:W-:Y:S05]  /*2d30*/  BSYNC B0 ;  /* 0x0000000000007941 */ /* 0x000fea0003800000 */
.L_x_3189:
[----:B------:R-:W-:-:S04]  /*2d40*/  FMUL.FTZ R0, R0, 1 ;  /* 0x3f80000000007820 */ /* 0x000fc80000410000 */
[----:B------:R0:W1:Y:S01]  /*2d50*/  F2F.F64.F32 R30, R0 ;  /* 0x00000000001e7310 */ /* 0x0000620000201800 */
[----:B------:R-:W-:Y:S05]  /*2d60*/  BRA `(.L_x_3164) ;  /* 0x000001a000007947 */ /* 0x000fea0003800000 */
.L_x_3163:
        /* <DEDUP_REMOVED lines=18> */
[----:B0-2--5:R-:W-:Y:S05]  /*2e90*/  CALL.ABS.NOINC R14 ;  /* 0x000000000e007343 */ /* 0x025fea0003c00000 */
[----:B------:R-:W-:Y:S01]  /*2ea0*/  CS2R R30, SRZ ;  /* 0x00000000001e7805 */ /* 0x000fe2000001ff00 */
[----:B------:R-:W-:Y:S05]  /*2eb0*/  BRA `(.L_x_3164) ;  /* 0x0000005000007947 */ /* 0x000fea0003800000 */
.L_x_3188:
[----:B------:R-:W3:Y:S02]  /*2ec0*/  LDG.E.64 R30, [R2.64] ;  /* 0x00000024021e7981 */ /* 0x000ee4000c1e1b00 */
[----:B---3--:R-:W0:Y:S01]  /*2ed0*/  I2F.F64.U64 R30, R30 ;  /* 0x0000001e001e7312 */ /* 0x008e220000301800 */
[----:B------:R-:W-:Y:S05]  /*2ee0*/  BRA `(.L_x_3164) ;  /* 0x0000002000007947 */ /* 0x000fea0003800000 */
.L_x_3187:
[----:B------:R-:W3:Y:S02]  /*2ef0*/  LDG.E R2, [R2.64] ;  /* 0x0000002402027981 */ /* 0x000ee4000c1e1900 */
[----:B---3--:R0:W1:Y:S02]  /*2f00*/  I2F.F64.U32 R30, R2 ;  /* 0x00000002001e7312 */ /* 0x0080640000201800 */
.L_x_3164:
        /* <DEDUP_REMOVED lines=15> */
[----:B---3--:R0:W3:Y:S01]  /*3000*/  I2F.F64.S16 R16, R2 ;  /* 0x0000000200107312 */ /* 0x0080e20000101c00 */
[----:B------:R-:W-:Y:S05]  /*3010*/  BRA `(.L_x_3196) ;  /* 0x00000e2000007947 */ /* 0x000fea0003800000 */
.L_x_3194:
[----:B------:R-:W3:Y:S02]  /*3020*/  LDG.E.U8 R2, [R2.64] ;  /* 0x0000002402027981 */ /* 0x000ee4000c1e1100 */
[----:B---3--:R0:W3:Y:S01]  /*3030*/  I2F.F64.U16 R16, R2 ;  /* 0x0000000200107312 */ /* 0x0080e20000101800 */
[----:B------:R-:W-:Y:S05]  /*3040*/  BRA `(.L_x_3196) ;  /* 0x00000df000007947 */ /* 0x000fea0003800000 */
.L_x_3193:
        /* <DEDUP_REMOVED lines=9> */
.L_x_3198:
[----:B------:R-:W3:Y:S02]  /*30e0*/  LDG.E R2, [R2.64] ;  /* 0x0000002402027981 */ /* 0x000ee4000c1e1900 */
[----:B---3--:R0:W3:Y:S01]  /*30f0*/  I2F.F64 R16, R2 ;  /* 0x0000000200107312 */ /* 0x0080e20000201c00 */
[----:B------:R-:W-:Y:S05]  /*3100*/  BRA `(.L_x_3196) ;  /* 0x00000d3000007947 */ /* 0x000fea0003800000 */
.L_x_3197:
[----:B------:R-:W3:Y:S02]  /*3110*/  LDG.E.U16 R2, [R2.64] ;  /* 0x0000002402027981 */ /* 0x000ee4000c1e1500 */
[----:B---3--:R0:W3:Y:S01]  /*3120*/  I2F.F64.S16 R16, R2 ;  /* 0x0000000200107312 */ /* 0x0080e20000101c00 */
[----:B------:R-:W-:Y:S05]  /*3130*/  BRA `(.L_x_3196) ;  /* 0x00000d0000007947 */ /* 0x000fea0003800000 */
.L_x_3192:
        /* <DEDUP_REMOVED lines=10> */
.L_x_3200:
[----:B------:R-:W3:Y:S02]  /*31e0*/  LDG.E.U16 R0, [R2.64] ;  /* 0x0000002402007981 */ /* 0x000ee4000c1e1500 */
[----:B---3--:R-:W-:-:S05]  /*31f0*/  HADD2.F32 R0, -RZ, R0.H0_H0 ;  /* 0x20000000ff007230 */ /* 0x008fca0000004100 */
[----:B------:R-:W-:-:S04]  /*3200*/  FMUL.FTZ R0, R0, 1 ;  /* 0x3f80000000007820 */ /* 0x000fc80000410000 */
[----:B------:R0:W3:Y:S01]  /*3210*/  F2F.F64.F32 R16, R0 ;  /* 0x0000000000107310 */ /* 0x0000e20000201800 */
[----:B------:R-:W-:Y:S05]  /*3220*/  BRA `(.L_x_3196) ;  /* 0x00000c1000007947 */ /* 0x000fea0003800000 */
.L_x_3199:
        /* <DEDUP_REMOVED lines=10> */
.L_x_3202:
[----:B------:R-:W3:Y:S02]  /*32d0*/  LDG.E.U16 R2, [R2.64] ;  /* 0x0000002402027981 */ /* 0x000ee4000c1e1500 */
[----:B---3--:R-:W-:-:S05]  /*32e0*/  HADD2.F32 R0, -RZ, R2.H0_H0 ;  /* 0x20000002ff007230 */ /* 0x008fca0000004100 */
[----:B------:R-:W-:-:S04]  /*32f0*/  FMUL.FTZ R0, R0, 1 ;  /* 0x3f80000000007820 */ /* 0x000fc80000410000 */
[----:B------:R0:W3:Y:S01]  /*3300*/  F2F.F64.F32 R16, R0 ;  /* 0x0000000000107310 */ /* 0x0000e20000201800 */
[----:B------:R-:W-:Y:S05]  /*3310*/  BRA `(.L_x_3196) ;  /* 0x00000b2000007947 */ /* 0x000fea0003800000 */
.L_x_3201:
[----:B------:R0:W5:Y:S01]  /*3320*/  LDG.E.64 R16, [R2.64] ;  /* 0x0000002402107981 */ /* 0x000162000c1e1b00 */
[----:B------:R-:W-:Y:S05]  /*3330*/  BRA `(.L_x_3196) ;  /* 0x00000b0000007947 */ /* 0x000fea0003800000 */
.L_x_3191:
        /* <DEDUP_REMOVED lines=13> */
.L_x_3205:
[----:B------:R0:W5:Y:S01]  /*3410*/  LDG.E.64 R16, [R2.64] ;  /* 0x0000002402107981 */ /* 0x000162000c1e1b00 */
[----:B------:R-:W-:Y:S05]  /*3420*/  BRA `(.L_x_3196) ;  /* 0x00000a1000007947 */ /* 0x000fea0003800000 */
.L_x_3204:
        /* <DEDUP_REMOVED lines=26> */
[----:B------:R0:W3:Y:S01]  /*35d0*/  F2F.F64.F32 R16, R5 ;  /* 0x0000000500107310 */ /* 0x0000e20000201800 */
[----:B------:R-:W-:Y:S05]  /*35e0*/  BRA `(.L_x_3196) ;  /* 0x0000085000007947 */ /* 0x000fea0003800000 */
.L_x_3207:
        /* <DEDUP_REMOVED lines=13> */
[----:B------:R0:W3:Y:S01]  /*36c0*/  F2F.F64.F32 R16, R4 ;  /* 0x0000000400107310 */ /* 0x0000e20000201800 */
[----:B------:R-:W-:Y:S05]  /*36d0*/  BRA `(.L_x_3196) ;  /* 0x0000076000007947 */ /* 0x000fea0003800000 */
.L_x_3206:
[----:B------:R-:W3:Y:S02]  /*36e0*/  LDG.E.U16 R0, [R2.64] ;  /* 0x0000002402007981 */ /* 0x000ee4000c1e1500 */
[----:B---3--:R-:W-:-:S05]  /*36f0*/  PRMT R0, RZ, 0x5410, R0 ;  /* 0x00005410ff007816 */ /* 0x008fca0000000000 */
[----:B------:R-:W-:-:S04]  /*3700*/  FMUL.FTZ R0, R0, 1 ;  /* 0x3f80000000007820 */ /* 0x000fc80000410000 */
[----:B------:R0:W3:Y:S01]  /*3710*/  F2F.F64.F32 R16, R0 ;  /* 0x0000000000107310 */ /* 0x0000e20000201800 */
[----:B------:R-:W-:Y:S05]  /*3720*/  BRA `(.L_x_3196) ;  /* 0x0000071000007947 */ /* 0x000fea0003800000 */
.L_x_3203:
        /* <DEDUP_REMOVED lines=9> */
[----:B---3--:R0:W3:Y:S01]  /*37c0*/  I2F.F64.U16 R16, R2 ;  /* 0x0000000200107312 */ /* 0x0080e20000101800 */
[----:B------:R-:W-:Y:S05]  /*37d0*/  BRA `(.L_x_3196) ;  /* 0x0000066000007947 */ /* 0x000fea0003800000 */
.L_x_3210:
        /* <DEDUP_REMOVED lines=21> */
.L_x_3214:
[----:B------:R-:W-:Y:S05]  /*3930*/  BSYNC B1 ;  /* 0x0000000000017941 */ /* 0x000fea0003800000 */
.L_x_3213:
[----:B------:R-:W-:Y:S01]  /*3940*/  LEA R3, R0, 0x3b800000, 0x17 ;  /* 0x3b80000000037811 */ /* 0x000fe200078eb8ff */
[----:B------:R-:W-:-:S05]  /*3950*/  IMAD.SHL.U32 R0, R2, 0x100000, RZ ;  /* 0x0010000002007824 */ /* 0x000fca00078e00ff */
[----:B------:R-:W-:Y:S02]  /*3960*/  LOP3.LUT R0, R3, R0, R4, 0xfe, !PT ;  /* 0x0000000003007212 */ /* 0x000fe400078efe04 */
.L_x_3212:
[----:B------:R-:W-:Y:S05]  /*3970*/  BSYNC B0 ;  /* 0x0000000000007941 */ /* 0x000fea0003800000 */
.L_x_3211:
[----:B------:R-:W-:-:S04]  /*3980*/  FMUL.FTZ R0, R0, 1 ;  /* 0x3f80000000007820 */ /* 0x000fc80000410000 */
[----:B------:R0:W3:Y:S01]  /*3990*/  F2F.F64.F32 R16, R0 ;  /* 0x0000000000107310 */ /* 0x0000e20000201800 */
[----:B------:R-:W-:Y:S05]  /*39a0*/  BRA `(.L_x_3196) ;  /* 0x0000049000007947 */ /* 0x000fea0003800000 */
.L_x_3209:
        /* <DEDUP_REMOVED lines=21> */
.L_x_3218:
[----:B------:R-:W-:Y:S05]  /*3b00*/  BSYNC B1 ;  /* 0x0000000000017941 */ /* 0x000fea0003800000 */
.L_x_3217:
[----:B------:R-:W-:Y:S01]  /*3b10*/  LEA R3, R0, 0x37800000, 0x17 ;  /* 0x3780000000037811 */ /* 0x000fe200078eb8ff */
[----:B------:R-:W-:-:S05]  /*3b20*/  IMAD.SHL.U32 R0, R2, 0x200000, RZ ;  /* 0x0020000002007824 */ /* 0x000fca00078e00ff */
[----:B------:R-:W-:Y:S02]  /*3b30*/  LOP3.LUT R0, R3, R0, R4, 0xfe, !PT ;  /* 0x0000000003007212 */ /* 0x000fe400078efe04 */
.L_x_3216:
[----:B------:R-:W-:Y:S05]  /*3b40*/  BSYNC B0 ;  /* 0x0000000000007941 */ /* 0x000fea0003800000 */
.L_x_3215:
[----:B------:R-:W-:-:S04]  /*3b50*/  FMUL.FTZ R0, R0, 1 ;  /* 0x3f80000000007820 */ /* 0x000fc80000410000 */
[----:B------:R0:W3:Y:S01]  /*3b60*/  F2F.F64.F32 R16, R0 ;  /* 0x0000000000107310 */ /* 0x0000e20000201800 */
[----:B------:R-:W-:Y:S05]  /*3b70*/  BRA `(.L_x_3196) ;  /* 0x000002c000007947 */ /* 0x000fea0003800000 */
.L_x_3208:
        /* <DEDUP_REMOVED lines=14> */
.L_x_3222:
[----:B------:R-:W-:Y:S05]  /*3c60*/  BSYNC B0 ;  /* 0x0000000000007941 */ /* 0x000fea0003800000 */
.L_x_3221:
[----:B------:R-:W-:-:S04]  /*3c70*/  FMUL.FTZ R0, R0, 1 ;  /* 0x3f80000000007820 */ /* 0x000fc80000410000 */
[----:B------:R0:W3:Y:S01]  /*3c80*/  F2F.F64.F32 R16, R0 ;  /* 0x0000000000107310 */ /* 0x0000e20000201800 */
[----:B------:R-:W-:Y:S05]  /*3c90*/  BRA `(.L_x_3196) ;  /* 0x000001a000007947 */ /* 0x000fea0003800000 */
.L_x_3195:
        /* <DEDUP_REMOVED lines=18> */
[----:B012--5:R-:W-:Y:S05]  /*3dc0*/  CALL.ABS.NOINC R14 ;  /* 0x000000000e007343 */ /* 0x027fea0003c00000 */
[----:B------:R-:W-:Y:S01]  /*3dd0*/  CS2R R16, SRZ ;  /* 0x0000000000107805 */ /* 0x000fe2000001ff00 */
[----:B------:R-:W-:Y:S05]  /*3de0*/  BRA `(.L_x_3196) ;  /* 0x0000005000007947 */ /* 0x000fea0003800000 */
.L_x_3220:
[----:B------:R-:W3:Y:S02]  /*3df0*/  LDG.E.64 R16, [R2.64] ;  /* 0x0000002402107981 */ /* 0x000ee4000c1e1b00 */
[----:B---3--:R-:W0:Y:S01]  /*3e00*/  I2F.F64.U64 R16, R16 ;  /* 0x0000001000107312 */ /* 0x008e220000301800 */
[----:B------:R-:W-:Y:S05]  /*3e10*/  BRA `(.L_x_3196) ;  /* 0x0000002000007947 */ /* 0x000fea0003800000 */
.L_x_3219:
[----:B------:R-:W3:Y:S02]  /*3e20*/  LDG.E R2, [R2.64] ;  /* 0x0000002402027981 */ /* 0x000ee4000c1e1900 */
[----:B---3--:R0:W3:Y:S02]  /*3e30*/  I2F.F64.U32 R16, R2 ;  /* 0x0000000200107312 */ /* 0x0080e40000201800 */
.L_x_3196:
[----:B------:R-:W-:-:S03]  /*3e40*/  IADD3 R28, R28, 0x80, RZ ;  /* 0x000000801c1c7810 */ /* 0x000fc60007ffe0ff */
.L_x_3158:
[----:B------:R-:W-:Y:S05]  /*3e50*/  BSYNC B6 ;  /* 0x0000000000067941 */ /* 0x000fea0003800000 */
.L_x_3157:
[----:B------:R-:W-:Y:S01]  /*3e60*/  ISETP.GE.AND P0, PT, R28, R37, PT ;  /* 0x000000251c00720c */ /* 0x000fe20003f06270 */
[----:B------:R-:W-:Y:S01]  /*3e70*/  BSSY B6, `(.L_x_3223) ;  /* 0x00001ed000067945 */ /* 0x000fe20003800000 */
[----:B------:R-:W-:Y:S01]  /*3e80*/  CS2R R26, SRZ ;  /* 0x00000000001a7805 */ /* 0x000fe2000001ff00 */
[----:B------:R-:W-:Y:S01]  /*3e90*/  CS2R R34, SRZ ;  /* 0x0000000000227805 */ /* 0x000fe2000001ff00 */
[----:B------:R-:W-:-:S09]  /*3ea0*/  CS2R R22, SRZ ;  /* 0x0000000000167805 */ /* 0x000fd2000001ff00 */
        /* <DEDUP_REMOVED lines=17> */
[----:B----4-:R0:W4:Y:S01]  /*3fc0*/  I2F.F64.S16 R34, R2 ;  /* 0x0000000200227312 */ /* 0x0101220000101c00 */
[----:B------:R-:W-:Y:S05]  /*3fd0*/  BRA `(.L_x_3230) ;  /* 0x00000e2000007947 */ /* 0x000fea0003800000 */
.L_x_3228:
[----:B------:R-:W4:Y:S02]  /*3fe0*/  LDG.E.U8 R2, [R2.64] ;  /* 0x0000002402027981 */ /* 0x000f24000c1e1100 */
[----:B----4-:R0:W4:Y:S01]  /*3ff0*/  I2F.F64.U16 R34, R2 ;  /* 0x0000000200227312 */ /* 0x0101220000101800 */
[----:B------:R-:W-:Y:S05]  /*4000*/  BRA `(.L_x_3230) ;  /* 0x00000df000007947 */ /* 0x000fea0003800000 */
.L_x_3227:
[----:B------:R-:W-:-:S13]  /*4010*/  ISETP.NE.AND P0, PT, R0, 0x2, PT ;  /* 0x000000020000780c */ /* 0x000fda0003f05270 */
[----:B------:R-:W-:Y:S05]  /*4020*/  @!P0 BRA `(.L_x_3231) ;  /* 0x000000a000008947 */ /* 0x000fea0003800000 */
[----:B------:R-:W-:-:S13]  /*4030*/  ISETP.NE.AND P0, PT, R0, 0x3, PT ;  /* 0x000000030000780c */ /* 0x000fda0003f05270 */
[----:B------:R-:W-:Y:S05]  /*4040*/  @!P0 BRA `(.L_x_3232) ;  /* 0x0000005000008947 */ /* 0x000fea0003800000 */
[----:B------:R-:W-:-:S13]  /*4050*/  ISETP.NE.AND P0, PT, R0, 0x4, PT ;  /* 0x000000040000780c */ /* 0x000fda0003f05270 */
[----:B------:R-:W-:Y:S05]  /*4060*/  @P0 BRA `(.L_x_3229) ;  /* 0x00000bf000000947 */ /* 0x000fea0003800000 */
[----:B------:R-:W4:Y:S02]  /*4070*/  LDG.E.64 R34, [R2.64] ;  /* 0x0000002402227981 */ /* 0x000f24000c1e1b00 */
[----:B----4-:R-:W0:Y:S01]  /*4080*/  I2F.F64.S64 R34, R34 ;  /* 0x0000002200227312 */ /* 0x010e220000301c00 */
[----:B------:R-:W-:Y:S05]  /*4090*/  BRA `(.L_x_3230) ;  /* 0x00000d6000007947 */ /* 0x000fea0003800000 */
.L_x_3232:
[----:B------:R-:W4:Y:S02]  /*40a0*/  LDG.E R2, [R2.64] ;  /* 0x0000002402027981 */ /* 0x000f24000c1e1900 */
[----:B----4-:R0:W4:Y:S01]  /*40b0*/  I2F.F64 R34, R2 ;  /* 0x0000000200227312 */ /* 0x0101220000201c00 */
[----:B------:R-:W-:Y:S05]  /*40c0*/  BRA `(.L_x_3230) ;  /* 0x00000d3000007947 */ /* 0x000fea0003800000 */
.L_x_3231:
[----:B------:R-:W4:Y:S02]  /*40d0*/  LDG.E.U16 R2, [R2.64] ;  /* 0x0000002402027981 */ /* 0x000f24000c1e1500 */
[----:B----4-:R0:W4:Y:S01]  /*40e0*/  I2F.F64.S16 R34, R2 ;  /* 0x0000000200227312 */ /* 0x0101220000101c00 */
[----:B------:R-:W-:Y:S05]  /*40f0*/  BRA `(.L_x_3230) ;  /* 0x00000d0000007947 */ /* 0x000fea0003800000 */
.L_x_3226:
[----:B------:R-:W-:-:S13]  /*4100*/  ISETP.GT.AND P0, PT, R0, 0x6, PT ;  /* 0x000000060000780c */ /* 0x000fda0003f04270 */
[----:B------:R-:W-:Y:S05]  /*4110*/  @P0 BRA `(.L_x_3233) ;  /* 0x000000d000000947 */ /* 0x000fea0003800000 */
[----:B------:R-:W-:-:S13]  /*4120*/  ISETP.NE.AND P0, PT, R0, 0x5, PT ;  /* 0x000000050000780c */ /* 0x000fda0003f05270 */
[----:B------:R-:W-:Y:S05]  /*4130*/  @!P0 BRA `(.L_x_3234) ;  /* 0x0000006000008947 */ /* 0x000fea0003800000 */
[----:B------:R-:W-:-:S13]  /*4140*/  ISETP.NE.AND P0, PT, R0, 0x6, PT ;  /* 0x000000060000780c */ /* 0x000fda0003f05270 */
[----:B------:R-:W-:Y:S05]  /*4150*/  @P0 BRA `(.L_x_3229) ;  /* 0x00000b0000000947 */ /* 0x000fea0003800000 */
[----:B------:R-:W4:Y:S02]  /*4160*/  LDG.E R34, [R2.64] ;  /* 0x0000002402227981 */ /* 0x000f24000c1e1900 */
[----:B----4-:R-:W-:-:S06]  /*4170*/  FMUL.FTZ R34, R34, 1 ;  /* 0x3f80000022227820 */ /* 0x010fcc0000410000 */
[----:B------:R-:W0:Y:S01]  /*4180*/  F2F.F64.F32 R34, R34 ;  /* 0x0000002200227310 */ /* 0x000e220000201800 */
[----:B------:R-:W-:Y:S05]  /*4190*/  BRA `(.L_x_3230) ;  /* 0x00000c6000007947 */ /* 0x000fea0003800000 */
.L_x_3234:
[----:B------:R-:W4:Y:S02]  /*41a0*/  LDG.E.U16 R0, [R2.64] ;  /* 0x0000002402007981 */ /* 0x000f24000c1e1500 */
[----:B----4-:R-:W-:-:S05]  /*41b0*/  HADD2.F32 R0, -RZ, R0.H0_H0 ;  /* 0x20000000ff007230 */ /* 0x010fca0000004100 */
[----:B------:R-:W-:-:S04]  /*41c0*/  FMUL.FTZ R0, R0, 1 ;  /* 0x3f80000000007820 */ /* 0x000fc80000410000 */
[----:B------:R0:W4:Y:S01]  /*41d0*/  F2F.F64.F32 R34, R0 ;  /* 0x0000000000227310 */ /* 0x0001220000201800 */
[----:B------:R-:W-:Y:S05]  /*41e0*/  BRA `(.L_x_3230) ;  /* 0x00000c1000007947 */ /* 0x000fea0003800000 */
.L_x_3233:
[----:B------:R-:W-:-:S13]  /*41f0*/  ISETP.NE.AND P0, PT, R0, 0x7, PT ;  /* 0x000000070000780c */ /* 0x000fda0003f05270 */
[----:B------:R-:W-:Y:S05]  /*4200*/  @!P0 BRA `(.L_x_3235) ;  /* 0x000000d000008947 */ /* 0x000fea0003800000 */
        /* <DEDUP_REMOVED lines=8> */
.L_x_3236:
[----:B------:R-:W4:Y:S02]  /*4290*/  LDG.E.U16 R2, [R2.64] ;  /* 0x0000002402027981 */ /* 0x000f24000c1e1500 */
[----:B----4-:R-:W-:-:S05]  /*42a0*/  HADD2.F32 R0, -RZ, R2.H0_H0 ;  /* 0x20000002ff007230 */ /* 0x010fca0000004100 */
[----:B------:R-:W-:-:S04]  /*42b0*/  FMUL.FTZ R0, R0, 1 ;  /* 0x3f80000000007820 */ /* 0x000fc80000410000 */
[----:B------:R0:W4:Y:S01]  /*42c0*/  F2F.F64.F32 R34, R0 ;  /* 0x0000000000227310 */ /* 0x0001220000201800 */
[----:B------:R-:W-:Y:S05]  /*42d0*/  BRA `(.L_x_3230) ;  /* 0x00000b2000007947 */ /* 0x000fea0003800000 */
.L_x_3235:
[----:B------:R0:W5:Y:S01]  /*42e0*/  LDG.E.64 R34, [R2.64] ;  /* 0x0000002402227981 */ /* 0x000162000c1e1b00 */
[----:B------:R-:W-:Y:S05]  /*42f0*/  BRA `(.L_x_3230) ;  /* 0x00000b0000007947 */ /* 0x000fea0003800000 */
.L_x_3225:
        /* <DEDUP_REMOVED lines=8> */
[----:B------:R-:W4:Y:S01]  /*4380*/  LDG.E.U8 R2, [R2.64] ;  /* 0x0000002402027981 */ /* 0x000f22000c1e1100 */
[----:B------:R-:W-:Y:S01]  /*4390*/  IMAD.MOV.U32 R34, RZ, RZ, RZ ;  /* 0x000000ffff227224 */ /* 0x000fe200078e00ff */
[----:B----4-:R-:W-:-:S04]  /*43a0*/  ISETP.NE.AND P0, PT, R2, RZ, PT ;  /* 0x000000ff0200720c */ /* 0x010fc80003f05270 */
[----:B------:R-:W-:Y:S01]  /*43b0*/  FSEL R35, RZ, 1.875, !P0 ;  /* 0x3ff00000ff237808 */ /* 0x000fe20004000000 */
[----:B------:R-:W-:Y:S05]  /*43c0*/  BRA `(.L_x_3230) ;  /* 0x00000a3000007947 */ /* 0x000fea0003800000 */
.L_x_3239:
[----:B------:R0:W5:Y:S01]  /*43d0*/  LDG.E.64 R34, [R2.64] ;  /* 0x0000002402227981 */ /* 0x000162000c1e1b00 */
[----:B------:R-:W-:Y:S05]  /*43e0*/  BRA `(.L_x_3230) ;  /* 0x00000a1000007947 */ /* 0x000fea0003800000 */
.L_x_3238:
        /* <DEDUP_REMOVED lines=26> */
[----:B------:R0:W4:Y:S01]  /*4590*/  F2F.F64.F32 R34, R5 ;  /* 0x0000000500227310 */ /* 0x0001220000201800 */
[----:B------:R-:W-:Y:S05]  /*45a0*/  BRA `(.L_x_3230) ;  /* 0x0000085000007947 */ /* 0x000fea0003800000 */
.L_x_3241:
[----:B------:R-:W4:Y:S02]  /*45b0*/  LDG.E.U8 R2, [R2.64] ;  /* 0x0000002402027981 */ /* 0x000f24000c1e1100 */
[C---:B----4-:R-:W-:Y:S02]  /*45c0*/  IMAD.SHL.U32 R0, R2.reuse, 0x2000000, RZ ;  /* 0x0200000002007824 */ /* 0x050fe400078e00ff */
        /* <DEDUP_REMOVED lines=11> */
[----:B------:R0:W4:Y:S01]  /*4680*/  F2F.F64.F32 R34, R4 ;  /* 0x0000000400227310 */ /* 0x0001220000201800 */
[----:B------:R-:W-:Y:S05]  /*4690*/  BRA `(.L_x_3230) ;  /* 0x0000076000007947 */ /* 0x000fea0003800000 */
.L_x_3240:
[----:B------:R-:W4:Y:S02]  /*46a0*/  LDG.E.U16 R0, [R2.64] ;  /* 0x0000002402007981 */ /* 0x000f24000c1e1500 */
[----:B----4-:R-:W-:-:S05]  /*46b0*/  PRMT R0, RZ, 0x5410, R0 ;  /* 0x00005410ff007816 */ /* 0x010fca0000000000 */
[----:B------:R-:W-:-:S04]  /*46c0*/  FMUL.FTZ R0, R0, 1 ;  /* 0x3f80000000007820 */ /* 0x000fc80000410000 */
[----:B------:R0:W4:Y:S01]  /*46d0*/  F2F.F64.F32 R34, R0 ;  /* 0x0000000000227310 */ /* 0x0001220000201800 */
[----:B------:R-:W-:Y:S05]  /*46e0*/  BRA `(.L_x_3230) ;  /* 0x0000071000007947 */ /* 0x000fea0003800000 */
.L_x_3237:
        /* <DEDUP_REMOVED lines=9> */
[----:B----4-:R0:W4:Y:S01]  /*4780*/  I2F.F64.U16 R34, R2 ;  /* 0x0000000200227312 */ /* 0x0101220000101800 */
[----:B------:R-:W-:Y:S05]  /*4790*/  BRA `(.L_x_3230) ;  /* 0x0000066000007947 */ /* 0x000fea0003800000 */
.L_x_3244:
[----:B------:R-:W4:Y:S01]  /*47a0*/  LDG.E.U8 R2, [R2.64] ;  /* 0x0000002402027981 */ /* 0x000f22000c1e1100 */
[----:B------:R-:W-:Y:S01]  /*47b0*/  BSSY B0, `(.L_x_3245) ;  /* 0x0000018000007945 */ /* 0x000fe20003800000 */
        /* <DEDUP_REMOVED lines=19> */
.L_x_3248:
[----:B------:R-:W-:Y:S05]  /*48f0*/  BSYNC B1 ;  /* 0x0000000000017941 */ /* 0x000fea0003800000 */
.L_x_3247:
[----:B------:R-:W-:Y:S01]  /*4900*/  LEA R3, R0, 0x3b800000, 0x17 ;  /* 0x3b80000000037811 */ /* 0x000fe200078eb8ff */
[----:B------:R-:W-:-:S05]  /*4910*/  IMAD.SHL.U32 R0, R2, 0x100000, RZ ;  /* 0x0010000002007824 */ /* 0x000fca00078e00ff */
[----:B------:R-:W-:Y:S02]  /*4920*/  LOP3.LUT R0, R3, R0, R4, 0xfe, !PT ;  /* 0x0000000003007212 */ /* 0x000fe400078efe04 */
.L_x_3246:
[----:B------:R-:W-:Y:S05]  /*4930*/  BSYNC B0 ;  /* 0x0000000000007941 */ /* 0x000fea0003800000 */
.L_x_3245:
[----:B------:R-:W-:-:S04]  /*4940*/  FMUL.FTZ R0, R0, 1 ;  /* 0x3f80000000007820 */ /* 0x000fc80000410000 */
[----:B------:R0:W4:Y:S01]  /*4950*/  F2F.F64.F32 R34, R0 ;  /* 0x0000000000227310 */ /* 0x0001220000201800 */
[----:B------:R-:W-:Y:S05]  /*4960*/  BRA `(.L_x_3230) ;  /* 0x0000049000007947 */ /* 0x000fea0003800000 */
.L_x_3243:
        /* <DEDUP_REMOVED lines=21> */
.L_x_3252:
[----:B------:R-:W-:Y:S05]  /*4ac0*/  BSYNC B1 ;  /* 0x0000000000017941 */ /* 0x000fea0003800000 */
.L_x_3251:
[----:B------:R-:W-:Y:S01]  /*4ad0*/  LEA R3, R0, 0x37800000, 0x17 ;  /* 0x3780000000037811 */ /* 0x000fe200078eb8ff */
[----:B------:R-:W-:-:S05]  /*4ae0*/  IMAD.SHL.U32 R0, R2, 0x200000, RZ ;  /* 0x0020000002007824 */ /* 0x000fca00078e00ff */
[----:B------:R-:W-:Y:S02]  /*4af0*/  LOP3.LUT R0, R3, R0, R4, 0xfe, !PT ;  /* 0x0000000003007212 */ /* 0x000fe400078efe04 */
.L_x_3250:
[----:B------:R-:W-:Y:S05]  /*4b00*/  BSYNC B0 ;  /* 0x0000000000007941 */ /* 0x000fea0003800000 */
.L_x_3249:
[----:B------:R-:W-:-:S04]  /*4b10*/  FMUL.FTZ R0, R0, 1 ;  /* 0x3f80000000007820 */ /* 0x000fc80000410000 */
[----:B------:R0:W4:Y:S01]  /*4b20*/  F2F.F64.F32 R34, R0 ;  /* 0x0000000000227310 */ /* 0x0001220000201800 */
[----:B------:R-:W-:Y:S05]  /*4b30*/  BRA `(.L_x_3230) ;  /* 0x000002c000007947 */ /* 0x000fea0003800000 */
.L_x_3242:
[----:B------:R-:W-:-:S13]  /*4b40*/  ISETP.NE.AND P0, PT, R0, 0x1c, PT ;  /* 0x0000001c0000780c */ /* 0x000fda0003f05270 */
[----:B------:R-:W-:Y:S05]  /*4b50*/  @!P0 BRA `(.L_x_3253) ;  /* 0x0000028000008947 */ /* 0x000fea0003800000 */
[----:B------:R-:W-:-:S13]  /*4b60*/  ISETP.NE.AND P0, PT, R0, 0x1d, PT ;  /* 0x0000001d0000780c */ /* 0x000fda0003f05270 */
[----:B------:R-:W-:Y:S05]  /*4b70*/  @!P0 BRA `(.L_x_3254) ;  /* 0x0000023000008947 */ /* 0x000fea0003800000 */
[----:B------:R-:W-:-:S13]  /*4b80*/  ISETP.NE.AND P0, PT, R0, 0x2c, PT ;  /* 0x0000002c0000780c */ /* 0x000fda0003f05270 */
[----:B------:R-:W-:Y:S05]  /*4b90*/  @P0 BRA `(.L_x_3229) ;  /* 0x000000c000000947 */ /* 0x000fea0003800000 */
[----:B------:R-:W4:Y:S01]  /*4ba0*/  LDG.E.U8 R2, [R2.64] ;  /* 0x0000002402027981 */ /* 0x000f22000c1e1100 */
[----:B------:R-:W-:Y:S01]  /*4bb0*/  BSSY B0, `(.L_x_3255) ;  /* 0x0000007000007945 */ /* 0x000fe20003800000 */
[----:B------:R-:W-:Y:S01]  /*4bc0*/  IMAD.MOV.U32 R0, RZ, RZ, 0x400000 ;  /* 0x00400000ff007424 */ /* 0x000fe200078e00ff */
[----:B----4-:R-:W-:-:S13]  /*4bd0*/  ISETP.NE.AND P0, PT, R2, RZ, PT ;  /* 0x000000ff0200720c */ /* 0x010fda0003f05270 */
[----:B------:R-:W-:Y:S05]  /*4be0*/  @!P0 BRA `(.L_x_3256) ;  /* 0x0000003000008947 */ /* 0x000fea0003800000 */
[----:B------:R-:W-:-:S13]  /*4bf0*/  ISETP.NE.AND P0, PT, R2, 0xff, PT ;  /* 0x000000ff0200780c */ /* 0x000fda0003f05270 */
[----:B------:R-:W-:Y:S02]  /*4c00*/  @!P0 IMAD.MOV.U32 R0, RZ, RZ, 0x7f800001 ;  /* 0x7f800001ff008424 */ /* 0x000fe400078e00ff */
[----:B------:R-:W-:Y:S02]  /*4c10*/  @P0 IMAD.SHL.U32 R0, R2, 0x800000, RZ ;  /* 0x0080000002000824 */ /* 0x000fe400078e00ff */
.L_x_3256:
[----:B------:R-:W-:Y:S05]  /*4c20*/  BSYNC B0 ;  /* 0x0000000000007941 */ /* 0x000fea0003800000 */
.L_x_3255:
[----:B------:R-:W-:-:S04]  /*4c30*/  FMUL.FTZ R0, R0, 1 ;  /* 0x3f80000000007820 */ /* 0x000fc80000410000 */
[----:B------:R0:W4:Y:S01]  /*4c40*/  F2F.F64.F32 R34, R0 ;  /* 0x0000000000227310 */ /* 0x0001220000201800 */
[----:B------:R-:W-:Y:S05]  /*4c50*/  BRA `(.L_x_3230) ;  /* 0x000001a000007947 */ /* 0x000fea0003800000 */
.L_x_3229:
        /* <DEDUP_REMOVED lines=19> */
[----:B------:R-:W-:Y:S01]  /*4d90*/  CS2R R34, SRZ ;  /* 0x0000000000227805 */ /* 0x000fe2000001ff00 */
[----:B------:R-:W-:Y:S05]  /*4da0*/  BRA `(.L_x_3230) ;  /* 0x0000005000007947 */ /* 0x000fea0003800000 */
.L_x_3254:
[----:B------:R-:W4:Y:S02]  /*4db0*/  LDG.E.64 R34, [R2.64] ;  /* 0x0000002402227981 */ /* 0x000f24000c1e1b00 */
[----:B----4-:R-:W0:Y:S01]  /*4dc0*/  I2F.F64.U64 R34, R34 ;  /* 0x0000002200227312 */ /* 0x010e220000301800 */
[----:B------:R-:W-:Y:S05]  /*4dd0*/  BRA `(.L_x_3230) ;  /* 0x0000002000007947 */ /* 0x000fea0003800000 */
.L_x_3253:
[----:B------:R-:W4:Y:S02]  /*4de0*/  LDG.E R2, [R2.64] ;  /* 0x0000002402027981 */ /* 0x000f24000c1e1900 */
[----:B----4-:R0:W4:Y:S02]  /*4df0*/  I2F.F64.U32 R34, R2 ;  /* 0x0000000200227312 */ /* 0x0101240000201800 */
.L_x_3230:
        /* <DEDUP_REMOVED lines=15> */
[----:B----4-:R0:W4:Y:S01]  /*4ef0*/  I2F.F64.S16 R22, R2 ;  /* 0x0000000200167312 */ /* 0x0101220000101c00 */
[----:B------:R-:W-:Y:S05]  /*4f00*/  BRA `(.L_x_3262) ;  /* 0x00000e2000007947 */ /* 0x000fea0003800000 */
.L_x_3260:
[----:B----4-:R-:W4:Y:S02]  /*4f10*/  LDG.E.U8 R2, [R2.64] ;  /* 0x0000002402027981 */ /* 0x010f24000c1e1100 */
[----:B----4-:R0:W4:Y:S01]  /*4f20*/  I2F.F64.U16 R22, R2 ;  /* 0x0000000200167312 */ /* 0x0101220000101800 */
[----:B------:R-:W-:Y:S05]  /*4f30*/  BRA `(.L_x_3262) ;  /* 0x00000df000007947 */ /* 0x000fea0003800000 */
.L_x_3259:
[----:B------:R-:W-:-:S13]  /*4f40*/  ISETP.NE.AND P0, PT, R0, 0x2, PT ;  /* 0x000000020000780c */ /* 0x000fda0003f05270 */
[----:B------:R-:W-:Y:S05]  /*4f50*/  @!P0 BRA `(.L_x_3263) ;  /* 0x000000a000008947 */ /* 0x000fea0003800000 */
[----:B------:R-:W-:-:S13]  /*4f60*/  ISETP.NE.AND P0, PT, R0, 0x3, PT ;  /* 0x000000030000780c */ /* 0x000fda0003f05270 */
[----:B------:R-:W-:Y:S05]  /*4f70*/  @!P0 BRA `(.L_x_3264) ;  /* 0x0000005000008947 */ /* 0x000fea0003800000 */
[----:B------:R-:W-:-:S13]  /*4f80*/  ISETP.NE.AND P0, PT, R0, 0x4, PT ;  /* 0x000000040000780c */ /* 0x000fda0003f05270 */
[----:B------:R-:W-:Y:S05]  /*4f90*/  @P0 BRA `(.L_x_3261) ;  /* 0x00000bf000000947 */ /* 0x000fea0003800000 */
[----:B----4-:R-:W4:Y:S02]  /*4fa0*/  LDG.E.64 R22, [R2.64] ;  /* 0x0000002402167981 */ /* 0x010f24000c1e1b00 */
[----:B----4-:R-:W0:Y:S01]  /*4fb0*/  I2F.F64.S64 R22, R22 ;  /* 0x0000001600167312 */ /* 0x010e220000301c00 */
[----:B------:R-:W-:Y:S05]  /*4fc0*/  BRA `(.L_x_3262) ;  /* 0x00000d6000007947 */ /* 0x000fea0003800000 */
.L_x_3264:
[----:B----4-:R-:W4:Y:S02]  /*4fd0*/  LDG.E R2, [R2.64] ;  /* 0x0000002402027981 */ /* 0x010f24000c1e1900 */
[----:B----4-:R0:W4:Y:S01]  /*4fe0*/  I2F.F64 R22, R2 ;  /* 0x0000000200167312 */ /* 0x0101220000201c00 */
[----:B------:R-:W-:Y:S05]  /*4ff0*/  BRA `(.L_x_3262) ;  /* 0x00000d3000007947 */ /* 0x000fea0003800000 */
.L_x_3263:
[----:B----4-:R-:W4:Y:S02]  /*5000*/  LDG.E.U16 R2, [R2.64] ;  /* 0x0000002402027981 */ /* 0x010f24000c1e1500 */
[----:B----4-:R0:W4:Y:S01]  /*5010*/  I2F.F64.S16 R22, R2 ;  /* 0x0000000200167312 */ /* 0x0101220000101c00 */
[----:B------:R-:W-:Y:S05]  /*5020*/  BRA `(.L_x_3262) ;  /* 0x00000d0000007947 */ /* 0x000fea0003800000 */
.L_x_3258:
[----:B------:R-:W-:-:S13]  /*5030*/  ISETP.GT.AND P0, PT, R0, 0x6, PT ;  /* 0x000000060000780c */ /* 0x000fda0003f04270 */
[----:B------:R-:W-:Y:S05]  /*5040*/  @P0 BRA `(.L_x_3265) ;  /* 0x000000d000000947 */ /* 0x000fea0003800000 */
[----:B------:R-:W-:-:S13]  /*5050*/  ISETP.NE.AND P0, PT, R0, 0x5, PT ;  /* 0x000000050000780c */ /* 0x000fda0003f05270 */
[----:B------:R-:W-:Y:S05]  /*5060*/  @!P0 BRA `(.L_x_3266) ;  /* 0x0000006000008947 */ /* 0x000fea0003800000 */
[----:B------:R-:W-:-:S13]  /*5070*/  ISETP.NE.AND P0, PT, R0, 0x6, PT ;  /* 0x000000060000780c */ /* 0x000fda0003f05270 */
[----:B------:R-:W-:Y:S05]  /*5080*/  @P0 BRA `(.L_x_3261) ;  /* 0x00000b0000000947 */ /* 0x000fea0003800000 */
[----:B----4-:R-:W4:Y:S02]  /*5090*/  LDG.E R22, [R2.64] ;  /* 0x0000002402167981 */ /* 0x010f24000c1e1900 */
[----:B----4-:R-:W-:-:S06]  /*50a0*/  FMUL.FTZ R22, R22, 1 ;  /* 0x3f80000016167820 */ /* 0x010fcc0000410000 */
[----:B------:R-:W0:Y:S01]  /*50b0*/  F2F.F64.F32 R22, R22 ;  /* 0x0000001600167310 */ /* 0x000e220000201800 */
[----:B------:R-:W-:Y:S05]  /*50c0*/  BRA `(.L_x_3262) ;  /* 0x00000c6000007947 */ /* 0x000fea0003800000 */
.L_x_3266:
[----:B----4-:R-:W4:Y:S02]  /*50d0*/  LDG.E.U16 R0, [R2.64] ;  /* 0x0000002402007981 */ /* 0x010f24000c1e1500 */
[----:B----4-:R-:W-:-:S05]  /*50e0*/  HADD2.F32 R0, -RZ, R0.H0_H0 ;  /* 0x20000000ff007230 */ /* 0x010fca0000004100 */
[----:B------:R-:W-:-:S04]  /*50f0*/  FMUL.FTZ R0, R0, 1 ;  /* 0x3f80000000007820 */ /* 0x000fc80000410000 */
[----:B------:R0:W4:Y:S01]  /*5100*/  F2F.F64.F32 R22, R0 ;  /* 0x0000000000167310 */ /* 0x0001220000201800 */
[----:B------:R-:W-:Y:S05]  /*5110*/  BRA `(.L_x_3262) ;  /* 0x00000c1000007947 */ /* 0x000fea0003800000 */
.L_x_3265:
[----:B------:R-:W-:-:S13]  /*5120*/  ISETP.NE.AND P0, PT, R0, 0x7, PT ;  /* 0x000000070000780c */ /* 0x000fda0003f05270 */
[----:B------:R-:W-:Y:S05]  /*5130*/  @!P0 BRA `(.L_x_3267) ;  /* 0x000000d000008947 */ /* 0x000fea0003800000 */
        /* <DEDUP_REMOVED lines=8> */
.L_x_3268:
[----:B----4-:R-:W4:Y:S02]  /*51c0*/  LDG.E.U16 R2, [R2.64] ;  /* 0x0000002402027981 */ /* 0x010f24000c1e1500 */
[----:B----4-:R-:W-:-:S05]  /*51d0*/  HADD2.F32 R0, -RZ, R2.H0_H0 ;  /* 0x20000002ff007230 */ /* 0x010fca0000004100 */
[----:B------:R-:W-:-:S04]  /*51e0*/  FMUL.FTZ R0, R0, 1 ;  /* 0x3f80000000007820 */ /* 0x000fc80000410000 */
[----:B------:R0:W4:Y:S01]  /*51f0*/  F2F.F64.F32 R22, R0 ;  /* 0x0000000000167310 */ /* 0x0001220000201800 */
[----:B------:R-:W-:Y:S05]  /*5200*/  BRA `(.L_x_3262) ;  /* 0x00000b2000007947 */ /* 0x000fea0003800000 */
.L_x_3267:
[----:B------:R0:W5:Y:S01]  /*5210*/  LDG.E.64 R22, [R2.64] ;  /* 0x0000002402167981 */ /* 0x000162000c1e1b00 */
[----:B------:R-:W-:Y:S05]  /*5220*/  BRA `(.L_x_3262) ;  /* 0x00000b0000007947 */ /* 0x000fea0003800000 */
.L_x_3257:
        /* <DEDUP_REMOVED lines=8> */
[----:B----4-:R-:W4:Y:S01]  /*52b0*/  LDG.E.U8 R2, [R2.64] ;  /* 0x0000002402027981 */ /* 0x010f22000c1e1100 */
[----:B------:R-:W-:Y:S01]  /*52c0*/  IMAD.MOV.U32 R22, RZ, RZ, RZ ;  /* 0x000000ffff167224 */ /* 0x000fe200078e00ff */
[----:B----4-:R-:W-:-:S04]  /*52d0*/  ISETP.NE.AND P0, PT, R2, RZ, PT ;  /* 0x000000ff0200720c */ /* 0x010fc80003f05270 */
[----:B------:R-:W-:Y:S01]  /*52e0*/  FSEL R23, RZ, 1.875, !P0 ;  /* 0x3ff00000ff177808 */ /* 0x000fe20004000000 */
[----:B------:R-:W-:Y:S05]  /*52f0*/  BRA `(.L_x_3262) ;  /* 0x00000a3000007947 */ /* 0x000fea0003800000 */
.L_x_3271:
[----:B------:R0:W5:Y:S01]  /*5300*/  LDG.E.64 R22, [R2.64] ;  /* 0x0000002402167981 */ /* 0x000162000c1e1b00 */
[----:B------:R-:W-:Y:S05]  /*5310*/  BRA `(.L_x_3262) ;  /* 0x00000a1000007947 */ /* 0x000fea0003800000 */
.L_x_3270:
        /* <DEDUP_REMOVED lines=28> */
.L_x_3273:
[----:B----4-:R-:W4:Y:S02]  /*54e0*/  LDG.E.U8 R2, [R2.64] ;  /* 0x0000002402027981 */ /* 0x010f24000c1e1100 */
        /* <DEDUP_REMOVED lines=14> */
.L_x_3272:
[----:B----4-:R-:W4:Y:S02]  /*55d0*/  LDG.E.U16 R0, [R2.64] ;  /* 0x0000002402007981 */ /* 0x010f24000c1e1500 */
[----:B----4-:R-:W-:-:S05]  /*55e0*/  PRMT R0, RZ, 0x5410, R0 ;  /* 0x00005410ff007816 */ /* 0x010fca0000000000 */
[----:B------:R-:W-:-:S04]  /*55f0*/  FMUL.FTZ R0, R0, 1 ;  /* 0x3f80000000007820 */ /* 0x000fc80000410000 */
[----:B------:R0:W4:Y:S01]  /*5600*/  F2F.F64.F32 R22, R0 ;  /* 0x0000000000167310 */ /* 0x0001220000201800 */
[----:B------:R-:W-:Y:S05]  /*5610*/  BRA `(.L_x_3262) ;  /* 0x0000071000007947 */ /* 0x000fea0003800000 */
.L_x_3269:
        /* <DEDUP_REMOVED lines=9> */
[----:B----4-:R0:W4:Y:S01]  /*56b0*/  I2F.F64.U16 R22, R2 ;  /* 0x0000000200167312 */ /* 0x0101220000101800 */
[----:B------:R-:W-:Y:S05]  /*56c0*/  BRA `(.L_x_3262) ;  /* 0x0000066000007947 */ /* 0x000fea0003800000 */
.L_x_3276:
[----:B----4-:R-:W4:Y:S01]  /*56d0*/  LDG.E.U8 R2, [R2.64] ;  /* 0x0000002402027981 */ /* 0x010f22000c1e1100 */
        /* <DEDUP_REMOVED lines=20> */
.L_x_3280:
[----:B------:R-:W-:Y:S05]  /*5820*/  BSYNC B1 ;  /* 0x0000000000017941 */ /* 0x000fea0003800000 */
.L_x_3279:
[----:B------:R-:W-:Y:S01]  /*5830*/  LEA R3, R0, 0x3b800000, 0x17 ;  /* 0x3b80000000037811 */ /* 0x000fe200078eb8ff */
[----:B------:R-:W-:-:S05]  /*5840*/  IMAD.SHL.U32 R0, R2, 0x100000, RZ ;  /* 0x0010000002007824 */ /* 0x000fca00078e00ff */
[----:B------:R-:W-:Y:S02]  /*5850*/  LOP3.LUT R0, R3, R0, R4, 0xfe, !PT ;  /* 0x0000000003007212 */ /* 0x000fe400078efe04 */
.L_x_3278:
[----:B------:R-:W-:Y:S05]  /*5860*/  BSYNC B0 ;  /* 0x0000000000007941 */ /* 0x000fea0003800000 */
.L_x_3277:
[----:B------:R-:W-:-:S04]  /*5870*/  FMUL.FTZ R0, R0, 1 ;  /* 0x3f80000000007820 */ /* 0x000fc80000410000 */
[----:B------:R0:W4:Y:S01]  /*5880*/  F2F.F64.F32 R22, R0 ;  /* 0x0000000000167310 */ /* 0x0001220000201800 */
[----:B------:R-:W-:Y:S05]  /*5890*/  BRA `(.L_x_3262) ;  /* 0x0000049000007947 */ /* 0x000fea0003800000 */
.L_x_3275:
        /* <DEDUP_REMOVED lines=21> */
.L_x_3284:
[----:B------:R-:W-:Y:S05]  /*59f0*/  BSYNC B1 ;  /* 0x0000000000017941 */ /* 0x000fea0003800000 */
.L_x_3283:
[----:B------:R-:W-:Y:S01]  /*5a00*/  LEA R3, R0, 0x37800000, 0x17 ;  /* 0x3780000000037811 */ /* 0x000fe200078eb8ff */
[----:B------:R-:W-:-:S05]  /*5a10*/  IMAD.SHL.U32 R0, R2, 0x200000, RZ ;  /* 0x0020000002007824 */ /* 0x000fca00078e00ff */
[----:B------:R-:W-:Y:S02]  /*5a20*/  LOP3.LUT R0, R3, R0, R4, 0xfe, !PT ;  /* 0x0000000003007212 */ /* 0x000fe400078efe04 */
.L_x_3282:
[----:B------:R-:W-:Y:S05]  /*5a30*/  BSYNC B0 ;  /* 0x0000000000007941 */ /* 0x000fea0003800000 */
.L_x_3281:
[----:B------:R-:W-:-:S04]  /*5a40*/  FMUL.FTZ R0, R0, 1 ;  /* 0x3f80000000007820 */ /* 0x000fc80000410000 */
[----:B------:R0:W4:Y:S01]  /*5a50*/  F2F.F64.F32 R22, R0 ;  /* 0x0000000000167310 */ /* 0x0001220000201800 */
[----:B------:R-:W-:Y:S05]  /*5a60*/  BRA `(.L_x_3262) ;  /* 0x000002c000007947 */ /* 0x000fea0003800000 */
.L_x_3274:
[----:B------:R-:W-:-:S13]  /*5a70*/  ISETP.NE.AND P0, PT, R0, 0x1c, PT ;  /* 0x0000001c0000780c */ /* 0x000fda0003f05270 */
[----:B------:R-:W-:Y:S05]  /*5a80*/  @!P0 BRA `(.L_x_3285) ;  /* 0x0000028000008947 */ /* 0x000fea0003800000 */
[----:B------:R-:W-:-:S13]  /*5a90*/  ISETP.NE.AND P0, PT, R0, 0x1d, PT ;  /* 0x0000001d0000780c */ /* 0x000fda0003f05270 */
[----:B------:R-:W-:Y:S05]  /*5aa0*/  @!P0 BRA `(.L_x_3286) ;  /* 0x0000023000008947 */ /* 0x000fea0003800000 */
[----:B------:R-:W-:-:S13]  /*5ab0*/  ISETP.NE.AND P0, PT, R0, 0x2c, PT ;  /* 0x0000002c0000780c */ /* 0x000fda0003f05270 */
[----:B------:R-:W-:Y:S05]  /*5ac0*/  @P0 BRA `(.L_x_3261) ;  /* 0x000000c000000947 */ /* 0x000fea0003800000 */
[----:B----4-:R-:W4:Y:S01]  /*5ad0*/  LDG.E.U8 R2, [R2.64] ;  /* 0x0000002402027981 */ /* 0x010f22000c1e1100 */
[----:B------:R-:W-:Y:S01]  /*5ae0*/  BSSY B0, `(.L_x_3287) ;  /* 0x0000007000007945 */ /* 0x000fe20003800000 */
[----:B------:R-:W-:Y:S01]  /*5af0*/  IMAD.MOV.U32 R0, RZ, RZ, 0x400000 ;  /* 0x00400000ff007424 */ /* 0x000fe200078e00ff */
[----:B----4-:R-:W-:-:S13]  /*5b00*/  ISETP.NE.AND P0, PT, R2, RZ, PT ;  /* 0x000000ff0200720c */ /* 0x010fda0003f05270 */
[----:B------:R-:W-:Y:S05]  /*5b10*/  @!P0 BRA `(.L_x_3288) ;  /* 0x0000003000008947 */ /* 0x000fea0003800000 */
[----:B------:R-:W-:-:S13]  /*5b20*/  ISETP.NE.AND P0, PT, R2, 0xff, PT ;  /* 0x000000ff0200780c */ /* 0x000fda0003f05270 */
[----:B------:R-:W-:Y:S02]  /*5b30*/  @!P0 IMAD.MOV.U32 R0, RZ, RZ, 0x7f800001 ;  /* 0x7f800001ff008424 */ /* 0x000fe400078e00ff */
[----:B------:R-:W-:Y:S02]  /*5b40*/  @P0 IMAD.SHL.U32 R0, R2, 0x800000, RZ ;  /* 0x0080000002000824 */ /* 0x000fe400078e00ff */
.L_x_3288:
[----:B------:R-:W-:Y:S05]  /*5b50*/  BSYNC B0 ;  /* 0x0000000000007941 */ /* 0x000fea0003800000 */
.L_x_3287:
[----:B------:R-:W-:-:S04]  /*5b60*/  FMUL.FTZ R0, R0, 1 ;  /* 0x3f80000000007820 */ /* 0x000fc80000410000 */
[----:B------:R0:W4:Y:S01]  /*5b70*/  F2F.F64.F32 R22, R0 ;  /* 0x0000000000167310 */ /* 0x0001220000201800 */
[----:B------:R-:W-:Y:S05]  /*5b80*/  BRA `(.L_x_3262) ;  /* 0x000001a000007947 */ /* 0x000fea0003800000 */
.L_x_3261:
        /* <DEDUP_REMOVED lines=18> */
[----:B012345:R-:W-:Y:S05]  /*5cb0*/  CALL.ABS.NOINC R14 ;  /* 0x000000000e007343 */ /* 0x03ffea0003c00000 */
[----:B------:R-:W-:Y:S01]  /*5cc0*/  CS2R R22, SRZ ;  /* 0x0000000000167805 */ /* 0x000fe2000001ff00 */
[----:B------:R-:W-:Y:S05]  /*5cd0*/  BRA `(.L_x_3262) ;  /* 0x0000005000007947 */ /* 0x000fea0003800000 */
.L_x_3286:
[----:B----4-:R-:W4:Y:S02]  /*5ce0*/  LDG.E.64 R22, [R2.64] ;  /* 0x0000002402167981 */ /* 0x010f24000c1e1b00 */
[----:B----4-:R-:W0:Y:S01]  /*5cf0*/  I2F.F64.U64 R22, R22 ;  /* 0x0000001600167312 */ /* 0x010e220000301800 */
[----:B------:R-:W-:Y:S05]  /*5d00*/  BRA `(.L_x_3262) ;  /* 0x0000002000007947 */ /* 0x000fea0003800000 */
.L_x_3285:
[----:B----4-:R-:W4:Y:S02]  /*5d10*/  LDG.E R2, [R2.64] ;  /* 0x0000002402027981 */ /* 0x010f24000c1e1900 */
[----:B----4-:R0:W4:Y:S02]  /*5d20*/  I2F.F64.U32 R22, R2 ;  /* 0x0000000200167312 */ /* 0x0101240000201800 */
.L_x_3262:
[----:B------:R-:W-:-:S03]  /*5d30*/  IADD3 R28, R28, 0x80, RZ ;  /* 0x000000801c1c7810 */ /* 0x000fc60007ffe0ff */
.L_x_3224:
[----:B------:R-:W-:Y:S05]  /*5d40*/  BSYNC B6 ;  /* 0x0000000000067941 */ /* 0x000fea0003800000 */
.L_x_3223:
[----:B------:R-:W-:Y:S01]  /*5d50*/  ISETP.GE.AND P0, PT, R28, R37, PT ;  /* 0x000000251c00720c */ /* 0x000fe20003f06270 */
[----:B------:R-:W-:Y:S01]  /*5d60*/  BSSY B6, `(.L_x_3289) ;  /* 0x00001ea000067945 */ /* 0x000fe20003800000 */
[----:B------:R-:W-:-:S11]  /*5d70*/  CS2R R32, SRZ ;  /* 0x0000000000207805 */ /* 0x000fd6000001ff00 */
[----:B------:R-:W-:Y:S05]  /*5d80*/  @P0 BRA `(.L_x_3290) ;  /* 0x00001e7000000947 */ /* 0x000fea0003800000 */
[----:B0-----:R-:W0:Y:S02]  /*5d90*/  S2R R0, SR_CTAID.X ;  /* 0x0000000000007919 */ /* 0x001e240000002500 */
[----:B0-----:R-:W-:Y:S01]  /*5da0*/  IMAD R28, R0, 0x200, R28 ;  /* 0x00000200001c7824 */ /* 0x001fe200078e021c */
[----:B------:R-:W-:-:S03]  /*5db0*/  PRMT R0, R29, 0x9910, RZ ;  /* 0x000099101d007816 */ /* 0x000fc600000000ff */
[----:B------:R-:W-:Y:S01]  /*5dc0*/  IMAD R2, R28, c[0x0][0x1b0], RZ ;  /* 0x00006c001c027a24 */ /* 0x000fe200078e02ff */
[----:B------:R-:W-:-:S04]  /*5dd0*/  ISETP.GT.AND P1, PT, R0, 0x9, PT ;  /* 0x000000090000780c */ /* 0x000fc80003f24270 */
[----:B------:R-:W-:-:S05]  /*5de0*/  IADD3 R2, P0, R2, c[0x0][0x198], RZ ;  /* 0x0000660002027a10 */ /* 0x000fca0007f1e0ff */
[----:B------:R-:W-:-:S04]  /*5df0*/  IMAD.X R3, RZ, RZ, c[0x0][0x19c], P0 ;  /* 0x00006700ff037624 */ /* 0x000fc800000e06ff */
        /* <DEDUP_REMOVED lines=12> */
.L_x_3294:
[----:B----4-:R-:W4:Y:S02]  /*5ec0*/  LDG.E.U8 R2, [R2.64] ;  /* 0x0000002402027981 */ /* 0x010f24000c1e1100 */
[----:B----4-:R0:W4:Y:S01]  /*5ed0*/  I2F.F64.U16 R32, R2 ;  /* 0x0000000200207312 */ /* 0x0101220000101800 */
[----:B------:R-:W-:Y:S05]  /*5ee0*/  BRA `(.L_x_3296) ;  /* 0x00000df000007947 */ /* 0x000fea0003800000 */
.L_x_3293:
        /* <DEDUP_REMOVED lines=9> */
.L_x_3298:
[----:B----4-:R-:W4:Y:S02]  /*5f80*/  LDG.E R2, [R2.64] ;  /* 0x0000002402027981 */ /* 0x010f24000c1e1900 */
[----:B----4-:R0:W4:Y:S01]  /*5f90*/  I2F.F64 R32, R2 ;  /* 0x0000000200207312 */ /* 0x0101220000201c00 */
[----:B------:R-:W-:Y:S05]  /*5fa0*/  BRA `(.L_x_3296) ;  /* 0x00000d3000007947 */ /* 0x000fea0003800000 */
.L_x_3297:
[----:B----4-:R-:W4:Y:S02]  /*5fb0*/  LDG.E.U16 R2, [R2.64] ;  /* 0x0000002402027981 */ /* 0x010f24000c1e1500 */
[----:B----4-:R0:W4:Y:S01]  /*5fc0*/  I2F.F64.S16 R32, R2 ;  /* 0x0000000200207312 */ /* 0x0101220000101c00 */
[----:B------:R-:W-:Y:S05]  /*5fd0*/  BRA `(.L_x_3296) ;  /* 0x00000d0000007947 */ /* 0x000fea0003800000 */
.L_x_3292:
        /* <DEDUP_REMOVED lines=10> */
.L_x_3300:
[----:B----4-:R-:W4:Y:S02]  /*6080*/  LDG.E.U16 R0, [R2.64] ;  /* 0x0000002402007981 */ /* 0x010f24000c1e1500 */
[----:B----4-:R-:W-:-:S05]  /*6090*/  HADD2.F32 R0, -RZ, R0.H0_H0 ;  /* 0x20000000ff007230 */ /* 0x010fca0000004100 */
[----:B------:R-:W-:-:S04]  /*60a0*/  FMUL.FTZ R0, R0, 1 ;  /* 0x3f80000000007820 */ /* 0x000fc80000410000 */
[----:B------:R0:W4:Y:S01]  /*60b0*/  F2F.F64.F32 R32, R0 ;  /* 0x0000000000207310 */ /* 0x0001220000201800 */
[----:B------:R-:W-:Y:S05]  /*60c0*/  BRA `(.L_x_3296) ;  /* 0x00000c1000007947 */ /* 0x000fea0003800000 */
.L_x_3299:
        /* <DEDUP_REMOVED lines=10> */
.L_x_3302:
[----:B----4-:R-:W4:Y:S02]  /*6170*/  LDG.E.U16 R2, [R2.64] ;  /* 0x0000002402027981 */ /* 0x010f24000c1e1500 */
[----:B----4-:R-:W-:-:S05]  /*6180*/  HADD2.F32 R0, -RZ, R2.H0_H0 ;  /* 0x20000002ff007230 */ /* 0x010fca0000004100 */
[----:B------:R-:W-:-:S04]  /*6190*/  FMUL.FTZ R0, R0, 1 ;  /* 0x3f80000000007820 */ /* 0x000fc80000410000 */
[----:B------:R0:W4:Y:S01]  /*61a0*/  F2F.F64.F32 R32, R0 ;  /* 0x0000000000207310 */ /* 0x0001220000201800 */
[----:B------:R-:W-:Y:S05]  /*61b0*/  BRA `(.L_x_3296) ;  /* 0x00000b2000007947 */ /* 0x000fea0003800000 */
.L_x_3301:
[----:B------:R0:W5:Y:S01]  /*61c0*/  LDG.E.64 R32, [R2.64] ;  /* 0x0000002402207981 */ /* 0x000162000c1e1b00 */
[----:B------:R-:W-:Y:S05]  /*61d0*/  BRA `(.L_x_3296) ;  /* 0x00000b0000007947 */ /* 0x000fea0003800000 */
.L_x_3291:
        /* <DEDUP_REMOVED lines=13> */
.L_x_3305:
[----:B------:R0:W5:Y:S01]  /*62b0*/  LDG.E.64 R32, [R2.64] ;  /* 0x0000002402207981 */ /* 0x000162000c1e1b00 */
[----:B------:R-:W-:Y:S05]  /*62c0*/  BRA `(.L_x_3296) ;  /* 0x00000a1000007947 */ /* 0x000fea0003800000 */
.L_x_3304:
        /* <DEDUP_REMOVED lines=28> */
.L_x_3307:
        /* <DEDUP_REMOVED lines=15> */
.L_x_3306:
[----:B----4-:R-:W4:Y:S02]  /*6580*/  LDG.E.U16 R0, [R2.64] ;  /* 0x0000002402007981 */ /* 0x010f24000c1e1500 */
[----:B----4-:R-:W-:-:S05]  /*6590*/  PRMT R0, RZ, 0x5410, R0 ;  /* 0x00005410ff007816 */ /* 0x010fca0000000000 */
[----:B------:R-:W-:-:S04]  /*65a0*/  FMUL.FTZ R0, R0, 1 ;  /* 0x3f80000000007820 */ /* 0x000fc80000410000 */
[----:B------:R0:W4:Y:S01]  /*65b0*/  F2F.F64.F32 R32, R0 ;  /* 0x0000000000207310 */ /* 0x0001220000201800 */
[----:B------:R-:W-:Y:S05]  /*65c0*/  BRA `(.L_x_3296) ;  /* 0x0000071000007947 */ /* 0x000fea0003800000 */
.L_x_3303:
        /* <DEDUP_REMOVED lines=11> */
.L_x_3310:
        /* <DEDUP_REMOVED lines=21> */
.L_x_3314:
[----:B------:R-:W-:Y:S05]  /*67d0*/  BSYNC B1 ;  /* 0x0000000000017941 */ /* 0x000fea0003800000 */
.L_x_3313:
[----:B------:R-:W-:Y:S01]  /*67e0*/  LEA R3, R0, 0x3b800000, 0x17 ;  /* 0x3b80000000037811 */ /* 0x000fe200078eb8ff */
[----:B------:R-:W-:-:S05]  /*67f0*/  IMAD.SHL.U32 R0, R2, 0x100000, RZ ;  /* 0x0010000002007824 */ /* 0x000fca00078e00ff */
[----:B------:R-:W-:Y:S02]  /*6800*/  LOP3.LUT R0, R3, R0, R4, 0xfe, !PT ;  /* 0x0000000003007212 */ /* 0x000fe400078efe04 */
.L_x_3312:
[----:B------:R-:W-:Y:S05]  /*6810*/  BSYNC B0 ;  /* 0x0000000000007941 */ /* 0x000fea0003800000 */
.L_x_3311:
[----:B------:R-:W-:-:S04]  /*6820*/  FMUL.FTZ R0, R0, 1 ;  /* 0x3f80000000007820 */ /* 0x000fc80000410000 */
[----:B------:R0:W4:Y:S01]  /*6830*/  F2F.F64.F32 R32, R0 ;  /* 0x0000000000207310 */ /* 0x0001220000201800 */
[----:B------:R-:W-:Y:S05]  /*6840*/  BRA `(.L_x_3296) ;  /* 0x0000049000007947 */ /* 0x000fea0003800000 */
.L_x_3309:
        /* <DEDUP_REMOVED lines=21> */
.L_x_3318:
[----:B------:R-:W-:Y:S05]  /*69a0*/  BSYNC B1 ;  /* 0x0000000000017941 */ /* 0x000fea0003800000 */
.L_x_3317:
[----:B------:R-:W-:Y:S01]  /*69b0*/  LEA R3, R0, 0x37800000, 0x17 ;  /* 0x3780000000037811 */ /* 0x000fe200078eb8ff */
[----:B------:R-:W-:-:S05]  /*69c0*/  IMAD.SHL.U32 R0, R2, 0x200000, RZ ;  /* 0x0020000002007824 */ /* 0x000fca00078e00ff */
[----:B------:R-:W-:Y:S02]  /*69d0*/  LOP3.LUT R0, R3, R0, R4, 0xfe, !PT ;  /* 0x0000000003007212 */ /* 0x000fe400078efe04 */
.L_x_3316:
[----:B------:R-:W-:Y:S05]  /*69e0*/  BSYNC B0 ;  /* 0x0000000000007941 */ /* 0x000fea0003800000 */
.L_x_3315:
[----:B------:R-:W-:-:S04]  /*69f0*/  FMUL.FTZ R0, R0, 1 ;  /* 0x3f80000000007820 */ /* 0x000fc80000410000 */
[----:B------:R0:W4:Y:S01]  /*6a00*/  F2F.F64.F32 R32, R0 ;  /* 0x0000000000207310 */ /* 0x0001220000201800 */
[----:B------:R-:W-:Y:S05]  /*6a10*/  BRA `(.L_x_3296) ;  /* 0x000002c000007947 */ /* 0x000fea0003800000 */
.L_x_3308:
        /* <DEDUP_REMOVED lines=14> */
.L_x_3322:
[----:B------:R-:W-:Y:S05]  /*6b00*/  BSYNC B0 ;  /* 0x0000000000007941 */ /* 0x000fea0003800000 */
.L_x_3321:
[----:B------:R-:W-:-:S04]  /*6b10*/  FMUL.FTZ R0, R0, 1 ;  /* 0x3f80000000007820 */ /* 0x000fc80000410000 */
[----:B------:R0:W4:Y:S01]  /*6b20*/  F2F.F64.F32 R32, R0 ;  /* 0x0000000000207310 */ /* 0x0001220000201800 */
[----:B------:R-:W-:Y:S05]  /*6b30*/  BRA `(.L_x_3296) ;  /* 0x000001a000007947 */ /* 0x000fea0003800000 */
.L_x_3295:
        /* <DEDUP_REMOVED lines=21> */
.L_x_3320:
[----:B----4-:R-:W4:Y:S02]  /*6c90*/  LDG.E.64 R32, [R2.64] ;  /* 0x0000002402207981 */ /* 0x010f24000c1e1b00 */
[----:B----4-:R-:W0:Y:S01]  /*6ca0*/  I2F.F64.U64 R32, R32 ;  /* 0x0000002000207312 */ /* 0x010e220000301800 */
[----:B------:R-:W-:Y:S05]  /*6cb0*/  BRA `(.L_x_3296) ;  /* 0x0000002000007947 */ /* 0x000fea0003800000 */
.L_x_3319:
[----:B----4-:R-:W4:Y:S02]  /*6cc0*/  LDG.E R2, [R2.64] ;  /* 0x0000002402027981 */ /* 0x010f24000c1e1900 */
[----:B----4-:R0:W4:Y:S02]  /*6cd0*/  I2F.F64.U32 R32, R2 ;  /* 0x0000000200207312 */ /* 0x0101240000201800 */
.L_x_3296:
        /* <DEDUP_REMOVED lines=17> */
.L_x_3326:
[----:B----4-:R-:W4:Y:S02]  /*6df0*/  LDG.E.U8 R2, [R2.64] ;  /* 0x0000002402027981 */ /* 0x010f24000c1e1100 */
[----:B----4-:R0:W4:Y:S01]  /*6e00*/  I2F.F64.U16 R26, R2 ;  /* 0x00000002001a7312 */ /* 0x0101220000101800 */
[----:B------:R-:W-:Y:S05]  /*6e10*/  BRA `(.L_x_3290) ;  /* 0x00000de000007947 */ /* 0x000fea0003800000 */
.L_x_3325:
        /* <DEDUP_REMOVED lines=9> */
.L_x_3329:
[----:B----4-:R-:W4:Y:S02]  /*6eb0*/  LDG.E R2, [R2.64] ;  /* 0x0000002402027981 */ /* 0x010f24000c1e1900 */
[----:B----4-:R0:W4:Y:S01]  /*6ec0*/  I2F.F64 R26, R2 ;  /* 0x00000002001a7312 */ /* 0x0101220000201c00 */
[----:B------:R-:W-:Y:S05]  /*6ed0*/  BRA `(.L_x_3290) ;  /* 0x00000d2000007947 */ /* 0x000fea0003800000 */
.L_x_3328:
[----:B----4-:R-:W4:Y:S02]  /*6ee0*/  LDG.E.U16 R2, [R2.64] ;  /* 0x0000002402027981 */ /* 0x010f24000c1e1500 */
[----:B----4-:R0:W4:Y:S01]  /*6ef0*/  I2F.F64.S16 R26, R2 ;  /* 0x00000002001a7312 */ /* 0x0101220000101c00 */
[----:B------:R-:W-:Y:S05]  /*6f00*/  BRA `(.L_x_3290) ;  /* 0x00000cf000007947 */ /* 0x000fea0003800000 */
.L_x_3324:
        /* <DEDUP_REMOVED lines=10> */
.L_x_3331:
[----:B----4-:R-:W4:Y:S02]  /*6fb0*/  LDG.E.U16 R0, [R2.64] ;  /* 0x0000002402007981 */ /* 0x010f24000c1e1500 */
[----:B----4-:R-:W-:-:S05]  /*6fc0*/  HADD2.F32 R0, -RZ, R0.H0_H0 ;  /* 0x20000000ff007230 */ /* 0x010fca0000004100 */
[----:B------:R-:W-:-:S04]  /*6fd0*/  FMUL.FTZ R0, R0, 1 ;  /* 0x3f80000000007820 */ /* 0x000fc80000410000 */
[----:B------:R0:W4:Y:S01]  /*6fe0*/  F2F.F64.F32 R26, R0 ;  /* 0x00000000001a7310 */ /* 0x0001220000201800 */
[----:B------:R-:W-:Y:S05]  /*6ff0*/  BRA `(.L_x_3290) ;  /* 0x00000c0000007947 */ /* 0x000fea0003800000 */
.L_x_3330:
        /* <DEDUP_REMOVED lines=10> */
.L_x_3333:
[----:B----4-:R-:W4:Y:S02]  /*70a0*/  LDG.E.U16 R2, [R2.64] ;  /* 0x0000002402027981 */ /* 0x010f24000c1e1500 */
[----:B----4-:R-:W-:-:S05]  /*70b0*/  HADD2.F32 R0, -RZ, R2.H0_H0 ;  /* 0x20000002ff007230 */ /* 0x010fca0000004100 */
[----:B------:R-:W-:-:S04]  /*70c0*/  FMUL.FTZ R0, R0, 1 ;  /* 0x3f80000000007820 */ /* 0x000fc80000410000 */
[----:B------:R0:W4:Y:S01]  /*70d0*/  F2F.F64.F32 R26, R0 ;  /* 0x00000000001a7310 */ /* 0x0001220000201800 */
[----:B------:R-:W-:Y:S05]  /*70e0*/  BRA `(.L_x_3290) ;  /* 0x00000b1000007947 */ /* 0x000fea0003800000 */
.L_x_3332:
[----:B------:R0:W5:Y:S01]  /*70f0*/  LDG.E.64 R26, [R2.64] ;  /* 0x00000024021a7981 */ /* 0x000162000c1e1b00 */
[----:B------:R-:W-:Y:S05]  /*7100*/  BRA `(.L_x_3290) ;  /* 0x00000af000007947 */ /* 0x000fea0003800000 */
.L_x_3323:
        /* <DEDUP_REMOVED lines=13> */
.L_x_3336:
[----:B------:R0:W5:Y:S01]  /*71e0*/  LDG.E.64 R26, [R2.64] ;  /* 0x00000024021a7981 */ /* 0x000162000c1e1b00 */
[----:B------:R-:W-:Y:S05]  /*71f0*/  BRA `(.L_x_3290) ;  /* 0x00000a0000007947 */ /* 0x000fea0003800000 */
.L_x_3335:
        /* <DEDUP_REMOVED lines=28> */
.L_x_3338:
        /* <DEDUP_REMOVED lines=15> */
.L_x_3337:
[----:B----4-:R-:W4:Y:S02]  /*74b0*/  LDG.E.U16 R0, [R2.64] ;  /* 0x0000002402007981 */ /* 0x010f24000c1e1500 */
[----:B----4-:R-:W-:-:S05]  /*74c0*/  PRMT R0, RZ, 0x5410, R0 ;  /* 0x00005410ff007816 */ /* 0x010fca0000000000 */
[----:B------:R-:W-:-:S04]  /*74d0*/  FMUL.FTZ R0, R0, 1 ;  /* 0x3f80000000007820 */ /* 0x000fc80000410000 */
[----:B------:R0:W4:Y:S01]  /*74e0*/  F2F.F64.F32 R26, R0 ;  /* 0x00000000001a7310 */ /* 0x0001220000201800 */
[----:B------:R-:W-:Y:S05]  /*74f0*/  BRA `(.L_x_3290) ;  /* 0x0000070000007947 */ /* 0x000fea0003800000 */
.L_x_3334:
        /* <DEDUP_REMOVED lines=11> */
.L_x_3341:
        /* <DEDUP_REMOVED lines=21> */
.L_x_3345:
[----:B------:R-:W-:Y:S05]  /*7700*/  BSYNC B1 ;  /* 0x0000000000017941 */ /* 0x000fea0003800000 */
.L_x_3344:
[----:B------:R-:W-:Y:S01]  /*7710*/  LEA R3, R0, 0x3b800000, 0x17 ;  /* 0x3b80000000037811 */ /* 0x000fe200078eb8ff */
[----:B------:R-:W-:-:S05]  /*7720*/  IMAD.SHL.U32 R0, R2, 0x100000, RZ ;  /* 0x0010000002007824 */ /* 0x000fca00078e00ff */
[----:B------:R-:W-:Y:S02]  /*7730*/  LOP3.LUT R0, R3, R0, R4, 0xfe, !PT ;  /* 0x0000000003007212 */ /* 0x000fe400078efe04 */
.L_x_3343:
[----:B------:R-:W-:Y:S05]  /*7740*/  BSYNC B0 ;  /* 0x0000000000007941 */ /* 0x000fea0003800000 */
.L_x_3342:
[----:B------:R-:W-:-:S04]  /*7750*/  FMUL.FTZ R0, R0, 1 ;  /* 0x3f80000000007820 */ /* 0x000fc80000410000 */
[----:B------:R0:W4:Y:S01]  /*7760*/  F2F.F64.F32 R26, R0 ;  /* 0x00000000001a7310 */ /* 0x0001220000201800 */
[----:B------:R-:W-:Y:S05]  /*7770*/  BRA `(.L_x_3290) ;  /* 0x0000048000007947 */ /* 0x000fea0003800000 */
.L_x_3340:
        /* <DEDUP_REMOVED lines=21> */
.L_x_3349:
[----:B------:R-:W-:Y:S05]  /*78d0*/  BSYNC B1 ;  /* 0x0000000000017941 */ /* 0x000fea0003800000 */
.L_x_3348:
[----:B------:R-:W-:Y:S01]  /*78e0*/  LEA R3, R0, 0x37800000, 0x17 ;  /* 0x3780000000037811 */ /* 0x000fe200078eb8ff */
[----:B------:R-:W-:-:S05]  /*78f0*/  IMAD.SHL.U32 R0, R2, 0x200000, RZ ;  /* 0x0020000002007824 */ /* 0x000fca00078e00ff */
[----:B------:R-:W-:Y:S02]  /*7900*/  LOP3.LUT R0, R3, R0, R4, 0xfe, !PT ;  /* 0x0000000003007212 */ /* 0x000fe400078efe04 */
.L_x_3347:
[----:B------:R-:W-:Y:S05]  /*7910*/  BSYNC B0 ;  /* 0x0000000000007941 */ /* 0x000fea0003800000 */
.L_x_3346:
[----:B------:R-:W-:-:S04]  /*7920*/  FMUL.FTZ R0, R0, 1 ;  /* 0x3f80000000007820 */ /* 0x000fc80000410000 */
[----:B------:R0:W4:Y:S01]  /*7930*/  F2F.F64.F32 R26, R0 ;  /* 0x00000000001a7310 */ /* 0x0001220000201800 */
[----:B------:R-:W-:Y:S05]  /*7940*/  BRA `(.L_x_3290) ;  /* 0x000002b000007947 */ /* 0x000fea0003800000 */
.L_x_3339:
        /* <DEDUP_REMOVED lines=14> */
.L_x_3353:
[----:B------:R-:W-:Y:S05]  /*7a30*/  BSYNC B0 ;  /* 0x0000000000007941 */ /* 0x000fea0003800000 */
.L_x_3352:
[----:B------:R-:W-:-:S04]  /*7a40*/  FMUL.FTZ R0, R0, 1 ;  /* 0x3f80000000007820 */ /* 0x000fc80000410000 */
[----:B------:R0:W4:Y:S01]  /*7a50*/  F2F.F64.F32 R26, R0 ;  /* 0x00000000001a7310 */ /* 0x0001220000201800 */
[----:B------:R-:W-:Y:S05]  /*7a60*/  BRA `(.L_x_3290) ;  /* 0x0000019000007947 */ /* 0x000fea0003800000 */
.L_x_3327:
        /* <DEDUP_REMOVED lines=19> */
[----:B------:R-:W-:Y:S05]  /*7ba0*/  BRA `(.L_x_3290) ;  /* 0x0000005000007947 */ /* 0x000fea0003800000 */
.L_x_3351:
[----:B----4-:R-:W4:Y:S02]  /*7bb0*/  LDG.E.64 R26, [R2.64] ;  /* 0x00000024021a7981 */ /* 0x010f24000c1e1b00 */
[----:B----4-:R-:W0:Y:S01]  /*7bc0*/  I2F.F64.U64 R26, R26 ;  /* 0x0000001a001a7312 */ /* 0x010e220000301800 */
[----:B------:R-:W-:Y:S05]  /*7bd0*/  BRA `(.L_x_3290) ;  /* 0x0000002000007947 */ /* 0x000fea0003800000 */
.L_x_3350:
[----:B----4-:R-:W4:Y:S02]  /*7be0*/  LDG.E R2, [R2.64] ;  /* 0x0000002402027981 */ /* 0x010f24000c1e1900 */
[----:B----4-:R0:W4:Y:S02]  /*7bf0*/  I2F.F64.U32 R26, R2 ;  /* 0x00000002001a7312 */ /* 0x0101240000201800 */
.L_x_3290:
[----:B------:R-:W-:Y:S05]  /*7c00*/  BSYNC B6 ;  /* 0x0000000000067941 */ /* 0x000fea0003800000 */
.L_x_3289:
[----:B0-----:R-:W0:Y:S01]  /*7c10*/  S2R R2, SR_TID.X ;  /* 0x0000000000027919 */ /* 0x001e220000002100 */
[----:B------:R-:W-:Y:S01]  /*7c20*/  BSSY B0, `(.L_x_3354) ;  /* 0x0000026000007945 */ /* 0x000fe20003800000 */
[----:B0-----:R-:W-:-:S13]  /*7c30*/  ISETP.GE.AND P1, PT, R2, R37, PT ;  /* 0x000000250200720c */ /* 0x001fda0003f26270 */
[----:B------:R-:W-:Y:S05]  /*7c40*/  @P1 BRA `(.L_x_3355) ;  /* 0x0000023000001947 */ /* 0x000fea0003800000 */
[----:B--2--5:R-:W0:Y:S01]  /*7c50*/  DSETP.GTU.AND P0, PT, R18, -3, PT ;  /* 0xc00800001200742a */ /* 0x024e220003f0c000 */
[----:B------:R-:W-:-:S13]  /*7c60*/  CS2R R4, SRZ ;  /* 0x0000000000047805 */ /* 0x000fda000001ff00 */
[----:B0-----:R-:W-:Y:S05]  /*7c70*/  @!P0 BRA `(.L_x_3355) ;  /* 0x0000020000008947 */ /* 0x001fea0003800000 */
[----:B------:R-:W0:Y:S01]  /*7c80*/  DSETP.GEU.AND P0, PT, R18, 3, PT ;  /* 0x400800001200742a */ /* 0x000e220003f0e000 */
[----:B------:R-:W-:Y:S02]  /*7c90*/  IMAD.MOV.U32 R4, RZ, RZ, R24 ;  /* 0x000000ffff047224 */ /* 0x000fe400078e0018 */
        /* <DEDUP_REMOVED lines=19> */
[----:B------:R-:W-:Y:S01]  /*7dd0*/  IMAD.MOV.U32 R8, RZ, RZ, R18 ;  /* 0x000000ffff087224 */ /* 0x000fe200078e0012 */
[----:B------:R-:W-:Y:S01]  /*7de0*/  MOV R3, 0x7e30 ;  /* 0x00007e3000037802 */ /* 0x000fe20000000f00 */
[----:B------:R-:W-:Y:S02]  /*7df0*/  IMAD.MOV.U32 R9, RZ, RZ, R19 ;  /* 0x000000ffff097224 */ /* 0x000fe400078e0013 */
[----:B------:R-:W-:Y:S02]  /*7e00*/  IMAD.MOV.U32 R36, RZ, RZ, RZ ;  /* 0x000000ffff247224 */ /* 0x000fe400078e00ff */
[----:B------:R-:W-:Y:S02]  /*7e10*/  IMAD.MOV.U32 R12, RZ, RZ, 0x40080000 ;  /* 0x40080000ff0c7424 */ /* 0x000fe400078e00ff */
[----:B-1-34-:R-:W-:Y:S05]  /*7e20*/  CALL.REL.NOINC `($__internal_1_$__cuda_sm20_div_rn_f64_full) ;  /* 0x00004bc000007944 */ /* 0x01afea0003c00000 */
[----:B------:R-:W-:Y:S02]  /*7e30*/  IMAD.MOV.U32 R4, RZ, RZ, R12 ;  /* 0x000000ffff047224 */ /* 0x000fe400078e000c */
[----:B------:R-:W-:Y:S02]  /*7e40*/  IMAD.MOV.U32 R5, RZ, RZ, R13 ;  /* 0x000000ffff057224 */ /* 0x000fe400078e000d */
.L_x_3357:
[----:B------:R-:W-:Y:S05]  /*7e50*/  BSYNC B1 ;  /* 0x0000000000017941 */ /* 0x000fea0003800000 */
.L_x_3356:
[----:B------:R-:W0:-:S06]  /*7e60*/  DADD R4, R4, 0.5 ;  /* 0x3fe0000004047429 */ /* 0x000e0c0000000000 */
[----:B0-----:R0:W2:-:S06]  /*7e70*/  DMUL R4, R4, R24 ;  /* 0x0000001804047228 */ /* 0x00108c0000000000 */
.L_x_3355:
[----:B------:R-:W-:Y:S05]  /*7e80*/  BSYNC B0 ;  /* 0x0000000000007941 */ /* 0x000fea0003800000 */
.L_x_3354:
[----:B------:R-:W0:Y:S01]  /*7e90*/  S2R R3, SR_CTAID.X ;  /* 0x0000000000037919 */ /* 0x000e220000002500 */
[----:B------:R-:W-:Y:S01]  /*7ea0*/  IMAD.MOV.U32 R0, RZ, RZ, -0x200 ;  /* 0xfffffe00ff007424 */ /* 0x000fe200078e00ff */
[----:B--2--5:R-:W-:Y:S01]  /*7eb0*/  IADD3 R18, R2, 0x80, RZ ;  /* 0x0000008002127810 */ /* 0x024fe20007ffe0ff */
[----:B------:R-:W-:Y:S02]  /*7ec0*/  BSSY B0, `(.L_x_3358) ;  /* 0x0000027000007945 */ /* 0x000fe40003800000 */
[----:B0-----:R-:W-:-:S05]  /*7ed0*/  IMAD R0, R3, R0, c[0x0][0x160] ;  /* 0x0000580003007624 */ /* 0x001fca00078e0200 */
[----:B------:R-:W-:-:S13]  /*7ee0*/  ISETP.GE.AND P0, PT, R18, R0, PT ;  /* 0x000000001200720c */ /* 0x000fda0003f06270 */
[----:B------:R-:W-:Y:S05]  /*7ef0*/  @P0 BRA `(.L_x_3359) ;  /* 0x0000023000000947 */ /* 0x000fea0003800000 */
[----:B---3--:R-:W0:Y:S01]  /*7f00*/  DSETP.GTU.AND P0, PT, R16, -3, PT ;  /* 0xc00800001000742a */ /* 0x008e220003f0c000 */
[----:B------:R-:W-:-:S13]  /*7f10*/  CS2R R28, SRZ ;  /* 0x00000000001c7805 */ /* 0x000fda000001ff00 */
        /* <DEDUP_REMOVED lines=27> */
[----:B----4-:R-:W-:Y:S05]  /*80d0*/  CALL.REL.NOINC `($__internal_1_$__cuda_sm20_div_rn_f64_full) ;  /* 0x0000491000007944 */ /* 0x010fea0003c00000 */
[----:B------:R-:W-:Y:S02]  /*80e0*/  IMAD.MOV.U32 R6, RZ, RZ, R12 ;  /* 0x000000ffff067224 */ /* 0x000fe400078e000c */
[----:B------:R-:W-:Y:S02]  /*80f0*/  IMAD.MOV.U32 R7, RZ, RZ, R13 ;  /* 0x000000ffff077224 */ /* 0x000fe400078e000d */
.L_x_3361:
[----:B------:R-:W-:Y:S05]  /*8100*/  BSYNC B1 ;  /* 0x0000000000017941 */ /* 0x000fea0003800000 */
.L_x_3360:
[----:B------:R-:W0:-:S06]  /*8110*/  DADD R6, R6, 0.5 ;  /* 0x3fe0000006067429 */ /* 0x000e0c0000000000 */
[----:B0-----:R0:W1:-:S06]  /*8120*/  DMUL R28, R6, R30 ;  /* 0x0000001e061c7228 */ /* 0x00104c0000000000 */
.L_x_3359:
[----:B------:R-:W-:Y:S05]  /*8130*/  BSYNC B0 ;  /* 0x0000000000007941 */ /* 0x000fea0003800000 */
.L_x_3358:
[----:B------:R-:W2:Y:S01]  /*8140*/  S2R R0, SR_CTAID.X ;  /* 0x0000000000007919 */ /* 0x000ea20000002500 */
[----:B------:R-:W-:Y:S01]  /*8150*/  IMAD.MOV.U32 R3, RZ, RZ, -0x200 ;  /* 0xfffffe00ff037424 */ /* 0x000fe200078e00ff */
[----:B------:R-:W-:Y:S03]  /*8160*/  BSSY B0, `(.L_x_3362) ;  /* 0x0000028000007945 */ /* 0x000fe60003800000 */
[----:B--2---:R-:W-:Y:S01]  /*8170*/  IMAD R3, R0, R3, c[0x0][0x160] ;  /* 0x0000580000037624 */ /* 0x004fe200078e0203 */
[----:B------:R-:W-:-:S04]  /*8180*/  IADD3 R0, R2, 0x100, RZ ;  /* 0x0000010002007810 */ /* 0x000fc80007ffe0ff */
[----:B------:R-:W-:-:S13]  /*8190*/  ISETP.GE.AND P0, PT, R0, R3, PT ;  /* 0x000000030000720c */ /* 0x000fda0003f06270 */
[----:B------:R-:W-:Y:S05]  /*81a0*/  @P0 BRA `(.L_x_3363) ;  /* 0x0000023000000947 */ /* 0x000fea0003800000 */
[----:B----4-:R-:W2:Y:S01]  /*81b0*/  DSETP.GTU.AND P0, PT, R22, -3, PT ;  /* 0xc00800001600742a */ /* 0x010ea20003f0c000 */
[----:B------:R-:W-:-:S13]  /*81c0*/  CS2R R24, SRZ ;  /* 0x0000000000187805 */ /* 0x000fda000001ff00 */
[----:B--2---:R-:W-:Y:S05]  /*81d0*/  @!P0 BRA `(.L_x_3363) ;  /* 0x0000020000008947 */ /* 0x004fea0003800000 */
[----:B------:R-:W2:Y:S01]  /*81e0*/  DSETP.GEU.AND P0, PT, R22, 3, PT ;  /* 0x400800001600742a */ /* 0x000ea20003f0e000 */
[----:B------:R-:W-:Y:S02]  /*81f0*/  IMAD.MOV.U32 R24, RZ, RZ, R34 ;  /* 0x000000ffff187224 */ /* 0x000fe400078e0022 */
[----:B------:R-:W-:-:S11]  /*8200*/  IMAD.MOV.U32 R25, RZ, RZ, R35 ;  /* 0x000000ffff197224 */ /* 0x000fd600078e0023 */
[----:B--2---:R-:W-:Y:S05]  /*8210*/  @P0 BRA `(.L_x_3363) ;  /* 0x000001c000000947 */ /* 0x004fea0003800000 */
[----:B0-----:R-:W0:Y:S01]  /*8220*/  MUFU.RCP64H R7, 3 ;  /* 0x4008000000077908 */ /* 0x001e220000001800 */
        /* <DEDUP_REMOVED lines=21> */
[----:B-1-3--:R-:W-:Y:S05]  /*8380*/  CALL.REL.NOINC `($__internal_1_$__cuda_sm20_div_rn_f64_full) ;  /* 0x0000466000007944 */ /* 0x00afea0003c00000 */
[----:B------:R-:W-:Y:S02]  /*8390*/  IMAD.MOV.U32 R6, RZ, RZ, R12 ;  /* 0x000000ffff067224 */ /* 0x000fe400078e000c */
[----:B------:R-:W-:Y:S02]  /*83a0*/  IMAD.MOV.U32 R7, RZ, RZ, R13 ;  /* 0x000000ffff077224 */ /* 0x000fe400078e000d */
.L_x_3365:
[----:B------:R-:W-:Y:S05]  /*83b0*/  BSYNC B1 ;  /* 0x0000000000017941 */ /* 0x000fea0003800000 */
.L_x_3364:
[----:B------:R-:W0:-:S06]  /*83c0*/  DADD R6, R6, 0.5 ;  /* 0x3fe0000006067429 */ /* 0x000e0c0000000000 */
[----:B0-----:R0:W2:-:S06]  /*83d0*/  DMUL R24, R6, R34 ;  /* 0x0000002206187228 */ /* 0x00108c0000000000 */
.L_x_3363:
[----:B------:R-:W-:Y:S05]  /*83e0*/  BSYNC B0 ;  /* 0x0000000000007941 */ /* 0x000fea0003800000 */
.L_x_3362:
[----:B------:R-:W5:Y:S01]  /*83f0*/  S2R R0, SR_CTAID.X ;  /* 0x0000000000007919 */ /* 0x000f620000002500 */
[----:B------:R-:W-:Y:S01]  /*8400*/  IMAD.MOV.U32 R3, RZ, RZ, -0x200 ;  /* 0xfffffe00ff037424 */ /* 0x000fe200078e00ff */
[----:B------:R-:W-:Y:S03]  /*8410*/  BSSY B0, `(.L_x_3366) ;  /* 0x0000028000007945 */ /* 0x000fe60003800000 */
[----:B-----5:R-:W-:Y:S01]  /*8420*/  IMAD R3, R0, R3, c[0x0][0x160] ;  /* 0x0000580000037624 */ /* 0x020fe200078e0203 */
[----:B------:R-:W-:-:S04]  /*8430*/  IADD3 R0, R2, 0x180, RZ ;  /* 0x0000018002007810 */ /* 0x000fc80007ffe0ff */
[----:B------:R-:W-:-:S13]  /*8440*/  ISETP.GE.AND P0, PT, R0, R3, PT ;  /* 0x000000030000720c */ /* 0x000fda0003f06270 */
[----:B------:R-:W-:Y:S05]  /*8450*/  @P0 BRA `(.L_x_3367) ;  /* 0x0000023000000947 */ /* 0x000fea0003800000 */
[----:B----4-:R-:W4:Y:S01]  /*8460*/  DSETP.GTU.AND P0, PT, R26, -3, PT ;  /* 0xc00800001a00742a */ /* 0x010f220003f0c000 */
[----:B---3--:R-:W-:-:S13]  /*8470*/  CS2R R16, SRZ ;  /* 0x0000000000107805 */ /* 0x008fda000001ff00 */
[----:B----4-:R-:W-:Y:S05]  /*8480*/  @!P0 BRA `(.L_x_3367) ;  /* 0x0000020000008947 */ /* 0x010fea0003800000 */
[----:B------:R-:W3:Y:S01]  /*8490*/  DSETP.GEU.AND P0, PT, R26, 3, PT ;  /* 0x400800001a00742a */ /* 0x000ee20003f0e000 */
[----:B------:R-:W-:Y:S02]  /*84a0*/  IMAD.MOV.U32 R16, RZ, RZ, R32 ;  /* 0x000000ffff107224 */ /* 0x000fe400078e0020 */
[----:B------:R-:W-:-:S11]  /*84b0*/  IMAD.MOV.U32 R17, RZ, RZ, R33 ;  /* 0x000000ffff117224 */ /* 0x000fd600078e0021 */
[----:B---3--:R-:W-:Y:S05]  /*84c0*/  @P0 BRA `(.L_x_3367) ;  /* 0x000001c000000947 */ /* 0x008fea0003800000 */
        /* <DEDUP_REMOVED lines=22> */
[----:B-12---:R-:W-:Y:S05]  /*8630*/  CALL.REL.NOINC `($__internal_1_$__cuda_sm20_div_rn_f64_full) ;  /* 0x000043b000007944 */ /* 0x006fea0003c00000 */
[----:B------:R-:W-:Y:S02]  /*8640*/  IMAD.MOV.U32 R6, RZ, RZ, R12 ;  /* 0x000000ffff067224 */ /* 0x000fe400078e000c */
[----:B------:R-:W-:Y:S02]  /*8650*/  IMAD.MOV.U32 R7, RZ, RZ, R13 ;  /* 0x000000ffff077224 */ /* 0x000fe400078e000d */
.L_x_3369:
[----:B------:R-:W-:Y:S05]  /*8660*/  BSYNC B1 ;  /* 0x0000000000017941 */ /* 0x000fea0003800000 */
.L_x_3368:
[----:B------:R-:W0:-:S06]  /*8670*/  DADD R6, R6, 0.5 ;  /* 0x3fe0000006067429 */ /* 0x000e0c0000000000 */
[----:B0-----:R0:W3:-:S06]  /*8680*/  DMUL R16, R6, R32 ;  /* 0x0000002006107228 */ /* 0x0010cc0000000000 */
.L_x_3367:
[----:B------:R-:W-:Y:S05]  /*8690*/  BSYNC B0 ;  /* 0x0000000000007941 */ /* 0x000fea0003800000 */
.L_x_3366:
[----:B----4-:R-:W4:Y:S01]  /*86a0*/  S2R R23, SR_CTAID.X ;  /* 0x0000000000177919 */ /* 0x010f220000002500 */
[----:B------:R-:W0:Y:S01]  /*86b0*/  LDC.U8 R19, c[0x0][0x1b8] ;  /* 0x00006e00ff137b82 */ /* 0x000e220000000000 */
[----:B------:R-:W-:Y:S01]  /*86c0*/  BSSY B6, `(.L_x_3370) ;  /* 0x000011d000067945 */ /* 0x000fe20003800000 */
[----:B------:R-:W-:Y:S05]  /*86d0*/  @P1 BRA `(.L_x_3371) ;  /* 0x000011b000001947 */ /* 0x000fea0003800000 */
[----:B------:R-:W5:Y:S01]  /*86e0*/  S2R R0, SR_TID.X ;  /* 0x0000000000007919 */ /* 0x000f620000002100 */
[----:B0-----:R-:W-:Y:S01]  /*86f0*/  PRMT R2, R19, 0x9910, RZ ;  /* 0x0000991013027816 */ /* 0x001fe200000000ff */
[----:B----45:R-:W-:-:S04]  /*8700*/  IMAD R0, R23, 0x200, R0 ;  /* 0x0000020017007824 */ /* 0x030fc800078e0200 */
        /* <DEDUP_REMOVED lines=14> */
[----:B------:R-:W0:Y:S01]  /*87f0*/  F2I.F64.TRUNC R5, R4 ;  /* 0x0000000400057311 */ /* 0x000e22000030d100 */
[----:B------:R-:W-:Y:S01]  /*8800*/  IMAD.MOV.U32 R2, RZ, RZ, R18 ;  /* 0x000000ffff027224 */ /* 0x000fe200078e0012 */
[----:B0-----:R0:W-:Y:S01]  /*8810*/  STG.E.U8 [R8.64], R5 ;  /* 0x0000000508007986 */ /* 0x0011e2000c101124 */
[----:B------:R-:W-:Y:S05]  /*8820*/  BRA `(.L_x_3371) ;  /* 0x0000106000007947 */ /* 0x000fea0003800000 */
.L_x_3375:
[----:B------:R-:W0:Y:S01]  /*8830*/  F2I.S64.F64.TRUNC R4, R4 ;  /* 0x0000000400047311 */ /* 0x000e22000030d900 */
[----:B------:R-:W-:Y:S02]  /*8840*/  IMAD.MOV.U32 R2, RZ, RZ, R18 ;  /* 0x000000ffff027224 */ /* 0x000fe400078e0012 */
[----:B0-----:R-:W-:-:S05]  /*8850*/  IMAD.MOV.U32 R3, RZ, RZ, R4 ;  /* 0x000000ffff037224 */ /* 0x001fca00078e0004 */
[----:B------:R0:W-:Y:S01]  /*8860*/  STG.E.U8 [R8.64], R3 ;  /* 0x0000000308007986 */ /* 0x0001e2000c101124 */
[----:B------:R-:W-:Y:S05]  /*8870*/  BRA `(.L_x_3371) ;  /* 0x0000101000007947 */ /* 0x000fea0003800000 */
.L_x_3374:
[----:B------:R-:W-:-:S13]  /*8880*/  ISETP.NE.AND P0, PT, R0, 0x2, PT ;  /* 0x000000020000780c */ /* 0x000fda0003f05270 */
[----:B------:R-:W-:Y:S05]  /*8890*/  @!P0 BRA `(.L_x_3377) ;  /* 0x000000c000008947 */ /* 0x000fea0003800000 */
[----:B------:R-:W-:-:S13]  /*88a0*/  ISETP.NE.AND P0, PT, R0, 0x3, PT ;  /* 0x000000030000780c */ /* 0x000fda0003f05270 */
[----:B------:R-:W-:Y:S05]  /*88b0*/  @!P0 BRA `(.L_x_3378) ;  /* 0x0000006000008947 */ /* 0x000fea0003800000 */
[----:B------:R-:W-:-:S13]  /*88c0*/  ISETP.NE.AND P0, PT, R0, 0x4, PT ;  /* 0x000000040000780c */ /* 0x000fda0003f05270 */
[----:B------:R-:W-:Y:S05]  /*88d0*/  @P0 BRA `(.L_x_3376) ;  /* 0x00000df000000947 */ /* 0x000fea0003800000 */
[----:B------:R-:W0:Y:S01]  /*88e0*/  F2I.S64.F64.TRUNC R4, R4 ;  /* 0x0000000400047311 */ /* 0x000e22000030d900 */
[----:B------:R-:W-:Y:S01]  /*88f0*/  IMAD.MOV.U32 R2, RZ, RZ, R18 ;  /* 0x000000ffff027224 */ /* 0x000fe200078e0012 */
[----:B0-----:R0:W-:Y:S01]  /*8900*/  STG.E.64 [R8.64], R4 ;  /* 0x0000000408007986 */ /* 0x0011e2000c101b24 */
[----:B------:R-:W-:Y:S05]  /*8910*/  BRA `(.L_x_3371) ;  /* 0x00000f7000007947 */ /* 0x000fea0003800000 */
.L_x_3378:
[----:B------:R-:W0:Y:S01]  /*8920*/  F2I.F64.TRUNC R5, R4 ;  /* 0x0000000400057311 */ /* 0x000e22000030d100 */
[----:B------:R-:W-:Y:S01]  /*8930*/  IMAD.MOV.U32 R2, RZ, RZ, R18 ;  /* 0x000000ffff027224 */ /* 0x000fe200078e0012 */
[----:B0-----:R0:W-:Y:S01]  /*8940*/  STG.E [R8.64], R5 ;  /* 0x0000000508007986 */ /* 0x0011e2000c101924 */
[----:B------:R-:W-:Y:S05]  /*8950*/  BRA `(.L_x_3371) ;  /* 0x00000f3000007947 */ /* 0x000fea0003800000 */
.L_x_3377:
[----:B------:R-:W0:Y:S01]  /*8960*/  F2I.F64.TRUNC R5, R4 ;  /* 0x0000000400057311 */ /* 0x000e22000030d100 */
[----:B------:R-:W-:Y:S01]  /*8970*/  IMAD.MOV.U32 R2, RZ, RZ, R18 ;  /* 0x000000ffff027224 */ /* 0x000fe200078e0012 */
[----:B0-----:R0:W-:Y:S01]  /*8980*/  STG.E.U16 [R8.64], R5 ;  /* 0x0000000508007986 */ /* 0x0011e2000c101524 */
[----:B------:R-:W-:Y:S05]  /*8990*/  BRA `(.L_x_3371) ;  /* 0x00000ef000007947 */ /* 0x000fea0003800000 */
.L_x_3373:
[----:B------:R-:W-:-:S13]  /*89a0*/  ISETP.GT.AND P0, PT, R0, 0x6, PT ;  /* 0x000000060000780c */ /* 0x000fda0003f04270 */
[----:B------:R-:W-:Y:S05]  /*89b0*/  @P0 BRA `(.L_x_3379) ;  /* 0x0000011000000947 */ /* 0x000fea0003800000 */
[----:B------:R-:W-:-:S13]  /*89c0*/  ISETP.NE.AND P0, PT, R0, 0x5, PT ;  /* 0x000000050000780c */ /* 0x000fda0003f05270 */
[----:B------:R-:W-:Y:S05]  /*89d0*/  @!P0 BRA `(.L_x_3380) ;  /* 0x0000008000008947 */ /* 0x000fea0003800000 */
[----:B------:R-:W-:-:S13]  /*89e0*/  ISETP.NE.AND P0, PT, R0, 0x6, PT ;  /* 0x000000060000780c */ /* 0x000fda0003f05270 */
[----:B------:R-:W-:Y:S05]  /*89f0*/  @P0 BRA `(.L_x_3376) ;  /* 0x00000cd000000947 */ /* 0x000fea0003800000 */
[----:B------:R-:W0:Y:S01]  /*8a00*/  F2F.F32.F64 R3, R4 ;  /* 0x0000000400037310 */ /* 0x000e220000301000 */
[----:B------:R-:W0:Y:S01]  /*8a10*/  DSETP.GEU.AND P0, PT, |R4|, c[0x2][0x0], PT ;  /* 0x008000000400762a */ /* 0x000e220003f0e200 */
[----:B------:R-:W-:-:S13]  /*8a20*/  IMAD.MOV.U32 R2, RZ, RZ, R18 ;  /* 0x000000ffff027224 */ /* 0x000fda00078e0012 */
[----:B0-----:R-:W-:-:S05]  /*8a30*/  @!P0 FMUL R3, R3, 1.175494350822287508e-38 ;  /* 0x0080000003038820 */ /* 0x001fca0000400000 */
[----:B------:R0:W-:Y:S01]  /*8a40*/  STG.E [R8.64], R3 ;  /* 0x0000000308007986 */ /* 0x0001e2000c101924 */
[----:B------:R-:W-:Y:S05]  /*8a50*/  BRA `(.L_x_3371) ;  /* 0x00000e3000007947 */ /* 0x000fea0003800000 */
.L_x_3380:
[----:B------:R-:W0:Y:S01]  /*8a60*/  F2F.F32.F64 R0, R4 ;  /* 0x0000000400007310 */ /* 0x000e220000301000 */
[----:B------:R-:W0:Y:S01]  /*8a70*/  DSETP.GEU.AND P0, PT, |R4|, c[0x2][0x0], PT ;  /* 0x008000000400762a */ /* 0x000e220003f0e200 */
[----:B------:R-:W-:-:S13]  /*8a80*/  IMAD.MOV.U32 R2, RZ, RZ, R18 ;  /* 0x000000ffff027224 */ /* 0x000fda00078e0012 */
[----:B0-----:R-:W-:-:S05]  /*8a90*/  @!P0 FMUL R0, R0, 1.175494350822287508e-38 ;  /* 0x0080000000008820 */ /* 0x001fca0000400000 */
[----:B------:R-:W-:-:S05]  /*8aa0*/  F2FP.PACK_AB R0, RZ, R0 ;  /* 0x00000000ff00723e */ /* 0x000fca00000000ff */
[----:B------:R0:W-:Y:S01]  /*8ab0*/  STG.E.U16 [R8.64], R0 ;  /* 0x0000000008007986 */ /* 0x0001e2000c101524 */
[----:B------:R-:W-:Y:S05]  /*8ac0*/  BRA `(.L_x_3371) ;  /* 0x00000dc000007947 */ /* 0x000fea0003800000 */
.L_x_3379:
[----:B------:R-:W-:-:S13]  /*8ad0*/  ISETP.NE.AND P0, PT, R0, 0x7, PT ;  /* 0x000000070000780c */ /* 0x000fda0003f05270 */
[----:B------:R-:W-:Y:S05]  /*8ae0*/  @!P0 BRA `(.L_x_3381) ;  /* 0x0000013000008947 */ /* 0x000fea0003800000 */
[----:B------:R-:W-:-:S13]  /*8af0*/  ISETP.NE.AND P0, PT, R0, 0x8, PT ;  /* 0x000000080000780c */ /* 0x000fda0003f05270 */
[----:B------:R-:W-:Y:S05]  /*8b00*/  @!P0 BRA `(.L_x_3382) ;  /* 0x0000009000008947 */ /* 0x000fea0003800000 */
[----:B------:R-:W-:-:S13]  /*8b10*/  ISETP.NE.AND P0, PT, R0, 0x9, PT ;  /* 0x000000090000780c */ /* 0x000fda0003f05270 */
[----:B------:R-:W-:Y:S05]  /*8b20*/  @P0 BRA `(.L_x_3376) ;  /* 0x00000ba000000947 */ /* 0x000fea0003800000 */
[----:B------:R-:W0:Y:S01]  /*8b30*/  F2F.F32.F64 R6, R4 ;  /* 0x0000000400067310 */ /* 0x000e220000301000 */
[----:B------:R-:W0:Y:S01]  /*8b40*/  DSETP.GEU.AND P0, PT, |R4|, c[0x2][0x0], PT ;  /* 0x008000000400762a */ /* 0x000e220003f0e200 */
[----:B------:R-:W-:Y:S02]  /*8b50*/  IMAD.MOV.U32 R7, RZ, RZ, RZ ;  /* 0x000000ffff077224 */ /* 0x000fe400078e00ff */
[----:B------:R-:W-:-:S11]  /*8b60*/  IMAD.MOV.U32 R2, RZ, RZ, R18 ;  /* 0x000000ffff027224 */ /* 0x000fd600078e0012 */
[----:B0-----:R-:W-:-:S05]  /*8b70*/  @!P0 FMUL R6, R6, 1.175494350822287508e-38 ;  /* 0x0080000006068820 */ /* 0x001fca0000400000 */
[----:B------:R0:W-:Y:S01]  /*8b80*/  STG.E.64 [R8.64], R6 ;  /* 0x0000000608007986 */ /* 0x0001e2000c101b24 */
[----:B------:R-:W-:Y:S05]  /*8b90*/  BRA `(.L_x_3371) ;  /* 0x00000cf000007947 */ /* 0x000fea0003800000 */
.L_x_3382:
[----:B------:R-:W0:Y:S01]  /*8ba0*/  F2F.F32.F64 R0, R4 ;  /* 0x0000000400007310 */ /* 0x000e220000301000 */
[----:B------:R-:W0:Y:S01]  /*8bb0*/  DSETP.GEU.AND P0, PT, |R4|, c[0x2][0x0], PT ;  /* 0x008000000400762a */ /* 0x000e220003f0e200 */
[----:B------:R-:W-:-:S13]  /*8bc0*/  IMAD.MOV.U32 R2, RZ, RZ, R18 ;  /* 0x000000ffff027224 */ /* 0x000fda00078e0012 */
[----:B0-----:R-:W-:-:S05]  /*8bd0*/  @!P0 FMUL R0, R0, 1.175494350822287508e-38 ;  /* 0x0080000000008820 */ /* 0x001fca0000400000 */
[----:B------:R-:W-:-:S04]  /*8be0*/  F2FP.PACK_AB R3, RZ, R0 ;  /* 0x00000000ff03723e */ /* 0x000fc800000000ff */
[----:B------:R-:W-:-:S05]  /*8bf0*/  PRMT R3, R3, 0x5410, RZ ;  /* 0x0000541003037816 */ /* 0x000fca00000000ff */
[----:B------:R0:W-:Y:S01]  /*8c00*/  STG.E [R8.64], R3 ;  /* 0x0000000308007986 */ /* 0x0001e2000c101924 */
[----:B------:R-:W-:Y:S05]  /*8c10*/  BRA `(.L_x_3371) ;  /* 0x00000c7000007947 */ /* 0x000fea0003800000 */
.L_x_3381:
[----:B------:R0:W-:Y:S01]  /*8c20*/  STG.E.64 [R8.64], R4 ;  /* 0x0000000408007986 */ /* 0x0001e2000c101b24 */
[----:B------:R-:W-:Y:S01]  /*8c30*/  IMAD.MOV.U32 R2, RZ, RZ, R18 ;  /* 0x000000ffff027224 */ /* 0x000fe200078e0012 */
[----:B------:R-:W-:Y:S05]  /*8c40*/  BRA `(.L_x_3371) ;  /* 0x00000c4000007947 */ /* 0x000fea0003800000 */
.L_x_3372:
        /* <DEDUP_REMOVED lines=8> */
[----:B------:R-:W0:Y:S01]  /*8cd0*/  DSETP.NEU.AND P0, PT, R4, RZ, PT ;  /* 0x000000ff0400722a */ /* 0x000e220003f0d000 */
[----:B------:R-:W-:-:S05]  /*8ce0*/  IMAD.MOV.U32 R2, RZ, RZ, R18 ;  /* 0x000000ffff027224 */ /* 0x000fca00078e0012 */
[----:B0-----:R-:W-:-:S05]  /*8cf0*/  SEL R3, RZ, 0x1, !P0 ;  /* 0x00000001ff037807 */ /* 0x001fca0004000000 */
[----:B------:R0:W-:Y:S01]  /*8d00*/  STG.E.U8 [R8.64], R3 ;  /* 0x0000000308007986 */ /* 0x0001e2000c101124 */
[----:B------:R-:W-:Y:S05]  /*8d10*/  BRA `(.L_x_3371) ;  /* 0x00000b7000007947 */ /* 0x000fea0003800000 */
.L_x_3385:
[----:B------:R-:W-:Y:S01]  /*8d20*/  CS2R R6, SRZ ;  /* 0x0000000000067805 */ /* 0x000fe2000001ff00 */
[----:B------:R-:W-:-:S04]  /*8d30*/  IMAD.MOV.U32 R2, RZ, RZ, R18 ;  /* 0x000000ffff027224 */ /* 0x000fc800078e0012 */
[----:B------:R0:W-:Y:S01]  /*8d40*/  STG.E.128 [R8.64], R4 ;  /* 0x0000000408007986 */ /* 0x0001e2000c101d24 */
[----:B------:R-:W-:Y:S05]  /*8d50*/  BRA `(.L_x_3371) ;  /* 0x00000b3000007947 */ /* 0x000fea0003800000 */
.L_x_3384:
        /* <DEDUP_REMOVED lines=23> */
.L_x_3389:
[----:B------:R-:W-:Y:S05]  /*8ed0*/  BSYNC B0 ;  /* 0x0000000000007941 */ /* 0x000fea0003800000 */
.L_x_3388:
[----:B------:R-:W-:Y:S01]  /*8ee0*/  LOP3.LUT R3, R0, R3, RZ, 0xfc, !PT ;  /* 0x0000000300037212 */ /* 0x000fe200078efcff */
[----:B------:R-:W-:-:S04]  /*8ef0*/  IMAD.MOV.U32 R2, RZ, RZ, R18 ;  /* 0x000000ffff027224 */ /* 0x000fc800078e0012 */
[----:B------:R0:W-:Y:S01]  /*8f00*/  STG.E.U8 [R8.64], R3 ;  /* 0x0000000308007986 */ /* 0x0001e2000c101124 */
[----:B------:R-:W-:Y:S05]  /*8f10*/  BRA `(.L_x_3371) ;  /* 0x0000097000007947 */ /* 0x000fea0003800000 */
.L_x_3387:
[----:B------:R-:W0:Y:S01]  /*8f20*/  F2F.F32.F64 R3, R4 ;  /* 0x0000000400037310 */ /* 0x000e220000301000 */
        /* <DEDUP_REMOVED lines=14> */
.L_x_3391:
[----:B------:R-:W-:Y:S01]  /*9010*/  IMAD.MOV.U32 R0, RZ, RZ, 0x7f ;  /* 0x0000007fff007424 */ /* 0x000fe200078e00ff */
[----:B------:R-:W-:-:S04]  /*9020*/  ISETP.GT.U32.AND P0, PT, R2, 0x7f800000, PT ;  /* 0x7f8000000200780c */ /* 0x000fc80003f04070 */
[----:B------:R-:W-:-:S04]  /*9030*/  SEL R0, R0, 0x7c, P0 ;  /* 0x0000007c00007807 */ /* 0x000fc80000000000 */
.L_x_3392:
[----:B------:R-:W-:Y:S05]  /*9040*/  BSYNC B0 ;  /* 0x0000000000007941 */ /* 0x000fea0003800000 */
.L_x_3390:
[----:B------:R-:W-:-:S04]  /*9050*/  LOP3.LUT R2, R3, 0x80000000, RZ, 0xc0, !PT ;  /* 0x8000000003027812 */ /* 0x000fc800078ec0ff */
[----:B------:R-:W-:Y:S01]  /*9060*/  SHF.R.U32.HI R3, RZ, 0x18, R2 ;  /* 0x00000018ff037819 */ /* 0x000fe20000011602 */
[----:B------:R-:W-:-:S03]  /*9070*/  IMAD.MOV.U32 R2, RZ, RZ, R18 ;  /* 0x000000ffff027224 */ /* 0x000fc600078e0012 */
[----:B------:R-:W-:-:S05]  /*9080*/  LOP3.LUT R3, R0, R3, RZ, 0xfc, !PT ;  /* 0x0000000300037212 */ /* 0x000fca00078efcff */
[----:B------:R0:W-:Y:S01]  /*9090*/  STG.E.U8 [R8.64], R3 ;  /* 0x0000000308007986 */ /* 0x0001e2000c101124 */
[----:B------:R-:W-:Y:S05]  /*90a0*/  BRA `(.L_x_3371) ;  /* 0x000007e000007947 */ /* 0x000fea0003800000 */
.L_x_3386:
[----:B------:R-:W0:Y:S01]  /*90b0*/  F2F.F32.F64 R0, R4 ;  /* 0x0000000400007310 */ /* 0x000e220000301000 */
[----:B------:R-:W0:Y:S01]  /*90c0*/  DSETP.GEU.AND P0, PT, |R4|, c[0x2][0x0], PT ;  /* 0x008000000400762a */ /* 0x000e220003f0e200 */
[----:B------:R-:W-:-:S13]  /*90d0*/  IMAD.MOV.U32 R2, RZ, RZ, R18 ;  /* 0x000000ffff027224 */ /* 0x000fda00078e0012 */
[----:B0-----:R-:W-:-:S05]  /*90e0*/  @!P0 FMUL R0, R0, 1.175494350822287508e-38 ;  /* 0x0080000000008820 */ /* 0x001fca0000400000 */
[----:B------:R-:W-:-:S05]  /*90f0*/  F2FP.BF16.PACK_AB R0, RZ, R0 ;  /* 0x00000000ff00723e */ /* 0x000fca00000010ff */
[----:B------:R0:W-:Y:S01]  /*9100*/  STG.E.U16 [R8.64], R0 ;  /* 0x0000000008007986 */ /* 0x0001e2000c101524 */
[----:B------:R-:W-:Y:S05]  /*9110*/  BRA `(.L_x_3371) ;  /* 0x0000077000007947 */ /* 0x000fea0003800000 */
.L_x_3383:
        /* <DEDUP_REMOVED lines=8> */
[----:B------:R-:W0:Y:S01]  /*91a0*/  F2I.U32.F64.TRUNC R5, R4 ;  /* 0x0000000400057311 */ /* 0x000e22000030d000 */
[----:B------:R-:W-:Y:S01]  /*91b0*/  IMAD.MOV.U32 R2, RZ, RZ, R18 ;  /* 0x000000ffff027224 */ /* 0x000fe200078e0012 */
[----:B0-----:R0:W-:Y:S01]  /*91c0*/  STG.E.U16 [R8.64], R5 ;  /* 0x0000000508007986 */ /* 0x0011e2000c101524 */
[----:B------:R-:W-:Y:S05]  /*91d0*/  BRA `(.L_x_3371) ;  /* 0x000006b000007947 */ /* 0x000fea0003800000 */
.L_x_3395:
[----:B------:R-:W0:Y:S01]  /*91e0*/  F2F.F32.F64 R7, R4 ;  /* 0x0000000400077310 */ /* 0x000e220000301000 */
        /* <DEDUP_REMOVED lines=18> */
.L_x_3398:
[----:B------:R-:W-:-:S04]  /*9310*/  LOP3.LUT R0, R7, 0x80000000, RZ, 0xc0, !PT ;  /* 0x8000000007007812 */ /* 0x000fc800078ec0ff */
[----:B------:R-:W-:-:S04]  /*9320*/  SHF.R.U32.HI R3, RZ, 0x18, R0 ;  /* 0x00000018ff037819 */ /* 0x000fc80000011600 */
[----:B------:R-:W-:-:S04]  /*9330*/  LOP3.LUT R2, R2, R3, RZ, 0xfc, !PT ;  /* 0x0000000302027212 */ /* 0x000fc800078efcff */
[----:B------:R-:W-:Y:S02]  /*9340*/  PRMT R0, R2, 0x7610, R0 ;  /* 0x0000761002007816 */ /* 0x000fe40000000000 */
.L_x_3397:
[----:B------:R-:W-:Y:S05]  /*9350*/  BSYNC B0 ;  /* 0x0000000000007941 */ /* 0x000fea0003800000 */
.L_x_3396:
[----:B------:R0:W-:Y:S01]  /*9360*/  STG.E.U8 [R8.64], R0 ;  /* 0x0000000008007986 */ /* 0x0001e2000c101124 */
[----:B------:R-:W-:Y:S01]  /*9370*/  IMAD.MOV.U32 R2, RZ, RZ, R18 ;  /* 0x000000ffff027224 */ /* 0x000fe200078e0012 */
[----:B------:R-:W-:Y:S05]  /*9380*/  BRA `(.L_x_3371) ;  /* 0x0000050000007947 */ /* 0x000fea0003800000 */
.L_x_3394:
        /* <DEDUP_REMOVED lines=19> */
.L_x_3401:
[----:B------:R-:W-:-:S04]  /*94c0*/  LOP3.LUT R0, R7, 0x80000000, RZ, 0xc0, !PT ;  /* 0x8000000007007812 */ /* 0x000fc800078ec0ff */
[----:B------:R-:W-:-:S04]  /*94d0*/  SHF.R.U32.HI R3, RZ, 0x18, R0 ;  /* 0x00000018ff037819 */ /* 0x000fc80000011600 */
[----:B------:R-:W-:-:S04]  /*94e0*/  LOP3.LUT R2, R2, R3, RZ, 0xfc, !PT ;  /* 0x0000000302027212 */ /* 0x000fc800078efcff */
[----:B------:R-:W-:Y:S02]  /*94f0*/  PRMT R0, R2, 0x7610, R0 ;  /* 0x0000761002007816 */ /* 0x000fe40000000000 */
.L_x_3400:
[----:B------:R-:W-:Y:S05]  /*9500*/  BSYNC B0 ;  /* 0x0000000000007941 */ /* 0x000fea0003800000 */
.L_x_3399:
[----:B------:R0:W-:Y:S01]  /*9510*/  STG.E.U8 [R8.64], R0 ;  /* 0x0000000008007986 */ /* 0x0001e2000c101124 */
[----:B------:R-:W-:Y:S01]  /*9520*/  IMAD.MOV.U32 R2, RZ, RZ, R18 ;  /* 0x000000ffff027224 */ /* 0x000fe200078e0012 */
[----:B------:R-:W-:Y:S05]  /*9530*/  BRA `(.L_x_3371) ;  /* 0x0000035000007947 */ /* 0x000fea0003800000 */
.L_x_3393:
[----:B------:R-:W-:-:S13]  /*9540*/  ISETP.NE.AND P0, PT, R0, 0x1c, PT ;  /* 0x0000001c0000780c */ /* 0x000fda0003f05270 */
[----:B------:R-:W-:Y:S05]  /*9550*/  @!P0 BRA `(.L_x_3402) ;  /* 0x0000030000008947 */ /* 0x000fea0003800000 */
[----:B------:R-:W-:-:S13]  /*9560*/  ISETP.NE.AND P0, PT, R0, 0x1d, PT ;  /* 0x0000001d0000780c */ /* 0x000fda0003f05270 */
[----:B------:R-:W-:Y:S05]  /*9570*/  @!P0 BRA `(.L_x_3403) ;  /* 0x000002a000008947 */ /* 0x000fea0003800000 */
[----:B------:R-:W-:-:S13]  /*9580*/  ISETP.NE.AND P0, PT, R0, 0x2c, PT ;  /* 0x0000002c0000780c */ /* 0x000fda0003f05270 */
[----:B------:R-:W-:Y:S05]  /*9590*/  @P0 BRA `(.L_x_3376) ;  /* 0x0000013000000947 */ /* 0x000fea0003800000 */
[----:B------:R-:W0:Y:S01]  /*95a0*/  F2F.F32.F64 R6, R4 ;  /* 0x0000000400067310 */ /* 0x000e220000301000 */
        /* <DEDUP_REMOVED lines=13> */
[----:B------:R-:W-:Y:S02]  /*9680*/  @!P0 IMAD.MOV R0, RZ, RZ, R2 ;  /* 0x000000ffff008224 */ /* 0x000fe400078e0202 */
[----:B------:R-:W-:Y:S02]  /*9690*/  IMAD.MOV.U32 R2, RZ, RZ, R18 ;  /* 0x000000ffff027224 */ /* 0x000fe400078e0012 */
[----:B------:R-:W-:-:S05]  /*96a0*/  @P2 IMAD.MOV.U32 R3, RZ, RZ, R0 ;  /* 0x000000ffff032224 */ /* 0x000fca00078e0000 */
[----:B------:R0:W-:Y:S01]  /*96b0*/  STG.E.U8 [R8.64], R3 ;  /* 0x0000000308007986 */ /* 0x0001e2000c101124 */
[----:B------:R-:W-:Y:S05]  /*96c0*/  BRA `(.L_x_3371) ;  /* 0x000001c000007947 */ /* 0x000fea0003800000 */
.L_x_3376:
        /* <DEDUP_REMOVED lines=18> */
[----:B0123--:R-:W-:Y:S05]  /*97f0*/  CALL.ABS.NOINC R14 ;  /* 0x000000000e007343 */ /* 0x00ffea0003c00000 */
[----:B------:R-:W-:Y:S01]  /*9800*/  IMAD.MOV.U32 R2, RZ, RZ, R18 ;  /* 0x000000ffff027224 */ /* 0x000fe200078e0012 */
[----:B------:R-:W-:Y:S05]  /*9810*/  BRA `(.L_x_3371) ;  /* 0x0000007000007947 */ /* 0x000fea0003800000 */
.L_x_3403:
[----:B------:R-:W0:Y:S01]  /*9820*/  F2I.U64.F64.TRUNC R4, R4 ;  /* 0x0000000400047311 */ /* 0x000e22000030d800 */
[----:B------:R-:W-:Y:S01]  /*9830*/  IMAD.MOV.U32 R2, RZ, RZ, R18 ;  /* 0x000000ffff027224 */ /* 0x000fe200078e0012 */
[----:B0-----:R0:W-:Y:S01]  /*9840*/  STG.E.64 [R8.64], R4 ;  /* 0x0000000408007986 */ /* 0x0011e2000c101b24 */
[----:B------:R-:W-:Y:S05]  /*9850*/  BRA `(.L_x_3371) ;  /* 0x0000003000007947 */ /* 0x000fea0003800000 */
.L_x_3402:
[----:B------:R-:W0:Y:S01]  /*9860*/  F2I.U32.F64.TRUNC R5, R4 ;  /* 0x0000000400057311 */ /* 0x000e22000030d000 */
[----:B------:R-:W-:Y:S01]  /*9870*/  IMAD.MOV.U32 R2, RZ, RZ, R18 ;  /* 0x000000ffff027224 */ /* 0x000fe200078e0012 */
[----:B0-----:R0:W-:Y:S06]  /*9880*/  STG.E [R8.64], R5 ;  /* 0x0000000508007986 */ /* 0x0011ec000c101924 */
.L_x_3371:
[----:B------:R-:W-:Y:S05]  /*9890*/  BSYNC B6 ;  /* 0x0000000000067941 */ /* 0x000fea0003800000 */
.L_x_3370:
[----:B------:R-:W-:Y:S01]  /*98a0*/  IMAD.MOV.U32 R22, RZ, RZ, -0x200 ;  /* 0xfffffe00ff167424 */ /* 0x000fe200078e00ff */
[----:B------:R-:W-:Y:S03]  /*98b0*/  BSSY B6, `(.L_x_3404) ;  /* 0x000020c000067945 */ /* 0x000fe60003800000 */
[----:B----4-:R-:W-:-:S05]  /*98c0*/  IMAD R22, R23, R22, c[0x0][0x160] ;  /* 0x0000580017167624 */ /* 0x010fca00078e0216 */
        /* <DEDUP_REMOVED lines=18> */
[----:B-1----:R-:W0:Y:S02]  /*99f0*/  F2I.F64.TRUNC R29, R28 ;  /* 0x0000001c001d7311 */ /* 0x002e24000030d100 */
[----:B0-----:R0:W-:Y:S01]  /*9a00*/  STG.E.U8 [R4.64], R29 ;  /* 0x0000001d04007986 */ /* 0x0011e2000c101124 */
[----:B------:R-:W-:Y:S05]  /*9a10*/  BRA `(.L_x_3411) ;  /* 0x00000ef000007947 */ /* 0x000fea0003800000 */
.L_x_3409:
[----:B-1----:R-:W0:Y:S02]  /*9a20*/  F2I.S64.F64.TRUNC R28, R28 ;  /* 0x0000001c001c7311 */ /* 0x002e24000030d900 */
[----:B0-----:R-:W-:-:S05]  /*9a30*/  IMAD.MOV.U32 R3, RZ, RZ, R28 ;  /* 0x000000ffff037224 */ /* 0x001fca00078e001c */
[----:B------:R0:W-:Y:S01]  /*9a40*/  STG.E.U8 [R4.64], R3 ;  /* 0x0000000304007986 */ /* 0x0001e2000c101124 */
[----:B------:R-:W-:Y:S05]  /*9a50*/  BRA `(.L_x_3411) ;  /* 0x00000eb000007947 */ /* 0x000fea0003800000 */
.L_x_3408:
[----:B------:R-:W-:-:S13]  /*9a60*/  ISETP.NE.AND P0, PT, R0, 0x2, PT ;  /* 0x000000020000780c */ /* 0x000fda0003f05270 */
[----:B------:R-:W-:Y:S05]  /*9a70*/  @!P0 BRA `(.L_x_3412) ;  /* 0x000000a000008947 */ /* 0x000fea0003800000 */
[----:B------:R-:W-:-:S13]  /*9a80*/  ISETP.NE.AND P0, PT, R0, 0x3, PT ;  /* 0x000000030000780c */ /* 0x000fda0003f05270 */
[----:B------:R-:W-:Y:S05]  /*9a90*/  @!P0 BRA `(.L_x_3413) ;  /* 0x0000005000008947 */ /* 0x000fea0003800000 */
[----:B------:R-:W-:-:S13]  /*9aa0*/  ISETP.NE.AND P0, PT, R0, 0x4, PT ;  /* 0x000000040000780c */ /* 0x000fda0003f05270 */
[----:B------:R-:W-:Y:S05]  /*9ab0*/  @P0 BRA `(.L_x_3410) ;  /* 0x00000cc000000947 */ /* 0x000fea0003800000 */
[----:B-1----:R-:W0:Y:S02]  /*9ac0*/  F2I.S64.F64.TRUNC R28, R28 ;  /* 0x0000001c001c7311 */ /* 0x002e24000030d900 */
[----:B0-----:R0:W-:Y:S01]  /*9ad0*/  STG.E.64 [R4.64], R28 ;  /* 0x0000001c04007986 */ /* 0x0011e2000c101b24 */
[----:B------:R-:W-:Y:S05]  /*9ae0*/  BRA `(.L_x_3411) ;  /* 0x00000e2000007947 */ /* 0x000fea0003800000 */
.L_x_3413:
[----:B-1----:R-:W0:Y:S02]  /*9af0*/  F2I.F64.TRUNC R29, R28 ;  /* 0x0000001c001d7311 */ /* 0x002e24000030d100 */
[----:B0-----:R0:W-:Y:S01]  /*9b00*/  STG.E [R4.64], R29 ;  /* 0x0000001d04007986 */ /* 0x0011e2000c101924 */
[----:B------:R-:W-:Y:S05]  /*9b10*/  BRA `(.L_x_3411) ;  /* 0x00000df000007947 */ /* 0x000fea0003800000 */
.L_x_3412:
[----:B-1----:R-:W0:Y:S02]  /*9b20*/  F2I.F64.TRUNC R29, R28 ;  /* 0x0000001c001d7311 */ /* 0x002e24000030d100 */
[----:B0-----:R0:W-:Y:S01]  /*9b30*/  STG.E.U16 [R4.64], R29 ;  /* 0x0000001d04007986 */ /* 0x0011e2000c101524 */
[----:B------:R-:W-:Y:S05]  /*9b40*/  BRA `(.L_x_3411) ;  /* 0x00000dc000007947 */ /* 0x000fea0003800000 */
.L_x_3407:
[----:B------:R-:W-:-:S13]  /*9b50*/  ISETP.GT.AND P0, PT, R0, 0x6, PT ;  /* 0x000000060000780c */ /* 0x000fda0003f04270 */
[----:B------:R-:W-:Y:S05]  /*9b60*/  @P0 BRA `(.L_x_3414) ;  /* 0x000000f000000947 */ /* 0x000fea0003800000 */
[----:B------:R-:W-:-:S13]  /*9b70*/  ISETP.NE.AND P0, PT, R0, 0x5, PT ;  /* 0x000000050000780c */ /* 0x000fda0003f05270 */
[----:B------:R-:W-:Y:S05]  /*9b80*/  @!P0 BRA `(.L_x_3415) ;  /* 0x0000007000008947 */ /* 0x000fea0003800000 */
[----:B------:R-:W-:-:S13]  /*9b90*/  ISETP.NE.AND P0, PT, R0, 0x6, PT ;  /* 0x000000060000780c */ /* 0x000fda0003f05270 */
[----:B------:R-:W-:Y:S05]  /*9ba0*/  @P0 BRA `(.L_x_3410) ;  /* 0x00000bd000000947 */ /* 0x000fea0003800000 */
[----:B-1----:R-:W0:Y:S01]  /*9bb0*/  F2F.F32.F64 R3, R28 ;  /* 0x0000001c00037310 */ /* 0x002e220000301000 */
[----:B------:R-:W0:-:S14]  /*9bc0*/  DSETP.GEU.AND P0, PT, |R28|, c[0x2][0x0], PT ;  /* 0x008000001c00762a */ /* 0x000e1c0003f0e200 */
[----:B0-----:R-:W-:-:S05]  /*9bd0*/  @!P0 FMUL R3, R3, 1.175494350822287508e-38 ;  /* 0x0080000003038820 */ /* 0x001fca0000400000 */
[----:B------:R0:W-:Y:S01]  /*9be0*/  STG.E [R4.64], R3 ;  /* 0x0000000304007986 */ /* 0x0001e2000c101924 */
[----:B------:R-:W-:Y:S05]  /*9bf0*/  BRA `(.L_x_3411) ;  /* 0x00000d1000007947 */ /* 0x000fea0003800000 */
.L_x_3415:
[----:B-1----:R-:W0:Y:S01]  /*9c00*/  F2F.F32.F64 R0, R28 ;  /* 0x0000001c00007310 */ /* 0x002e220000301000 */
[----:B------:R-:W0:-:S14]  /*9c10*/  DSETP.GEU.AND P0, PT, |R28|, c[0x2][0x0], PT ;  /* 0x008000001c00762a */ /* 0x000e1c0003f0e200 */
[----:B0-----:R-:W-:-:S05]  /*9c20*/  @!P0 FMUL R0, R0, 1.175494350822287508e-38 ;  /* 0x0080000000008820 */ /* 0x001fca0000400000 */
[----:B------:R-:W-:-:S05]  /*9c30*/  F2FP.PACK_AB R0, RZ, R0 ;  /* 0x00000000ff00723e */ /* 0x000fca00000000ff */
[----:B------:R0:W-:Y:S01]  /*9c40*/  STG.E.U16 [R4.64], R0 ;  /* 0x0000000004007986 */ /* 0x0001e2000c101524 */
[----:B------:R-:W-:Y:S05]  /*9c50*/  BRA `(.L_x_3411) ;  /* 0x00000cb000007947 */ /* 0x000fea0003800000 */
.L_x_3414:
[----:B------:R-:W-:-:S13]  /*9c60*/  ISETP.NE.AND P0, PT, R0, 0x7, PT ;  /* 0x000000070000780c */ /* 0x000fda0003f05270 */
[----:B------:R-:W-:Y:S05]  /*9c70*/  @!P0 BRA `(.L_x_3416) ;  /* 0x0000011000008947 */ /* 0x000fea0003800000 */
[----:B------:R-:W-:-:S13]  /*9c80*/  ISETP.NE.AND P0, PT, R0, 0x8, PT ;  /* 0x000000080000780c */ /* 0x000fda0003f05270 */
[----:B------:R-:W-:Y:S05]  /*9c90*/  @!P0 BRA `(.L_x_3417) ;  /* 0x0000008000008947 */ /* 0x000fea0003800000 */
[----:B------:R-:W-:-:S13]  /*9ca0*/  ISETP.NE.AND P0, PT, R0, 0x9, PT ;  /* 0x000000090000780c */ /* 0x000fda0003f05270 */
[----:B------:R-:W-:Y:S05]  /*9cb0*/  @P0 BRA `(.L_x_3410) ;  /* 0x00000ac000000947 */ /* 0x000fea0003800000 */
[----:B-1----:R-:W0:Y:S01]  /*9cc0*/  F2F.F32.F64 R6, R28 ;  /* 0x0000001c00067310 */ /* 0x002e220000301000 */
[----:B------:R-:W0:Y:S01]  /*9cd0*/  DSETP.GEU.AND P0, PT, |R28|, c[0x2][0x0], PT ;  /* 0x008000001c00762a */ /* 0x000e220003f0e200 */
[----:B------:R-:W-:-:S13]  /*9ce0*/  IMAD.MOV.U32 R7, RZ, RZ, RZ ;  /* 0x000000ffff077224 */ /* 0x000fda00078e00ff */
[----:B0-----:R-:W-:-:S05]  /*9cf0*/  @!P0 FMUL R6, R6, 1.175494350822287508e-38 ;  /* 0x0080000006068820 */ /* 0x001fca0000400000 */
[----:B------:R0:W-:Y:S01]  /*9d00*/  STG.E.64 [R4.64], R6 ;  /* 0x0000000604007986 */ /* 0x0001e2000c101b24 */
[----:B------:R-:W-:Y:S05]  /*9d10*/  BRA `(.L_x_3411) ;  /* 0x00000bf000007947 */ /* 0x000fea0003800000 */
.L_x_3417:
[----:B-1----:R-:W0:Y:S01]  /*9d20*/  F2F.F32.F64 R0, R28 ;  /* 0x0000001c00007310 */ /* 0x002e220000301000 */
[----:B------:R-:W0:-:S14]  /*9d30*/  DSETP.GEU.AND P0, PT, |R28|, c[0x2][0x0], PT ;  /* 0x008000001c00762a */ /* 0x000e1c0003f0e200 */
[----:B0-----:R-:W-:-:S05]  /*9d40*/  @!P0 FMUL R0, R0, 1.175494350822287508e-38 ;  /* 0x0080000000008820 */ /* 0x001fca0000400000 */
[----:B------:R-:W-:-:S04]  /*9d50*/  F2FP.PACK_AB R3, RZ, R0 ;  /* 0x00000000ff03723e */ /* 0x000fc800000000ff */
[----:B------:R-:W-:-:S05]  /*9d60*/  PRMT R3, R3, 0x5410, RZ ;  /* 0x0000541003037816 */ /* 0x000fca00000000ff */
[----:B------:R0:W-:Y:S01]  /*9d70*/  STG.E [R4.64], R3 ;  /* 0x0000000304007986 */ /* 0x0001e2000c101924 */
[----:B------:R-:W-:Y:S05]  /*9d80*/  BRA `(.L_x_3411) ;  /* 0x00000b8000007947 */ /* 0x000fea0003800000 */
.L_x_3416:
[----:B-1----:R0:W-:Y:S01]  /*9d90*/  STG.E.64 [R4.64], R28 ;  /* 0x0000001c04007986 */ /* 0x0021e2000c101b24 */
[----:B------:R-:W-:Y:S05]  /*9da0*/  BRA `(.L_x_3411) ;  /* 0x00000b6000007947 */ /* 0x000fea0003800000 */
.L_x_3406:
        /* <DEDUP_REMOVED lines=8> */
[----:B-1----:R-:W0:-:S06]  /*9e30*/  DSETP.NEU.AND P0, PT, R28, RZ, PT ;  /* 0x000000ff1c00722a */ /* 0x002e0c0003f0d000 */
[----:B0-----:R-:W-:-:S05]  /*9e40*/  SEL R3, RZ, 0x1, !P0 ;  /* 0x00000001ff037807 */ /* 0x001fca0004000000 */
[----:B------:R0:W-:Y:S01]  /*9e50*/  STG.E.U8 [R4.64], R3 ;  /* 0x0000000304007986 */ /* 0x0001e2000c101124 */
[----:B------:R-:W-:Y:S05]  /*9e60*/  BRA `(.L_x_3411) ;  /* 0x00000aa000007947 */ /* 0x000fea0003800000 */
.L_x_3420:
[----:B-1----:R-:W-:-:S05]  /*9e70*/  CS2R R30, SRZ ;  /* 0x00000000001e7805 */ /* 0x002fca000001ff00 */
[----:B------:R0:W-:Y:S01]  /*9e80*/  STG.E.128 [R4.64], R28 ;  /* 0x0000001c04007986 */ /* 0x0001e2000c101d24 */
[----:B------:R-:W-:Y:S05]  /*9e90*/  BRA `(.L_x_3411) ;  /* 0x00000a7000007947 */ /* 0x000fea0003800000 */
.L_x_3419:
        /* <DEDUP_REMOVED lines=23> */
.L_x_3424:
[----:B------:R-:W-:Y:S05]  /*a010*/  BSYNC B0 ;  /* 0x0000000000007941 */ /* 0x000fea0003800000 */
.L_x_3423:
[----:B------:R-:W-:-:S05]  /*a020*/  LOP3.LUT R7, R0, R7, RZ, 0xfc, !PT ;  /* 0x0000000700077212 */ /* 0x000fca00078efcff */
[----:B------:R0:W-:Y:S01]  /*a030*/  STG.E.U8 [R4.64], R7 ;  /* 0x0000000704007986 */ /* 0x0001e2000c101124 */
[----:B------:R-:W-:Y:S05]  /*a040*/  BRA `(.L_x_3411) ;  /* 0x000008c000007947 */ /* 0x000fea0003800000 */
.L_x_3422:
[----:B-1----:R-:W0:Y:S01]  /*a050*/  F2F.F32.F64 R7, R28 ;  /* 0x0000001c00077310 */ /* 0x002e220000301000 */
        /* <DEDUP_REMOVED lines=14> */
.L_x_3426:
[----:B------:R-:W-:Y:S01]  /*a140*/  IMAD.MOV.U32 R0, RZ, RZ, 0x7f ;  /* 0x0000007fff007424 */ /* 0x000fe200078e00ff */
[----:B------:R-:W-:-:S04]  /*a150*/  ISETP.GT.U32.AND P0, PT, R3, 0x7f800000, PT ;  /* 0x7f8000000300780c */ /* 0x000fc80003f04070 */
[----:B------:R-:W-:-:S04]  /*a160*/  SEL R0, R0, 0x7c, P0 ;  /* 0x0000007c00007807 */ /* 0x000fc80000000000 */
.L_x_3427:
[----:B------:R-:W-:Y:S05]  /*a170*/  BSYNC B0 ;  /* 0x0000000000007941 */ /* 0x000fea0003800000 */
.L_x_3425:
[----:B------:R-:W-:-:S04]  /*a180*/  LOP3.LUT R3, R7, 0x80000000, RZ, 0xc0, !PT ;  /* 0x8000000007037812 */ /* 0x000fc800078ec0ff */
[----:B------:R-:W-:-:S04]  /*a190*/  SHF.R.U32.HI R3, RZ, 0x18, R3 ;  /* 0x00000018ff037819 */ /* 0x000fc80000011603 */
[----:B------:R-:W-:-:S05]  /*a1a0*/  LOP3.LUT R3, R0, R3, RZ, 0xfc, !PT ;  /* 0x0000000300037212 */ /* 0x000fca00078efcff */
[----:B------:R0:W-:Y:S01]  /*a1b0*/  STG.E.U8 [R4.64], R3 ;  /* 0x0000000304007986 */ /* 0x0001e2000c101124 */
[----:B------:R-:W-:Y:S05]  /*a1c0*/  BRA `(.L_x_3411) ;  /* 0x0000074000007947 */ /* 0x000fea0003800000 */
.L_x_3421:
[----:B-1----:R-:W0:Y:S01]  /*a1d0*/  F2F.F32.F64 R0, R28 ;  /* 0x0000001c00007310 */ /* 0x002e220000301000 */
[----:B------:R-:W0:-:S14]  /*a1e0*/  DSETP.GEU.AND P0, PT, |R28|, c[0x2][0x0], PT ;  /* 0x008000001c00762a */ /* 0x000e1c0003f0e200 */
[----:B0-----:R-:W-:-:S05]  /*a1f0*/  @!P0 FMUL R0, R0, 1.175494350822287508e-38 ;  /* 0x0080000000008820 */ /* 0x001fca0000400000 */
[----:B------:R-:W-:-:S05]  /*a200*/  F2FP.BF16.PACK_AB R0, RZ, R0 ;  /* 0x00000000ff00723e */ /* 0x000fca00000010ff */
[----:B------:R0:W-:Y:S01]  /*a210*/  STG.E.U16 [R4.64], R0 ;  /* 0x0000000004007986 */ /* 0x0001e2000c101524 */
[----:B------:R-:W-:Y:S05]  /*a220*/  BRA `(.L_x_3411) ;  /* 0x000006e000007947 */ /* 0x000fea0003800000 */
.L_x_3418:
        /* <DEDUP_REMOVED lines=8> */
[----:B-1----:R-:W0:Y:S02]  /*a2b0*/  F2I.U32.F64.TRUNC R29, R28 ;  /* 0x0000001c001d7311 */ /* 0x002e24000030d000 */
[----:B0-----:R0:W-:Y:S01]  /*a2c0*/  STG.E.U16 [R4.64], R29 ;  /* 0x0000001d04007986 */ /* 0x0011e2000c101524 */
[----:B------:R-:W-:Y:S05]  /*a2d0*/  BRA `(.L_x_3411) ;  /* 0x0000063000007947 */ /* 0x000fea0003800000 */
.L_x_3430:
[----:B-1----:R-:W0:Y:S01]  /*a2e0*/  F2F.F32.F64 R7, R28 ;  /* 0x0000001c00077310 */ /* 0x002e220000301000 */
        /* <DEDUP_REMOVED lines=18> */
.L_x_3433:
[----:B------:R-:W-:-:S04]  /*a410*/  LOP3.LUT R0, R7, 0x80000000, RZ, 0xc0, !PT ;  /* 0x8000000007007812 */ /* 0x000fc800078ec0ff */
[----:B------:R-:W-:-:S04]  /*a420*/  SHF.R.U32.HI R0, RZ, 0x18, R0 ;  /* 0x00000018ff007819 */ /* 0x000fc80000011600 */
[----:B------:R-:W-:Y:S02]  /*a430*/  LOP3.LUT R0, R3, R0, RZ, 0xfc, !PT ;  /* 0x0000000003007212 */ /* 0x000fe400078efcff */
.L_x_3432:
[----:B------:R-:W-:Y:S05]  /*a440*/  BSYNC B0 ;  /* 0x0000000000007941 */ /* 0x000fea0003800000 */
.L_x_3431:
[----:B------:R0:W-:Y:S01]  /*a450*/  STG.E.U8 [R4.64], R0 ;  /* 0x0000000004007986 */ /* 0x0001e2000c101124 */
[----:B------:R-:W-:Y:S05]  /*a460*/  BRA `(.L_x_3411) ;  /* 0x000004a000007947 */ /* 0x000fea0003800000 */
.L_x_3429:
        /* <DEDUP_REMOVED lines=19> */
.L_x_3436:
[----:B------:R-:W-:-:S04]  /*a5a0*/  LOP3.LUT R0, R7, 0x80000000, RZ, 0xc0, !PT ;  /* 0x8000000007007812 */ /* 0x000fc800078ec0ff */
[----:B------:R-:W-:-:S04]  /*a5b0*/  SHF.R.U32.HI R0, RZ, 0x18, R0 ;  /* 0x00000018ff007819 */ /* 0x000fc80000011600 */
[----:B------:R-:W-:Y:S02]  /*a5c0*/  LOP3.LUT R0, R3, R0, RZ, 0xfc, !PT ;  /* 0x0000000003007212 */ /* 0x000fe400078efcff */
.L_x_3435:
[----:B------:R-:W-:Y:S05]  /*a5d0*/  BSYNC B0 ;  /* 0x0000000000007941 */ /* 0x000fea0003800000 */
.L_x_3434:
[----:B------:R0:W-:Y:S01]  /*a5e0*/  STG.E.U8 [R4.64], R0 ;  /* 0x0000000004007986 */ /* 0x0001e2000c101124 */
[----:B------:R-:W-:Y:S05]  /*a5f0*/  BRA `(.L_x_3411) ;  /* 0x0000031000007947 */ /* 0x000fea0003800000 */
.L_x_3428:
[----:B------:R-:W-:-:S13]  /*a600*/  ISETP.NE.AND P0, PT, R0, 0x1c, PT ;  /* 0x0000001c0000780c */ /* 0x000fda0003f05270 */
[----:B------:R-:W-:Y:S05]  /*a610*/  @!P0 BRA `(.L_x_3437) ;  /* 0x000002d000008947 */ /* 0x000fea0003800000 */
[----:B------:R-:W-:-:S13]  /*a620*/  ISETP.NE.AND P0, PT, R0, 0x1d, PT ;  /* 0x0000001d0000780c */ /* 0x000fda0003f05270 */
[----:B------:R-:W-:Y:S05]  /*a630*/  @!P0 BRA `(.L_x_3438) ;  /* 0x0000028000008947 */ /* 0x000fea0003800000 */
[----:B------:R-:W-:-:S13]  /*a640*/  ISETP.NE.AND P0, PT, R0, 0x2c, PT ;  /* 0x0000002c0000780c */ /* 0x000fda0003f05270 */
[----:B------:R-:W-:Y:S05]  /*a650*/  @P0 BRA `(.L_x_3410) ;  /* 0x0000012000000947 */ /* 0x000fea0003800000 */
[----:B-1----:R-:W0:Y:S01]  /*a660*/  F2F.F32.F64 R8, R28 ;  /* 0x0000001c00087310 */ /* 0x002e220000301000 */
        /* <DEDUP_REMOVED lines=17> */
.L_x_3410:
        /* <DEDUP_REMOVED lines=19> */
[----:B------:R-:W-:Y:S05]  /*a8b0*/  BRA `(.L_x_3411) ;  /* 0x0000005000007947 */ /* 0x000fea0003800000 */
.L_x_3438:
[----:B-1----:R-:W0:Y:S02]  /*a8c0*/  F2I.U64.F64.TRUNC R28, R28 ;  /* 0x0000001c001c7311 */ /* 0x002e24000030d800 */
[----:B0-----:R0:W-:Y:S01]  /*a8d0*/  STG.E.64 [R4.64], R28 ;  /* 0x0000001c04007986 */ /* 0x0011e2000c101b24 */
[----:B------:R-:W-:Y:S05]  /*a8e0*/  BRA `(.L_x_3411) ;  /* 0x0000002000007947 */ /* 0x000fea0003800000 */
.L_x_3437:
[----:B-1----:R-:W0:Y:S02]  /*a8f0*/  F2I.U32.F64.TRUNC R29, R28 ;  /* 0x0000001c001d7311 */ /* 0x002e24000030d000 */
[----:B0-----:R0:W-:Y:S02]  /*a900*/  STG.E [R4.64], R29 ;  /* 0x0000001d04007986 */ /* 0x0011e4000c101924 */
.L_x_3411:
        /* <DEDUP_REMOVED lines=22> */
.L_x_3442:
[----:B--2---:R-:W0:Y:S02]  /*aa70*/  F2I.S64.F64.TRUNC R24, R24 ;  /* 0x0000001800187311 */ /* 0x004e24000030d900 */
[----:B0-----:R-:W-:-:S05]  /*aa80*/  IMAD.MOV.U32 R3, RZ, RZ, R24 ;  /* 0x000000ffff037224 */ /* 0x001fca00078e0018 */
[----:B------:R0:W-:Y:S01]  /*aa90*/  STG.E.U8 [R4.64], R3 ;  /* 0x0000000304007986 */ /* 0x0001e2000c101124 */
[----:B------:R-:W-:Y:S05]  /*aaa0*/  BRA `(.L_x_3444) ;  /* 0x00000eb000007947 */ /* 0x000fea0003800000 */
.L_x_3441:
        /* <DEDUP_REMOVED lines=9> */
.L_x_3446:
[----:B--2---:R-:W0:Y:S02]  /*ab40*/  F2I.F64.TRUNC R25, R24 ;  /* 0x0000001800197311 */ /* 0x004e24000030d100 */
[----:B0-----:R0:W-:Y:S01]  /*ab50*/  STG.E [R4.64], R25 ;  /* 0x0000001904007986 */ /* 0x0011e2000c101924 */
[----:B------:R-:W-:Y:S05]  /*ab60*/  BRA `(.L_x_3444) ;  /* 0x00000df000007947 */ /* 0x000fea0003800000 */
.L_x_3445:
[----:B--2---:R-:W0:Y:S02]  /*ab70*/  F2I.F64.TRUNC R25, R24 ;  /* 0x0000001800197311 */ /* 0x004e24000030d100 */
[----:B0-----:R0:W-:Y:S01]  /*ab80*/  STG.E.U16 [R4.64], R25 ;  /* 0x0000001904007986 */ /* 0x0011e2000c101524 */
[----:B------:R-:W-:Y:S05]  /*ab90*/  BRA `(.L_x_3444) ;  /* 0x00000dc000007947 */ /* 0x000fea0003800000 */
.L_x_3440:
        /* <DEDUP_REMOVED lines=11> */
.L_x_3448:
[----:B--2---:R-:W0:Y:S01]  /*ac50*/  F2F.F32.F64 R0, R24 ;  /* 0x0000001800007310 */ /* 0x004e220000301000 */
[----:B------:R-:W0:-:S14]  /*ac60*/  DSETP.GEU.AND P0, PT, |R24|, c[0x2][0x0], PT ;  /* 0x008000001800762a */ /* 0x000e1c0003f0e200 */
[----:B0-----:R-:W-:-:S05]  /*ac70*/  @!P0 FMUL R0, R0, 1.175494350822287508e-38 ;  /* 0x0080000000008820 */ /* 0x001fca0000400000 */
[----:B------:R-:W-:-:S05]  /*ac80*/  F2FP.PACK_AB R0, RZ, R0 ;  /* 0x00000000ff00723e */ /* 0x000fca00000000ff */
[----:B------:R0:W-:Y:S01]  /*ac90*/  STG.E.U16 [R4.64], R0 ;  /* 0x0000000004007986 */ /* 0x0001e2000c101524 */
[----:B------:R-:W-:Y:S05]  /*aca0*/  BRA `(.L_x_3444) ;  /* 0x00000cb000007947 */ /* 0x000fea0003800000 */
.L_x_3447:
        /* <DEDUP_REMOVED lines=12> */
.L_x_3450:
[----:B--2---:R-:W0:Y:S01]  /*ad70*/  F2F.F32.F64 R0, R24 ;  /* 0x0000001800007310 */ /* 0x004e220000301000 */
[----:B------:R-:W0:-:S14]  /*ad80*/  DSETP.GEU.AND P0, PT, |R24|, c[0x2][0x0], PT ;  /* 0x008000001800762a */ /* 0x000e1c0003f0e200 */
[----:B0-----:R-:W-:-:S05]  /*ad90*/  @!P0 FMUL R0, R0, 1.175494350822287508e-38 ;  /* 0x0080000000008820 */ /* 0x001fca0000400000 */
[----:B------:R-:W-:-:S04]  /*ada0*/  F2FP.PACK_AB R3, RZ, R0 ;  /* 0x00000000ff03723e */ /* 0x000fc800000000ff */
[----:B------:R-:W-:-:S05]  /*adb0*/  PRMT R3, R3, 0x5410, RZ ;  /* 0x0000541003037816 */ /* 0x000fca00000000ff */
[----:B------:R0:W-:Y:S01]  /*adc0*/  STG.E [R4.64], R3 ;  /* 0x0000000304007986 */ /* 0x0001e2000c101924 */
[----:B------:R-:W-:Y:S05]  /*add0*/  BRA `(.L_x_3444) ;  /* 0x00000b8000007947 */ /* 0x000fea0003800000 */
.L_x_3449:
[----:B--2---:R0:W-:Y:S01]  /*ade0*/  STG.E.64 [R4.64], R24 ;  /* 0x0000001804007986 */ /* 0x0041e2000c101b24 */
[----:B------:R-:W-:Y:S05]  /*adf0*/  BRA `(.L_x_3444) ;  /* 0x00000b6000007947 */ /* 0x000fea0003800000 */
.L_x_3439:
        /* <DEDUP_REMOVED lines=12> */
.L_x_3453:
[----:B------:R-:W-:-:S05]  /*aec0*/  CS2R R26, SRZ ;  /* 0x00000000001a7805 */ /* 0x000fca000001ff00 */
[----:B--2---:R0:W-:Y:S01]  /*aed0*/  STG.E.128 [R4.64], R24 ;  /* 0x0000001804007986 */ /* 0x0041e2000c101d24 */
[----:B------:R-:W-:Y:S05]  /*aee0*/  BRA `(.L_x_3444) ;  /* 0x00000a7000007947 */ /* 0x000fea0003800000 */
.L_x_3452:
        /* <DEDUP_REMOVED lines=23> */
.L_x_3457:
[----:B------:R-:W-:Y:S05]  /*b060*/  BSYNC B0 ;  /* 0x0000000000007941 */ /* 0x000fea0003800000 */
.L_x_3456:
[----:B------:R-:W-:-:S05]  /*b070*/  LOP3.LUT R7, R0, R7, RZ, 0xfc, !PT ;  /* 0x0000000700077212 */ /* 0x000fca00078efcff */
[----:B------:R0:W-:Y:S01]  /*b080*/  STG.E.U8 [R4.64], R7 ;  /* 0x0000000704007986 */ /* 0x0001e2000c101124 */
[----:B------:R-:W-:Y:S05]  /*b090*/  BRA `(.L_x_3444) ;  /* 0x000008c000007947 */ /* 0x000fea0003800000 */
.L_x_3455:
        /* <DEDUP_REMOVED lines=15> */
.L_x_3459:
[----:B------:R-:W-:Y:S01]  /*b190*/  IMAD.MOV.U32 R0, RZ, RZ, 0x7f ;  /* 0x0000007fff007424 */ /* 0x000fe200078e00ff */
[----:B------:R-:W-:-:S04]  /*b1a0*/  ISETP.GT.U32.AND P0, PT, R3, 0x7f800000, PT ;  /* 0x7f8000000300780c */ /* 0x000fc80003f04070 */
[----:B------:R-:W-:-:S04]  /*b1b0*/  SEL R0, R0, 0x7c, P0 ;  /* 0x0000007c00007807 */ /* 0x000fc80000000000 */
.L_x_3460:
[----:B------:R-:W-:Y:S05]  /*b1c0*/  BSYNC B0 ;  /* 0x0000000000007941 */ /* 0x000fea0003800000 */
.L_x_3458:
[----:B------:R-:W-:-:S04]  /*b1d0*/  LOP3.LUT R3, R7, 0x80000000, RZ, 0xc0, !PT ;  /* 0x8000000007037812 */ /* 0x000fc800078ec0ff */
[----:B------:R-:W-:-:S04]  /*b1e0*/  SHF.R.U32.HI R3, RZ, 0x18, R3 ;  /* 0x00000018ff037819 */ /* 0x000fc80000011603 */
[----:B------:R-:W-:-:S05]  /*b1f0*/  LOP3.LUT R3, R0, R3, RZ, 0xfc, !PT ;  /* 0x0000000300037212 */ /* 0x000fca00078efcff */
[----:B------:R0:W-:Y:S01]  /*b200*/  STG.E.U8 [R4.64], R3 ;  /* 0x0000000304007986 */ /* 0x0001e2000c101124 */
[----:B------:R-:W-:Y:S05]  /*b210*/  BRA `(.L_x_3444) ;  /* 0x0000074000007947 */ /* 0x000fea0003800000 */
.L_x_3454:
[----:B--2---:R-:W0:Y:S01]  /*b220*/  F2F.F32.F64 R0, R24 ;  /* 0x0000001800007310 */ /* 0x004e220000301000 */
[----:B------:R-:W0:-:S14]  /*b230*/  DSETP.GEU.AND P0, PT, |R24|, c[0x2][0x0], PT ;  /* 0x008000001800762a */ /* 0x000e1c0003f0e200 */
[----:B0-----:R-:W-:-:S05]  /*b240*/  @!P0 FMUL R0, R0, 1.175494350822287508e-38 ;  /* 0x0080000000008820 */ /* 0x001fca0000400000 */
[----:B------:R-:W-:-:S05]  /*b250*/  F2FP.BF16.PACK_AB R0, RZ, R0 ;  /* 0x00000000ff00723e */ /* 0x000fca00000010ff */
[----:B------:R0:W-:Y:S01]  /*b260*/  STG.E.U16 [R4.64], R0 ;  /* 0x0000000004007986 */ /* 0x0001e2000c101524 */
[----:B------:R-:W-:Y:S05]  /*b270*/  BRA `(.L_x_3444) ;  /* 0x000006e000007947 */ /* 0x000fea0003800000 */
.L_x_3451:
        /* <DEDUP_REMOVED lines=11> */
.L_x_3463:
        /* <DEDUP_REMOVED lines=19> */
.L_x_3466:
[----:B------:R-:W-:-:S04]  /*b460*/  LOP3.LUT R0, R7, 0x80000000, RZ, 0xc0, !PT ;  /* 0x8000000007007812 */ /* 0x000fc800078ec0ff */
[----:B------:R-:W-:-:S04]  /*b470*/  SHF.R.U32.HI R0, RZ, 0x18, R0 ;  /* 0x00000018ff007819 */ /* 0x000fc80000011600 */
[----:B------:R-:W-:Y:S02]  /*b480*/  LOP3.LUT R0, R3, R0, RZ, 0xfc, !PT ;  /* 0x0000000003007212 */ /* 0x000fe400078efcff */
.L_x_3465:
[----:B------:R-:W-:Y:S05]  /*b490*/  BSYNC B0 ;  /* 0x0000000000007941 */ /* 0x000fea0003800000 */
.L_x_3464:
[----:B------:R0:W-:Y:S01]  /*b4a0*/  STG.E.U8 [R4.64], R0 ;  /* 0x0000000004007986 */ /* 0x0001e2000c101124 */
[----:B------:R-:W-:Y:S05]  /*b4b0*/  BRA `(.L_x_3444) ;  /* 0x000004a000007947 */ /* 0x000fea0003800000 */
.L_x_3462:
        /* <DEDUP_REMOVED lines=19> */
.L_x_3469:
[----:B------:R-:W-:-:S04]  /*b5f0*/  LOP3.LUT R0, R7, 0x80000000, RZ, 0xc0, !PT ;  /* 0x8000000007007812 */ /* 0x000fc800078ec0ff */
[----:B------:R-:W-:-:S04]  /*b600*/  SHF.R.U32.HI R0, RZ, 0x18, R0 ;  /* 0x00000018ff007819 */ /* 0x000fc80000011600 */
[----:B------:R-:W-:Y:S02]  /*b610*/  LOP3.LUT R0, R3, R0, RZ, 0xfc, !PT ;  /* 0x0000000003007212 */ /* 0x000fe400078efcff */
.L_x_3468:
[----:B------:R-:W-:Y:S05]  /*b620*/  BSYNC B0 ;  /* 0x0000000000007941 */ /* 0x000fea0003800000 */
.L_x_3467:
[----:B------:R0:W-:Y:S01]  /*b630*/  STG.E.U8 [R4.64], R0 ;  /* 0x0000000004007986 */ /* 0x0001e2000c101124 */
[----:B------:R-:W-:Y:S05]  /*b640*/  BRA `(.L_x_3444) ;  /* 0x0000031000007947 */ /* 0x000fea0003800000 */
.L_x_3461:
        /* <DEDUP_REMOVED lines=24> */
.L_x_3443:
        /* <DEDUP_REMOVED lines=20> */
.L_x_3471:
[----:B--2---:R-:W0:Y:S02]  /*b910*/  F2I.U64.F64.TRUNC R24, R24 ;  /* 0x0000001800187311 */ /* 0x004e24000030d800 */
[----:B0-----:R0:W-:Y:S01]  /*b920*/  STG.E.64 [R4.64], R24 ;  /* 0x0000001804007986 */ /* 0x0011e2000c101b24 */
[----:B------:R-:W-:Y:S05]  /*b930*/  BRA `(.L_x_3444) ;  /* 0x0000002000007947 */ /* 0x000fea0003800000 */
.L_x_3470:
[----:B--2---:R-:W0:Y:S02]  /*b940*/  F2I.U32.F64.TRUNC R25, R24 ;  /* 0x0000001800197311 */ /* 0x004e24000030d000 */
[----:B0-----:R0:W-:Y:S02]  /*b950*/  STG.E [R4.64], R25 ;  /* 0x0000001904007986 */ /* 0x0011e4000c101924 */
.L_x_3444:
[----:B------:R-:W-:Y:S02]  /*b960*/  IADD3 R2, R2, 0x80, RZ ;  /* 0x0000008002027810 */ /* 0x000fe40007ffe0ff */
.L_x_3405:
[----:B------:R-:W-:Y:S05]  /*b970*/  BSYNC B6 ;  /* 0x0000000000067941 */ /* 0x000fea0003800000 */
.L_x_3404:
[----:B------:R-:W-:-:S13]  /*b980*/  ISETP.GE.AND P0, PT, R2, R22, PT ;  /* 0x000000160200720c */ /* 0x000fda0003f06270 */
[----:B------:R-:W-:Y:S05]  /*b990*/  @P0 EXIT ;  /* 0x000000000000094d */ /* 0x000fea0003800000 */
        /* <DEDUP_REMOVED lines=16> */
[----:B---3--:R-:W0:Y:S02]  /*baa0*/  F2I.F64.TRUNC R17, R16 ;  /* 0x0000001000117311 */ /* 0x008e24000030d100 */
[----:B0-----:R-:W-:Y:S01]  /*bab0*/  STG.E.U8 [R2.64], R17 ;  /* 0x0000001102007986 */ /* 0x001fe2000c101124 */
[----:B------:R-:W-:Y:S05]  /*bac0*/  EXIT ;  /* 0x000000000000794d */ /* 0x000fea0003800000 */
.L_x_3475:
[----:B---3--:R-:W0:Y:S02]  /*bad0*/  F2I.S64.F64.TRUNC R16, R16 ;  /* 0x0000001000107311 */ /* 0x008e24000030d900 */
[----:B0-----:R-:W-:-:S05]  /*bae0*/  IMAD.MOV.U32 R5, RZ, RZ, R16 ;  /* 0x000000ffff057224 */ /* 0x001fca00078e0010 */
[----:B------:R-:W-:Y:S01]  /*baf0*/  STG.E.U8 [R2.64], R5 ;  /* 0x0000000502007986 */ /* 0x000fe2000c101124 */
[----:B------:R-:W-:Y:S05]  /*bb00*/  EXIT ;  /* 0x000000000000794d */ /* 0x000fea0003800000 */
.L_x_3474:
[----:B------:R-:W-:-:S13]  /*bb10*/  ISETP.NE.AND P0, PT, R0, 0x2, PT ;  /* 0x000000020000780c */ /* 0x000fda0003f05270 */
[----:B------:R-:W-:Y:S05]  /*bb20*/  @!P0 BRA `(.L_x_3477) ;  /* 0x000000a000008947 */ /* 0x000fea0003800000 */
[----:B------:R-:W-:-:S13]  /*bb30*/  ISETP.NE.AND P0, PT, R0, 0x3, PT ;  /* 0x000000030000780c */ /* 0x000fda0003f05270 */
[----:B------:R-:W-:Y:S05]  /*bb40*/  @!P0 BRA `(.L_x_3478) ;  /* 0x0000005000008947 */ /* 0x000fea0003800000 */
[----:B------:R-:W-:-:S13]  /*bb50*/  ISETP.NE.AND P0, PT, R0, 0x4, PT ;  /* 0x000000040000780c */ /* 0x000fda0003f05270 */
[----:B------:R-:W-:Y:S05]  /*bb60*/  @P0 BRA `(.L_x_3476) ;  /* 0x00000ce000000947 */ /* 0x000fea0003800000 */
[----:B---3--:R-:W0:Y:S02]  /*bb70*/  F2I.S64.F64.TRUNC R16, R16 ;  /* 0x0000001000107311 */ /* 0x008e24000030d900 */
[----:B0-----:R-:W-:Y:S01]  /*bb80*/  STG.E.64 [R2.64], R16 ;  /* 0x0000001002007986 */ /* 0x001fe2000c101b24 */
[----:B------:R-:W-:Y:S05]  /*bb90*/  EXIT ;  /* 0x000000000000794d */ /* 0x000fea0003800000 */
.L_x_3478:
[----:B---3--:R-:W0:Y:S02]  /*bba0*/  F2I.F64.TRUNC R17, R16 ;  /* 0x0000001000117311 */ /* 0x008e24000030d100 */
[----:B0-----:R-:W-:Y:S01]  /*bbb0*/  STG.E [R2.64], R17 ;  /* 0x0000001102007986 */ /* 0x001fe2000c101924 */
[----:B------:R-:W-:Y:S05]  /*bbc0*/  EXIT ;  /* 0x000000000000794d */ /* 0x000fea0003800000 */
.L_x_3477:
[----:B---3--:R-:W0:Y:S02]  /*bbd0*/  F2I.F64.TRUNC R17, R16 ;  /* 0x0000001000117311 */ /* 0x008e24000030d100 */
[----:B0-----:R-:W-:Y:S01]  /*bbe0*/  STG.E.U16 [R2.64], R17 ;  /* 0x0000001102007986 */ /* 0x001fe2000c101524 */
[----:B------:R-:W-:Y:S05]  /*bbf0*/  EXIT ;  /* 0x000000000000794d */ /* 0x000fea0003800000 */
.L_x_3473:
[----:B------:R-:W-:-:S13]  /*bc00*/  ISETP.GT.AND P0, PT, R0, 0x6, PT ;  /* 0x000000060000780c */ /* 0x000fda0003f04270 */
[----:B------:R-:W-:Y:S05]  /*bc10*/  @P0 BRA `(.L_x_3479) ;  /* 0x000000f000000947 */ /* 0x000fea0003800000 */
[----:B------:R-:W-:-:S13]  /*bc20*/  ISETP.NE.AND P0, PT, R0, 0x5, PT ;  /* 0x000000050000780c */ /* 0x000fda0003f05270 */
[----:B------:R-:W-:Y:S05]  /*bc30*/  @!P0 BRA `(.L_x_3480) ;  /* 0x0000007000008947 */ /* 0x000fea0003800000 */
[----:B------:R-:W-:-:S13]  /*bc40*/  ISETP.NE.AND P0, PT, R0, 0x6, PT ;  /* 0x000000060000780c */ /* 0x000fda0003f05270 */
[----:B------:R-:W-:Y:S05]  /*bc50*/  @P0 BRA `(.L_x_3476) ;  /* 0x00000bf000000947 */ /* 0x000fea0003800000 */
[----:B---3--:R-:W0:Y:S01]  /*bc60*/  F2F.F32.F64 R5, R16 ;  /* 0x0000001000057310 */ /* 0x008e220000301000 */
[----:B------:R-:W0:-:S14]  /*bc70*/  DSETP.GEU.AND P0, PT, |R16|, c[0x2][0x0], PT ;  /* 0x008000001000762a */ /* 0x000e1c0003f0e200 */
[----:B0-----:R-:W-:-:S05]  /*bc80*/  @!P0 FMUL R5, R5, 1.175494350822287508e-38 ;  /* 0x0080000005058820 */ /* 0x001fca0000400000 */
[----:B------:R-:W-:Y:S01]  /*bc90*/  STG.E [R2.64], R5 ;  /* 0x0000000502007986 */ /* 0x000fe2000c101924 */
[----:B------:R-:W-:Y:S05]  /*bca0*/  EXIT ;  /* 0x000000000000794d */ /* 0x000fea0003800000 */
.L_x_3480:
[----:B---3--:R-:W0:Y:S01]  /*bcb0*/  F2F.F32.F64 R0, R16 ;  /* 0x0000001000007310 */ /* 0x008e220000301000 */
[----:B------:R-:W0:-:S14]  /*bcc0*/  DSETP.GEU.AND P0, PT, |R16|, c[0x2][0x0], PT ;  /* 0x008000001000762a */ /* 0x000e1c0003f0e200 */
[----:B0-----:R-:W-:-:S05]  /*bcd0*/  @!P0 FMUL R0, R0, 1.175494350822287508e-38 ;  /* 0x0080000000008820 */ /* 0x001fca0000400000 */
[----:B------:R-:W-:-:S05]  /*bce0*/  F2FP.PACK_AB R0, RZ, R0 ;  /* 0x00000000ff00723e */ /* 0x000fca00000000ff */
[----:B------:R-:W-:Y:S01]  /*bcf0*/  STG.E.U16 [R2.64], R0 ;  /* 0x0000000002007986 */ /* 0x000fe2000c101524 */
[----:B------:R-:W-:Y:S05]  /*bd00*/  EXIT ;  /* 0x000000000000794d */ /* 0x000fea0003800000 */
.L_x_3479:
[----:B------:R-:W-:-:S13]  /*bd10*/  ISETP.NE.AND P0, PT, R0, 0x7, PT ;  /* 0x000000070000780c */ /* 0x000fda0003f05270 */
[----:B------:R-:W-:Y:S05]  /*bd20*/  @!P0 BRA `(.L_x_3481) ;  /* 0x0000011000008947 */ /* 0x000fea0003800000 */
[----:B------:R-:W-:-:S13]  /*bd30*/  ISETP.NE.AND P0, PT, R0, 0x8, PT ;  /* 0x000000080000780c */ /* 0x000fda0003f05270 */
[----:B------:R-:W-:Y:S05]  /*bd40*/  @!P0 BRA `(.L_x_3482) ;  /* 0x0000008000008947 */ /* 0x000fea0003800000 */
[----:B------:R-:W-:-:S13]  /*bd50*/  ISETP.NE.AND P0, PT, R0, 0x9, PT ;  /* 0x000000090000780c */ /* 0x000fda0003f05270 */
[----:B------:R-:W-:Y:S05]  /*bd60*/  @P0 BRA `(.L_x_3476) ;  /* 0x00000ae000000947 */ /* 0x000fea0003800000 */
[----:B---3--:R-:W0:Y:S01]  /*bd70*/  F2F.F32.F64 R4, R16 ;  /* 0x0000001000047310 */ /* 0x008e220000301000 */
[----:B------:R-:W0:Y:S01]  /*bd80*/  DSETP.GEU.AND P0, PT, |R16|, c[0x2][0x0], PT ;  /* 0x008000001000762a */ /* 0x000e220003f0e200 */
[----:B------:R-:W-:-:S13]  /*bd90*/  IMAD.MOV.U32 R5, RZ, RZ, RZ ;  /* 0x000000ffff057224 */ /* 0x000fda00078e00ff */
[----:B0-----:R-:W-:-:S05]  /*bda0*/  @!P0 FMUL R4, R4, 1.175494350822287508e-38 ;  /* 0x0080000004048820 */ /* 0x001fca0000400000 */
[----:B------:R-:W-:Y:S01]  /*bdb0*/  STG.E.64 [R2.64], R4 ;  /* 0x0000000402007986 */ /* 0x000fe2000c101b24 */
[----:B------:R-:W-:Y:S05]  /*bdc0*/  EXIT ;  /* 0x000000000000794d */ /* 0x000fea0003800000 */
.L_x_3482:
[----:B---3--:R-:W0:Y:S01]  /*bdd0*/  F2F.F32.F64 R0, R16 ;  /* 0x0000001000007310 */ /* 0x008e220000301000 */
[----:B------:R-:W0:-:S14]  /*bde0*/  DSETP.GEU.AND P0, PT, |R16|, c[0x2][0x0], PT ;  /* 0x008000001000762a */ /* 0x000e1c0003f0e200 */
[----:B0-----:R-:W-:-:S05]  /*bdf0*/  @!P0 FMUL R0, R0, 1.175494350822287508e-38 ;  /* 0x0080000000008820 */ /* 0x001fca0000400000 */
[----:B------:R-:W-:-:S04]  /*be00*/  F2FP.PACK_AB R5, RZ, R0 ;  /* 0x00000000ff05723e */ /* 0x000fc800000000ff */
[----:B------:R-:W-:-:S05]  /*be10*/  PRMT R5, R5, 0x5410, RZ ;  /* 0x0000541005057816 */ /* 0x000fca00000000ff */
[----:B------:R-:W-:Y:S01]  /*be20*/  STG.E [R2.64], R5 ;  /* 0x0000000502007986 */ /* 0x000fe2000c101924 */
[----:B------:R-:W-:Y:S05]  /*be30*/  EXIT ;  /* 0x000000000000794d */ /* 0x000fea0003800000 */
.L_x_3481:
[----:B---3--:R-:W-:Y:S01]  /*be40*/  STG.E.64 [R2.64], R16 ;  /* 0x0000001002007986 */ /* 0x008fe2000c101b24 */
[----:B------:R-:W-:Y:S05]  /*be50*/  EXIT ;  /* 0x000000000000794d */ /* 0x000fea0003800000 */
.L_x_3472:
        /* <DEDUP_REMOVED lines=8> */
[----:B---3--:R-:W0:-:S06]  /*bee0*/  DSETP.NEU.AND P0, PT, R16, RZ, PT ;  /* 0x000000ff1000722a */ /* 0x008e0c0003f0d000 */
[----:B0-----:R-:W-:-:S05]  /*bef0*/  SEL R5, RZ, 0x1, !P0 ;  /* 0x00000001ff057807 */ /* 0x001fca0004000000 */
[----:B------:R-:W-:Y:S01]  /*bf00*/  STG.E.U8 [R2.64], R5 ;  /* 0x0000000502007986 */ /* 0x000fe2000c101124 */
[----:B------:R-:W-:Y:S05]  /*bf10*/  EXIT ;  /* 0x000000000000794d */ /* 0x000fea0003800000 */
.L_x_3485:
[----:B------:R-:W-:-:S05]  /*bf20*/  CS2R R18, SRZ ;  /* 0x0000000000127805 */ /* 0x000fca000001ff00 */
[----:B---3--:R-:W-:Y:S01]  /*bf30*/  STG.E.128 [R2.64], R16 ;  /* 0x0000001002007986 */ /* 0x008fe2000c101d24 */
[----:B------:R-:W-:Y:S05]  /*bf40*/  EXIT ;  /* 0x000000000000794d */ /* 0x000fea0003800000 */
.L_x_3484:
        /* <DEDUP_REMOVED lines=23> */
.L_x_3489:
[----:B------:R-:W-:Y:S05]  /*c0c0*/  BSYNC B0 ;  /* 0x0000000000007941 */ /* 0x000fea0003800000 */
.L_x_3488:
[----:B------:R-:W-:-:S05]  /*c0d0*/  LOP3.LUT R5, R0, R5, RZ, 0xfc, !PT ;  /* 0x0000000500057212 */ /* 0x000fca00078efcff */
[----:B------:R-:W-:Y:S01]  /*c0e0*/  STG.E.U8 [R2.64], R5 ;  /* 0x0000000502007986 */ /* 0x000fe2000c101124 */
[----:B------:R-:W-:Y:S05]  /*c0f0*/  EXIT ;  /* 0x000000000000794d */ /* 0x000fea0003800000 */
.L_x_3487:
[----:B---3--:R-:W0:Y:S01]  /*c100*/  F2F.F32.F64 R5, R16 ;  /* 0x0000001000057310 */ /* 0x008e220000301000 */
        /* <DEDUP_REMOVED lines=14> */
.L_x_3491:
[----:B------:R-:W-:Y:S01]  /*c1f0*/  IMAD.MOV.U32 R0, RZ, RZ, 0x7f ;  /* 0x0000007fff007424 */ /* 0x000fe200078e00ff */
[----:B------:R-:W-:-:S04]  /*c200*/  ISETP.GT.U32.AND P0, PT, R4, 0x7f800000, PT ;  /* 0x7f8000000400780c */ /* 0x000fc80003f04070 */
[----:B------:R-:W-:-:S04]  /*c210*/  SEL R0, R0, 0x7c, P0 ;  /* 0x0000007c00007807 */ /* 0x000fc80000000000 */
.L_x_3492:
[----:B------:R-:W-:Y:S05]  /*c220*/  BSYNC B0 ;  /* 0x0000000000007941 */ /* 0x000fea0003800000 */
.L_x_3490:
[----:B------:R-:W-:-:S04]  /*c230*/  LOP3.LUT R4, R5, 0x80000000, RZ, 0xc0, !PT ;  /* 0x8000000005047812 */ /* 0x000fc800078ec0ff */
[----:B------:R-:W-:-:S04]  /*c240*/  SHF.R.U32.HI R5, RZ, 0x18, R4 ;  /* 0x00000018ff057819 */ /* 0x000fc80000011604 */
[----:B------:R-:W-:-:S05]  /*c250*/  LOP3.LUT R5, R0, R5, RZ, 0xfc, !PT ;  /* 0x0000000500057212 */ /* 0x000fca00078efcff */
[----:B------:R-:W-:Y:S01]  /*c260*/  STG.E.U8 [R2.64], R5 ;  /* 0x0000000502007986 */ /* 0x000fe2000c101124 */
[----:B------:R-:W-:Y:S05]  /*c270*/  EXIT ;  /* 0x000000000000794d */ /* 0x000fea0003800000 */
.L_x_3486:
[----:B---3--:R-:W0:Y:S01]  /*c280*/  F2F.F32.F64 R0, R16 ;  /* 0x0000001000007310 */ /* 0x008e220000301000 */
[----:B------:R-:W0:-:S14]  /*c290*/  DSETP.GEU.AND P0, PT, |R16|, c[0x2][0x0], PT ;  /* 0x008000001000762a */ /* 0x000e1c0003f0e200 */
[----:B0-----:R-:W-:-:S05]  /*c2a0*/  @!P0 FMUL R0, R0, 1.175494350822287508e-38 ;  /* 0x0080000000008820 */ /* 0x001fca0000400000 */
[----:B------:R-:W-:-:S05]  /*c2b0*/  F2FP.BF16.PACK_AB R0, RZ, R0 ;  /* 0x00000000ff00723e */ /* 0x000fca00000010ff */
[----:B------:R-:W-:Y:S01]  /*c2c0*/  STG.E.U16 [R2.64], R0 ;  /* 0x0000000002007986 */ /* 0x000fe2000c101524 */
[----:B------:R-:W-:Y:S05]  /*c2d0*/  EXIT ;  /* 0x000000000000794d */ /* 0x000fea0003800000 */
.L_x_3483:
        /* <DEDUP_REMOVED lines=8> */
[----:B---3--:R-:W0:Y:S02]  /*c360*/  F2I.U32.F64.TRUNC R17, R16 ;  /* 0x0000001000117311 */ /* 0x008e24000030d000 */
[----:B0-----:R-:W-:Y:S01]  /*c370*/  STG.E.U16 [R2.64], R17 ;  /* 0x0000001102007986 */ /* 0x001fe2000c101524 */
[----:B------:R-:W-:Y:S05]  /*c380*/  EXIT ;  /* 0x000000000000794d */ /* 0x000fea0003800000 */
.L_x_3495:
[----:B---3--:R-:W0:Y:S01]  /*c390*/  F2F.F32.F64 R7, R16 ;  /* 0x0000001000077310 */ /* 0x008e220000301000 */
        /* <DEDUP_REMOVED lines=18> */
.L_x_3498:
[----:B------:R-:W-:-:S04]  /*c4c0*/  LOP3.LUT R0, R7, 0x80000000, RZ, 0xc0, !PT ;  /* 0x8000000007007812 */ /* 0x000fc800078ec0ff */
[----:B------:R-:W-:-:S04]  /*c4d0*/  SHF.R.U32.HI R5, RZ, 0x18, R0 ;  /* 0x00000018ff057819 */ /* 0x000fc80000011600 */
[----:B------:R-:W-:-:S04]  /*c4e0*/  LOP3.LUT R4, R4, R5, RZ, 0xfc, !PT ;  /* 0x0000000504047212 */ /* 0x000fc800078efcff */
[----:B------:R-:W-:Y:S02]  /*c4f0*/  PRMT R0, R4, 0x7610, R0 ;  /* 0x0000761004007816 */ /* 0x000fe40000000000 */
.L_x_3497:
[----:B------:R-:W-:Y:S05]  /*c500*/  BSYNC B0 ;  /* 0x0000000000007941 */ /* 0x000fea0003800000 */
.L_x_3496:
[----:B------:R-:W-:Y:S01]  /*c510*/  STG.E.U8 [R2.64], R0 ;  /* 0x0000000002007986 */ /* 0x000fe2000c101124 */
[----:B------:R-:W-:Y:S05]  /*c520*/  EXIT ;  /* 0x000000000000794d */ /* 0x000fea0003800000 */
.L_x_3494:
        /* <DEDUP_REMOVED lines=19> */
.L_x_3501:
[----:B------:R-:W-:-:S04]  /*c660*/  LOP3.LUT R0, R7, 0x80000000, RZ, 0xc0, !PT ;  /* 0x8000000007007812 */ /* 0x000fc800078ec0ff */
[----:B------:R-:W-:-:S04]  /*c670*/  SHF.R.U32.HI R5, RZ, 0x18, R0 ;  /* 0x00000018ff057819 */ /* 0x000fc80000011600 */
[----:B------:R-:W-:-:S04]  /*c680*/  LOP3.LUT R4, R4, R5, RZ, 0xfc, !PT ;  /* 0x0000000504047212 */ /* 0x000fc800078efcff */
[----:B------:R-:W-:Y:S02]  /*c690*/  PRMT R0, R4, 0x7610, R0 ;  /* 0x0000761004007816 */ /* 0x000fe40000000000 */
.L_x_3500:
[----:B------:R-:W-:Y:S05]  /*c6a0*/  BSYNC B0 ;  /* 0x0000000000007941 */ /* 0x000fea0003800000 */
.L_x_3499:
[----:B------:R-:W-:Y:S01]  /*c6b0*/  STG.E.U8 [R2.64], R0 ;  /* 0x0000000002007986 */ /* 0x000fe2000c101124 */
[----:B------:R-:W-:Y:S05]  /*c6c0*/  EXIT ;  /* 0x000000000000794d */ /* 0x000fea0003800000 */
.L_x_3493:
[----:B------:R-:W-:-:S13]  /*c6d0*/  ISETP.NE.AND P0, PT, R0, 0x1c, PT ;  /* 0x0000001c0000780c */ /* 0x000fda0003f05270 */
[----:B------:R-:W-:Y:S05]  /*c6e0*/  @!P0 BRA `(.L_x_3502) ;  /* 0x000002d000008947 */ /* 0x000fea0003800000 */
[----:B------:R-:W-:-:S13]  /*c6f0*/  ISETP.NE.AND P0, PT, R0, 0x1d, PT ;  /* 0x0000001d0000780c */ /* 0x000fda0003f05270 */
[----:B------:R-:W-:Y:S05]  /*c700*/  @!P0 BRA `(.L_x_3503) ;  /* 0x0000028000008947 */ /* 0x000fea0003800000 */
[----:B------:R-:W-:-:S13]  /*c710*/  ISETP.NE.AND P0, PT, R0, 0x2c, PT ;  /* 0x0000002c0000780c */ /* 0x000fda0003f05270 */
[----:B------:R-:W-:Y:S05]  /*c720*/  @P0 BRA `(.L_x_3476) ;  /* 0x0000012000000947 */ /* 0x000fea0003800000 */
[----:B---3--:R-:W0:Y:S01]  /*c730*/  F2F.F32.F64 R6, R16 ;  /* 0x0000001000067310 */ /* 0x008e220000301000 */
        /* <DEDUP_REMOVED lines=17> */
.L_x_3476:
[----:B------:R-:W-:Y:S01]  /*c850*/  MOV R0, 0x0 ;  /* 0x0000000000007802 */ /* 0x000fe20000000f00 */
[----:B------:R-:W-:Y:S02]  /*c860*/  IMAD.MOV.U32 R4, RZ, RZ, c[0x4][0x128] ;  /* 0x01004a00ff047624 */ /* 0x000fe400078e00ff */
[----:B------:R-:W-:Y:S01]  /*c870*/  IMAD.MOV.U32 R5, RZ, RZ, c[0x4][0x12c] ;  /* 0x01004b00ff057624 */ /* 0x000fe200078e00ff */
[----:B------:R0:W4:Y:S01]  /*c880*/  LDC.64 R2, c[0x4][R0] ;  /* 0x0100000000027b82 */ /* 0x0001220000000a00 */
[----:B------:R-:W-:Y:S02]  /*c890*/  IMAD.MOV.U32 R6, RZ, RZ, c[0x4][0x130] ;  /* 0x01004c00ff067624 */ /* 0x000fe400078e00ff */
[----:B------:R-:W-:Y:S02]  /*c8a0*/  IMAD.MOV.U32 R7, RZ, RZ, c[0x4][0x134] ;  /* 0x01004d00ff077624 */ /* 0x000fe400078e00ff */
[----:B------:R-:W-:-:S02]  /*c8b0*/  IMAD.MOV.U32 R8, RZ, RZ, 0x65 ;  /* 0x00000065ff087424 */ /* 0x000fc400078e00ff */
[----:B------:R-:W-:Y:S02]  /*c8c0*/  IMAD.MOV.U32 R10, RZ, RZ, c[0x4][0x10] ;  /* 0x01000400ff0a7624 */ /* 0x000fe400078e00ff */
[----:B------:R-:W-:Y:S02]  /*c8d0*/  IMAD.MOV.U32 R11, RZ, RZ, c[0x4][0x14] ;  /* 0x01000500ff0b7624 */ /* 0x000fe400078e00ff */
[----:B------:R-:W-:Y:S02]  /*c8e0*/  IMAD.MOV.U32 R12, RZ, RZ, 0x1 ;  /* 0x00000001ff0c7424 */ /* 0x000fe400078e00ff */
[----:B------:R-:W-:Y:S02]  /*c8f0*/  IMAD.MOV.U32 R13, RZ, RZ, RZ ;  /* 0x000000ffff0d7224 */ /* 0x000fe400078e00ff */
[----:B0-----:R-:W-:Y:S01]  /*c900*/  LEPC R14 ;  /* 0x00000000000e734e */ /* 0x001fe20000000000 */
[----:B------:R-:W-:Y:S02]  /*c910*/  MOV R9, 0xc980 ;  /* 0x0000c98000097802 */ /* 0x000fe40000000f00 */
[----:B------:R-:W-:Y:S02]  /*c920*/  MOV R20, 0xc900 ;  /* 0x0000c90000147802 */ /* 0x000fe40000000f00 */
[----:B------:R-:W-:-:S02]  /*c930*/  MOV R21, 0x0 ;  /* 0x0000000000157802 */ /* 0x000fc40000000f00 */
[----:B------:R-:W-:Y:S02]  /*c940*/  MOV R0, 0x0 ;  /* 0x0000000000007802 */ /* 0x000fe40000000f00 */
[----:B------:R-:W-:-:S04]  /*c950*/  IADD3 R20, P0, P1, -R20, R9, R14 ;  /* 0x0000000914147210 */ /* 0x000fc8000791e10e */
[----:B------:R-:W-:-:S04]  /*c960*/  IADD3.X R21, ~R0, R21, R15, P0, P1 ;  /* 0x0000001500157210 */ /* 0x000fc800007e250f */
[----:B-1234-:R-:W-:Y:S05]  /*c970*/  CALL.ABS.NOINC R2 ;  /* 0x0000000002007343 */ /* 0x01efea0003c00000 */
[----:B------:R-:W-:Y:S05]  /*c980*/  EXIT ;  /* 0x000000000000794d */ /* 0x000fea0003800000 */
.L_x_3503:
[----:B---3--:R-:W0:Y:S02]  /*c990*/  F2I.U64.F64.TRUNC R16, R16 ;  /* 0x0000001000107311 */ /* 0x008e24000030d800 */
[----:B0-----:R-:W-:Y:S01]  /*c9a0*/  STG.E.64 [R2.64], R16 ;  /* 0x0000001002007986 */ /* 0x001fe2000c101b24 */
[----:B------:R-:W-:Y:S05]  /*c9b0*/  EXIT ;  /* 0x000000000000794d */ /* 0x000fea0003800000 */
.L_x_3502:
[----:B---3--:R-:W0:Y:S02]  /*c9c0*/  F2I.U32.F64.TRUNC R17, R16 ;  /* 0x0000001000117311 */ /* 0x008e24000030d000 */
[----:B0-----:R-:W-:Y:S01]  /*c9d0*/  STG.E [R2.64], R17 ;  /* 0x0000001102007986 */ /* 0x001fe2000c101924 */
[----:B------:R-:W-:Y:S05]  /*c9e0*/  EXIT ;  /* 0x000000000000794d */ /* 0x000fea0003800000 */
        .weak           $__internal_1_$__cuda_sm20_div_rn_f64_full
        .type           $__internal_1_$__cuda_sm20_div_rn_f64_full,@function
        .size           $__internal_1_$__cuda_sm20_div_rn_f64_full,(.L_x_6081 - $__internal_1_$__cuda_sm20_div_rn_f64_full)
$__internal_1_$__cuda_sm20_div_rn_f64_full:
[C---:B------:R-:W-:Y:S01]  /*c9f0*/  FSETP.GEU.AND P0, PT, |R12|.reuse, 1.469367938527859385e-39, PT ;  /* 0x001000000c00780b */ /* 0x040fe20003f0e200 */
[----:B------:R-:W-:Y:S01]  /*ca00*/  IMAD.MOV.U32 R37, RZ, RZ, R12 ;  /* 0x000000ffff257224 */ /* 0x000fe200078e000c */
[----:B------:R-:W-:Y:S01]  /*ca10*/  LOP3.LUT R6, R12, 0x800fffff, RZ, 0xc0, !PT ;  /* 0x800fffff0c067812 */ /* 0x000fe200078ec0ff */
[----:B------:R-:W-:Y:S01]  /*ca20*/  IMAD.MOV.U32 R14, RZ, RZ, 0x1 ;  /* 0x00000001ff0e7424 */ /* 0x000fe200078e00ff */
[C---:B------:R-:W-:Y:S01]  /*ca30*/  FSETP.GEU.AND P3, PT, |R9|.reuse, 1.469367938527859385e-39, PT ;  /* 0x001000000900780b */ /* 0x040fe20003f6e200 */
[----:B------:R-:W-:Y:S01]  /*ca40*/  IMAD.MOV.U32 R13, RZ, RZ, 0x1ca00000 ;  /* 0x1ca00000ff0d7424 */ /* 0x000fe200078e00ff */
[----:B------:R-:W-:Y:S01]  /*ca50*/  LOP3.LUT R7, R6, 0x3ff00000, RZ, 0xfc, !PT ;  /* 0x3ff0000006077812 */ /* 0x000fe200078efcff */
[----:B------:R-:W-:Y:S01]  /*ca60*/  IMAD.MOV.U32 R6, RZ, RZ, R36 ;  /* 0x000000ffff067224 */ /* 0x000fe200078e0024 */
[----:B------:R-:W-:Y:S01]  /*ca70*/  LOP3.LUT R19, R9, 0x7ff00000, RZ, 0xc0, !PT ;  /* 0x7ff0000009137812 */ /* 0x000fe200078ec0ff */
[----:B------:R-:W-:Y:S01]  /*ca80*/  BSSY B2, `(.L_x_3504) ;  /* 0x0000054000027945 */ /* 0x000fe20003800000 */
[----:B------:R-:W-:-:S03]  /*ca90*/  LOP3.LUT R20, R12, 0x7ff00000, RZ, 0xc0, !PT ;  /* 0x7ff000000c147812 */ /* 0x000fc600078ec0ff */
[----:B------:R-:W0:Y:S01]  /*caa0*/  @!P0 DMUL R6, R36, 8.98846567431157953865e+307 ;  /* 0x7fe0000024068828 */ /* 0x000e220000000000 */
[----:B------:R-:W-:-:S03]  /*cab0*/  ISETP.GE.U32.AND P2, PT, R19, R20, PT ;  /* 0x000000141300720c */ /* 0x000fc60003f46070 */
[----:B------:R-:W-:Y:S02]  /*cac0*/  @!P3 LOP3.LUT R0, R37, 0x7ff00000, RZ, 0xc0, !PT ;  /* 0x7ff000002500b812 */ /* 0x000fe400078ec0ff */
[----:B0-----:R-:W0:Y:S01]  /*cad0*/  MUFU.RCP64H R15, R7 ;  /* 0x00000007000f7308 */ /* 0x001e220000001800 */
[----:B------:R-:W-:Y:S02]  /*cae0*/  SEL R12, R13, 0x63400000, !P2 ;  /* 0x634000000d0c7807 */ /* 0x000fe40005000000 */
[----:B------:R-:W-:-:S04]  /*caf0*/  @!P3 ISETP.GE.U32.AND P4, PT, R19, R0, PT ;  /* 0x000000001300b20c */ /* 0x000fc80003f86070 */
[----:B------:R-:W-:-:S04]  /*cb00*/  @!P3 SEL R0, R13, 0x63400000, !P4 ;  /* 0x634000000d00b807 */ /* 0x000fc80006000000 */
[----:B------:R-:W-:-:S04]  /*cb10*/  @!P3 LOP3.LUT R0, R0, 0x80000000, R9, 0xf8, !PT ;  /* 0x800000000000b812 */ /* 0x000fc800078ef809 */
[----:B------:R-:W-:Y:S01]  /*cb20*/  @!P3 LOP3.LUT R13, R0, 0x100000, RZ, 0xfc, !PT ;  /* 0x00100000000db812 */ /* 0x000fe200078efcff */
[----:B0-----:R-:W0:Y:S01]  /*cb30*/  DFMA R10, R14, -R6, 1 ;  /* 0x3ff000000e0a742b */ /* 0x001e220000000806 */
[----:B------:R-:W-:-:S05]  /*cb40*/  IMAD.MOV.U32 R0, RZ, RZ, R19 ;  /* 0x000000ffff007224 */ /* 0x000fca00078e0013 */
[----:B0-----:R-:W0:-:S06]  /*cb50*/  DFMA R10, R10, R10, R10 ;  /* 0x0000000a0a0a722b */ /* 0x001e0c000000000a */
[----:B0-----:R0:W1:Y:S02]  /*cb60*/  DFMA R14, R14, R10, R14 ;  /* 0x0000000a0e0e722b */ /* 0x001064000000000e */
[----:B0-----:R-:W-:Y:S01]  /*cb70*/  LOP3.LUT R11, R12, 0x800fffff, R9, 0xf8, !PT ;  /* 0x800fffff0c0b7812 */ /* 0x001fe200078ef809 */
[----:B------:R-:W-:Y:S02]  /*cb80*/  IMAD.MOV.U32 R10, RZ, RZ, R8 ;  /* 0x000000ffff0a7224 */ /* 0x000fe400078e0008 */
[----:B------:R-:W-:Y:S01]  /*cb90*/  @!P3 IMAD.MOV.U32 R12, RZ, RZ, RZ ;  /* 0x000000ffff0cb224 */ /* 0x000fe200078e00ff */
[----:B-1----:R-:W0:-:S05]  /*cba0*/  DFMA R20, R14, -R6, 1 ;  /* 0x3ff000000e14742b */ /* 0x002e0a0000000806 */
[----:B------:R-:W-:-:S04]  /*cbb0*/  @!P3 DFMA R10, R10, 2, -R12 ;  /* 0x400000000a0ab82b */ /* 0x000fc8000000080c */
[----:B0-----:R-:W0:-:S06]  /*cbc0*/  DFMA R12, R14, R20, R14 ;  /* 0x000000140e0c722b */ /* 0x001e0c000000000e */
[----:B0-----:R-:W0:Y:S01]  /*cbd0*/  DMUL R14, R12, R10 ;  /* 0x0000000a0c0e7228 */ /* 0x001e220000000000 */
[----:B------:R-:W-:-:S05]  /*cbe0*/  @!P3 LOP3.LUT R0, R11, 0x7ff00000, RZ, 0xc0, !PT ;  /* 0x7ff000000b00b812 */ /* 0x000fca00078ec0ff */
[----:B0-----:R-:W0:-:S06]  /*cbf0*/  DFMA R20, R14, -R6, R10 ;  /* 0x800000060e14722b */ /* 0x001e0c000000000a */
[----:B0-----:R0:W1:Y:S02]  /*cc00*/  DFMA R20, R12, R20, R14 ;  /* 0x000000140c14722b */ /* 0x001064000000000e */
[----:B0-----:R-:W-:Y:S01]  /*cc10*/  IMAD.MOV.U32 R15, RZ, RZ, 0x40080000 ;  /* 0x40080000ff0f7424 */ /* 0x001fe200078e00ff */
[----:B------:R-:W-:-:S04]  /*cc20*/  IADD3 R13, R0, -0x1, RZ ;  /* 0xffffffff000d7810 */ /* 0x000fc80007ffe0ff */
[----:B------:R-:W-:-:S05]  /*cc30*/  LOP3.LUT R15, R15, 0x7ff00000, RZ, 0xc0, !PT ;  /* 0x7ff000000f0f7812 */ /* 0x000fca00078ec0ff */
[----:B------:R-:W-:Y:S01]  /*cc40*/  IMAD.MOV.U32 R14, RZ, RZ, R15 ;  /* 0x000000ffff0e7224 */ /* 0x000fe200078e000f */
[----:B------:R-:W-:Y:S02]  /*cc50*/  @!P0 LOP3.LUT R14, R7, 0x7ff00000, RZ, 0xc0, !PT ;  /* 0x7ff00000070e8812 */ /* 0x000fe400078ec0ff */
[----:B------:R-:W-:Y:S02]  /*cc60*/  ISETP.GT.U32.AND P0, PT, R13, 0x7feffffe, PT ;  /* 0x7feffffe0d00780c */ /* 0x000fe40003f04070 */
[----:B------:R-:W-:-:S04]  /*cc70*/  IADD3 R12, R14, -0x1, RZ ;  /* 0xffffffff0e0c7810 */ /* 0x000fc80007ffe0ff */
[----:B------:R-:W-:-:S13]  /*cc80*/  ISETP.GT.U32.OR P0, PT, R12, 0x7feffffe, P0 ;  /* 0x7feffffe0c00780c */ /* 0x000fda0000704470 */
[----:B------:R-:W-:Y:S05]  /*cc90*/  @P0 BRA `(.L_x_3505) ;  /* 0x000001d000000947 */ /* 0x000fea0003800000 */
[----:B-1----:R-:W-:Y:S01]  /*cca0*/  LOP3.LUT R0, R37, 0x7ff00000, RZ, 0xc0, !PT ;  /* 0x7ff0000025007812 */ /* 0x002fe200078ec0ff */
[----:B------:R-:W-:-:S03]  /*ccb0*/  IMAD.MOV.U32 R15, RZ, RZ, 0x1ca00000 ;  /* 0x1ca00000ff0f7424 */ /* 0x000fc600078e00ff */
[C---:B------:R-:W-:Y:S01]  /*ccc0*/  ISETP.GE.U32.AND P0, PT, R19.reuse, R0, PT ;  /* 0x000000001300720c */ /* 0x040fe20003f06070 */
[----:B------:R-:W-:-:S03]  /*ccd0*/  IMAD.IADD R8, R19, 0x1, -R0 ;  /* 0x0000000113087824 */ /* 0x000fc600078e0a00 */
[----:B------:R-:W-:Y:S02]  /*cce0*/  SEL R0, R15, 0x63400000, !P0 ;  /* 0x634000000f007807 */ /* 0x000fe40004000000 */
[----:B------:R-:W-:-:S04]  /*ccf0*/  IMNMX R8, R8, -0x46a00000, !PT ;  /* 0xb960000008087817 */ /* 0x000fc80007800200 */
[----:B------:R-:W-:Y:S01]  /*cd00*/  IMNMX R9, R8, 0x46a00000, PT ;  /* 0x46a0000008097817 */ /* 0x000fe20003800200 */
[----:B------:R-:W-:-:S04]  /*cd10*/  IMAD.MOV.U32 R8, RZ, RZ, RZ ;  /* 0x000000ffff087224 */ /* 0x000fc800078e00ff */
[----:B------:R-:W-:-:S05]  /*cd20*/  IMAD.IADD R0, R9, 0x1, -R0 ;  /* 0x0000000109007824 */ /* 0x000fca00078e0a00 */
[----:B------:R-:W-:-:S06]  /*cd30*/  IADD3 R9, R0, 0x7fe00000, RZ ;  /* 0x7fe0000000097810 */ /* 0x000fcc0007ffe0ff */
[----:B------:R-:W0:-:S10]  /*cd40*/  DMUL R12, R20, R8 ;  /* 0x00000008140c7228 */ /* 0x000e140000000000 */
        /* <DEDUP_REMOVED lines=9> */
[----:B------:R-:W-:Y:S01]  /*cde0*/  DMUL.RP R8, R20, R8 ;  /* 0x0000000814087228 */ /* 0x000fe20000008000 */
[----:B------:R-:W-:-:S06]  /*cdf0*/  IMAD.MOV.U32 R6, RZ, RZ, RZ ;  /* 0x000000ffff067224 */ /* 0x000fcc00078e00ff */
[----:B------:R-:W0:-:S06]  /*ce00*/  DFMA R6, R12, -R6, R20 ;  /* 0x800000060c06722b */ /* 0x000e0c0000000014 */
[----:B0-----:R-:W-:-:S04]  /*ce10*/  IADD3 R6, -R0, -0x43300000, RZ ;  /* 0xbcd0000000067810 */ /* 0x001fc80007ffe1ff */
[----:B------:R-:W-:Y:S02]  /*ce20*/  FSETP.NEU.AND P0, PT, |R7|, R6, PT ;  /* 0x000000060700720b */ /* 0x000fe40003f0d200 */
[----:B------:R-:W-:Y:S02]  /*ce30*/  LOP3.LUT R7, R9, R36, RZ, 0x3c, !PT ;  /* 0x0000002409077212 */ /* 0x000fe400078e3cff */
[----:B------:R-:W-:Y:S02]  /*ce40*/  FSEL R12, R8, R12, !P0 ;  /* 0x0000000c080c7208 */ /* 0x000fe40004000000 */
[----:B------:R-:W-:Y:S01]  /*ce50*/  FSEL R13, R7, R13, !P0 ;  /* 0x0000000d070d7208 */ /* 0x000fe20004000000 */
[----:B------:R-:W-:Y:S05]  /*ce60*/  BRA `(.L_x_3506) ;  /* 0x0000015000007947 */ /* 0x000fea0003800000 */
.L_x_3505:
[----:B-1----:R-:W0:-:S14]  /*ce70*/  DSETP.NAN.AND P0, PT, R8, R8, PT ;  /* 0x000000080800722a */ /* 0x002e1c0003f08000 */
[----:B0-----:R-:W-:Y:S05]  /*ce80*/  @P0 BRA `(.L_x_3507) ;  /* 0x0000011000000947 */ /* 0x001fea0003800000 */
[----:B------:R-:W0:-:S14]  /*ce90*/  DSETP.NAN.AND P0, PT, R36, R36, PT ;  /* 0x000000242400722a */ /* 0x000e1c0003f08000 */
[----:B0-----:R-:W-:Y:S05]  /*cea0*/  @P0 BRA `(.L_x_3508) ;  /* 0x000000c000000947 */ /* 0x001fea0003800000 */
[----:B------:R-:W-:Y:S01]  /*ceb0*/  ISETP.NE.AND P0, PT, R0, R14, PT ;  /* 0x0000000e0000720c */ /* 0x000fe20003f05270 */
[----:B------:R-:W-:Y:S02]  /*cec0*/  IMAD.MOV.U32 R12, RZ, RZ, 0x0 ;  /* 0x00000000ff0c7424 */ /* 0x000fe400078e00ff */
        /* <DEDUP_REMOVED lines=10> */
.L_x_3508:
[----:B------:R-:W-:Y:S01]  /*cf70*/  LOP3.LUT R13, R37, 0x80000, RZ, 0xfc, !PT ;  /* 0x00080000250d7812 */ /* 0x000fe200078efcff */
[----:B------:R-:W-:Y:S01]  /*cf80*/  IMAD.MOV.U32 R12, RZ, RZ, R36 ;  /* 0x000000ffff0c7224 */ /* 0x000fe200078e0024 */
[----:B------:R-:W-:Y:S05]  /*cf90*/  BRA `(.L_x_3506) ;  /* 0x0000002000007947 */ /* 0x000fea0003800000 */
.L_x_3507:
[----:B------:R-:W-:Y:S01]  /*cfa0*/  LOP3.LUT R13, R9, 0x80000, RZ, 0xfc, !PT ;  /* 0x00080000090d7812 */ /* 0x000fe200078efcff */
[----:B------:R-:W-:Y:S02]  /*cfb0*/  IMAD.MOV.U32 R12, RZ, RZ, R8 ;  /* 0x000000ffff0c7224 */ /* 0x000fe400078e0008 */
.L_x_3506:
[----:B------:R-:W-:Y:S05]  /*cfc0*/  BSYNC B2 ;  /* 0x0000000000027941 */ /* 0x000fea0003800000 */
.L_x_3504:
[----:B------:R-:W-:Y:S02]  /*cfd0*/  IMAD.MOV.U32 R6, RZ, RZ, R3 ;  /* 0x000000ffff067224 */ /* 0x000fe400078e0003 */
[----:B------:R-:W-:-:S04]  /*cfe0*/  IMAD.MOV.U32 R7, RZ, RZ, 0x0 ;  /* 0x00000000ff077424 */ /* 0x000fc800078e00ff */
[----:B------:R-:W-:Y:S05]  /*cff0*/  RET.REL.NODEC R6 `(_ZN2at6native27unrolled_elementwise_kernelIZZZNS0_66_GLOBAL__N__a0cfb035_28_ActivationHardswishKernel_cu_1520ed90_310025hardswish_backward_kernelERNS_14TensorIteratorEENKUlvE_clEvENKUlvE_clEvEUlddE_St5arrayIPcLm3EELi4E23TrivialOffsetCalculatorILi2EjESB_ILi1EjENS0_6memory12LoadWithCastILi2EEENSE_13StoreWithCastILi1EEEEEviT_T0_T2_T3_T4_T5_) ;  /* 0xffff300006007950 */ /* 0x000fea0003c3ffff */
.L_x_3509:
        /* <DEDUP_REMOVED lines=16> */
.L_x_6081:


//--------------------- .text._ZN2at6native18elementwise_kernelILi128ELi2EZNS0_22gpu_kernel_impl_nocastIZZZNS0_66_GLOBAL__N__a0cfb035_28_ActivationHardswishKernel_cu_1520ed90_310025hardswish_backward_kernelERNS_14TensorIteratorEENKUlvE_clEvENKUlvE_clEvEUlddE_EEvRNS_18TensorIteratorBaseERKT_EUliE_EEviT1_ --------------------------
	.section	.text._ZN2at6native18elementwise_kernelILi128ELi2EZNS0_22gpu_kernel_impl_nocastIZZZNS0_66_GLOBAL__N__a0cfb035_28_ActivationHardswishKernel_cu_1520ed90_310025hardswish_backward_kernelERNS_14TensorIteratorEENKUlvE_clEvENKUlvE_clEvEUlddE_EEvRNS_18TensorIteratorBaseERKT_EUliE_EEviT1_,"ax",@progbits
	.sectioninfo	@"SHI_REGISTERS=29"
	.align	128
        .global         _ZN2at6native18elementwise_kernelILi128ELi2EZNS0_22gpu_kernel_impl_nocastIZZZNS0_66_GLOBAL__N__a0cfb035_28_ActivationHardswishKernel_cu_1520ed90_310025hardswish_backward_kernelERNS_14TensorIteratorEENKUlvE_clEvENKUlvE_clEvEUlddE_EEvRNS_18TensorIteratorBaseERKT_EUliE_EEviT1_
        .type           _ZN2at6native18elementwise_kernelILi128ELi2EZNS0_22gpu_kernel_impl_nocastIZZZNS0_66_GLOBAL__N__a0cfb035_28_ActivationHardswishKernel_cu_1520ed90_310025hardswish_backward_kernelERNS_14TensorIteratorEENKUlvE_clEvENKUlvE_clEvEUlddE_EEvRNS_18TensorIteratorBaseERKT_EUliE_EEviT1_,@function
        .size           _ZN2at6native18elementwise_kernelILi128ELi2EZNS0_22gpu_kernel_impl_nocastIZZZNS0_66_GLOBAL__N__a0cfb035_28_ActivationHardswishKernel_cu_1520ed90_310025hardswish_backward_kernelERNS_14TensorIteratorEENKUlvE_clEvENKUlvE_clEvEUlddE_EEvRNS_18TensorIteratorBaseERKT_EUliE_EEviT1_,(.L_x_6082 - _ZN2at6native18elementwise_kernelILi128ELi2EZNS0_22gpu_kernel_impl_nocastIZZZNS0_66_GLOBAL__N__a0cfb035_28_ActivationHardswishKernel_cu_1520ed90_310025hardswish_backward_kernelERNS_14TensorIteratorEENKUlvE_clEvENKUlvE_clEvEUlddE_EEvRNS_18TensorIteratorBaseERKT_EUliE_EEviT1_)
        .other          _ZN2at6native18elementwise_kernelILi128ELi2EZNS0_22gpu_kernel_impl_nocastIZZZNS0_66_GLOBAL__N__a0cfb035_28_ActivationHardswishKernel_cu_1520ed90_310025hardswish_backward_kernelERNS_14TensorIteratorEENKUlvE_clEvENKUlvE_clEvEUlddE_EEvRNS_18TensorIteratorBaseERKT_EUliE_EEviT1_,@"STO_CUDA_ENTRY STV_DEFAULT"
_ZN2at6native18elementwise_kernelILi128ELi2EZNS0_22gpu_kernel_impl_nocastIZZZNS0_66_GLOBAL__N__a0cfb035_28_ActivationHardswishKernel_cu_1520ed90_310025hardswish_backward_kernelERNS_14TensorIteratorEENKUlvE_clEvENKUlvE_clEvEUlddE_EEvRNS_18TensorIteratorBaseERKT_EUliE_EEviT1_:
.text._ZN2at6native18elementwise_kernelILi128ELi2EZNS0_22gpu_kernel_impl_nocastIZZZNS0_66_GLOBAL__N__a0cfb035_28_ActivationHardswishKernel_cu_1520ed90_310025hardswish_backward_kernelERNS_14TensorIteratorEENKUlvE_clEvENKUlvE_clEvEUlddE_EEvRNS_18TensorIteratorBaseERKT_EUliE_EEviT1_:
        /* <DEDUP_REMOVED lines=10> */
[----:B------:R-:W-:Y:S01]  /*00a0*/  MOV R0, RZ ;  /* 0x000000ff00007202 */ /* 0x000fe20000000f00 */
[----:B------:R-:W-:-:S10]  /*00b0*/  IMAD.MOV.U32 R20, RZ, RZ, RZ ;  /* 0x000000ffff147224 */ /* 0x000fd400078e00ff */
[----:B------:R-:W-:Y:S05]  /*00c0*/  @!P0 BRA `(.L_x_3512) ;  /* 0x00000f9000008947 */ /* 0x000fea0003800000 */
[----:B------:R-:W-:Y:S02]  /*00d0*/  MOV R2, RZ ;  /* 0x000000ff00027202 */ /* 0x000fe40000000f00 */
[----:B------:R-:W-:-:S05]  /*00e0*/  MOV R3, R7 ;  /* 0x0000000700037202 */ /* 0x000fca0000000f00 */
[----:B------:R-:W-:Y:S01]  /*00f0*/  IMAD.HI.U32 R4, R7, c[0x0][0x170], R2 ;  /* 0x00005c0007047a27 */ /* 0x000fe200078e0002 */
[----:B------:R-:W-:-:S04]  /*0100*/  MOV R3, c[0x0][0x168] ;  /* 0x00005a0000037a02 */ /* 0x000fc80000000f00 */
[----:B------:R-:W-:Y:S02]  /*0110*/  ISETP.NE.AND P0, PT, R3, 0x1, PT ;  /* 0x000000010300780c */ /* 0x000fe40003f05270 */
[----:B------:R-:W-:-:S04]  /*0120*/  SHF.R.U32.HI R5, RZ, c[0x0][0x174], R4 ;  /* 0x00005d00ff057a19 */ /* 0x000fc80000011604 */
[----:B------:R-:W-:-:S05]  /*0130*/  IADD3 R2, -R5, RZ, RZ ;  /* 0x000000ff05027210 */ /* 0x000fca0007ffe1ff */
        /* <DEDUP_REMOVED lines=225> */
[----:B------:R-:W-:Y:S02]  /*0f50*/  ISETP.NE.AND P0, PT, R3, 0x18, PT ;  /* 0x000000180300780c */ /* 0x000fe40003f05270 */
[----:B------:R-:W-:-:S05]  /*0f60*/  MOV R4, RZ ;  /* 0x000000ff00047202 */ /* 0x000fca0000000f00 */
[----:B------:R-:W-:-:S05]  /*0f70*/  IMAD.HI.U32 R6, R5, c[0x0][0x284], R4 ;  /* 0x0000a10005067a27 */ /* 0x000fca00078e0004 */
[----:B------:R-:W-:Y:S01]  /*0f80*/  SHF.R.U32.HI R7, RZ, c[0x0][0x288], R6 ;  /* 0x0000a200ff077a19 */ /* 0x000fe20000011606 */
[----:B------:R-:W-:-:S03]  /*0f90*/  @P0 IMAD.MOV.U32 R6, RZ, RZ, RZ ;  /* 0x000000ffff060224 */ /* 0x000fc600078e00ff */
[C---:B------:R-:W-:Y:S01]  /*0fa0*/  IADD3 R4, -R7.reuse, RZ, RZ ;  /* 0x000000ff07047210 */ /* 0x040fe20007ffe1ff */
        /* <DEDUP_REMOVED lines=11> */
.L_x_3512:
[----:B------:R-:W-:-:S04]  /*1060*/  IADD3 R2, P0, R2, c[0x0][0x3d8], RZ ;  /* 0x0000f60002027a10 */ /* 0x000fc80007f1e0ff */
[----:B------:R-:W-:-:S06]  /*1070*/  IADD3.X R3, RZ, c[0x0][0x3dc], RZ, P0, !PT ;  /* 0x0000f700ff037a10 */ /* 0x000fcc00007fe4ff */
[----:B------:R-:W2:Y:S01]  /*1080*/  LDG.E.64 R2, [R2.64] ;  /* 0x0000000402027981 */ /* 0x000ea2000c1e1b00 */
[----:B------:R-:W-:Y:S01]  /*1090*/  IADD3 R20, P1, R20, c[0x0][0x3c8], RZ ;  /* 0x0000f20014147a10 */ /* 0x000fe20007f3e0ff */
[----:B------:R-:W-:Y:S01]  /*10a0*/  BSSY B1, `(.L_x_3513) ;  /* 0x0000023000017945 */ /* 0x000fe20003800000 */
[----:B------:R-:W-:Y:S01]  /*10b0*/  IADD3 R4, P2, R0, c[0x0][0x3d0], RZ ;  /* 0x0000f40000047a10 */ /* 0x000fe20007f5e0ff */
[----:B------:R-:W-:Y:S02]  /*10c0*/  CS2R R22, SRZ ;  /* 0x0000000000167805 */ /* 0x000fe4000001ff00 */
[----:B------:R-:W-:Y:S01]  /*10d0*/  IMAD.X R21, RZ, RZ, c[0x0][0x3cc], P1 ;  /* 0x0000f300ff157624 */ /* 0x000fe200008e06ff */
[----:B------:R-:W-:Y:S01]  /*10e0*/  IADD3.X R5, RZ, c[0x0][0x3d4], RZ, P2, !PT ;  /* 0x0000f500ff057a10 */ /* 0x000fe200017fe4ff */
[----:B--2---:R-:W0:-:S14]  /*10f0*/  DSETP.GTU.AND P0, PT, R2, -3, PT ;  /* 0xc00800000200742a */ /* 0x004e1c0003f0c000 */
[----:B0-----:R-:W-:Y:S05]  /*1100*/  @!P0 BRA `(.L_x_3514) ;  /* 0x000001c000008947 */ /* 0x001fea0003800000 */
[----:B------:R0:W5:Y:S01]  /*1110*/  LDG.E.64 R22, [R4.64] ;  /* 0x0000000404167981 */ /* 0x000162000c1e1b00 */
[----:B------:R-:W1:-:S14]  /*1120*/  DSETP.GEU.AND P0, PT, R2, 3, PT ;  /* 0x400800000200742a */ /* 0x000e5c0003f0e000 */
[----:B-1----:R-:W-:Y:S05]  /*1130*/  @P0 BRA `(.L_x_3514) ;  /* 0x0000019000000947 */ /* 0x002fea0003800000 */
[----:B0-----:R-:W0:Y:S01]  /*1140*/  MUFU.RCP64H R5, 3 ;  /* 0x4008000000057908 */ /* 0x001e220000001800 */
[----:B------:R-:W-:Y:S01]  /*1150*/  MOV R8, 0x0 ;  /* 0x0000000000087802 */ /* 0x000fe20000000f00 */
[----:B------:R-:W-:Y:S01]  /*1160*/  BSSY B2, `(.L_x_3515) ;  /* 0x0000014000027945 */ /* 0x000fe20003800000 */
[----:B------:R-:W-:Y:S02]  /*1170*/  MOV R9, 0x40080000 ;  /* 0x4008000000097802 */ /* 0x000fe40000000f00 */
[----:B------:R-:W-:Y:S02]  /*1180*/  MOV R4, 0x1 ;  /* 0x0000000100047802 */ /* 0x000fe40000000f00 */
[----:B------:R-:W-:-:S04]  /*1190*/  FSETP.GEU.AND P1, PT, |R3|, 6.5827683646048100446e-37, PT ;  /* 0x036000000300780b */ /* 0x000fc80003f2e200 */
        /* <DEDUP_REMOVED lines=11> */
[----:B------:R-:W-:Y:S01]  /*1250*/  MOV R10, R2 ;  /* 0x00000002000a7202 */ /* 0x000fe20000000f00 */
[----:B------:R-:W-:Y:S01]  /*1260*/  IMAD.MOV.U32 R8, RZ, RZ, RZ ;  /* 0x000000ffff087224 */ /* 0x000fe200078e00ff */
[----:B------:R-:W-:Y:S02]  /*1270*/  MOV R9, 0x40080000 ;  /* 0x4008000000097802 */ /* 0x000fe40000000f00 */
[----:B------:R-:W-:Y:S02]  /*1280*/  MOV R2, 0x12a0 ;  /* 0x000012a000027802 */ /* 0x000fe40000000f00 */
[----:B-----5:R-:W-:Y:S05]  /*1290*/  CALL.REL.NOINC `($__internal_2_$__cuda_sm20_div_rn_f64_full) ;  /* 0x0000132000007944 */ /* 0x020fea0003c00000 */
.L_x_3516:
[----:B------:R-:W-:Y:S05]  /*12a0*/  BSYNC B2 ;  /* 0x0000000000027941 */ /* 0x000fea0003800000 */
.L_x_3515:
[----:B------:R-:W0:-:S06]  /*12b0*/  DADD R4, R4, 0.5 ;  /* 0x3fe0000004047429 */ /* 0x000e0c0000000000 */
[----:B0----5:R0:W2:-:S06]  /*12c0*/  DMUL R22, R22, R4 ;  /* 0x0000000416167228 */ /* 0x02108c0000000000 */
.L_x_3514:
[----:B0-----:R-:W-:Y:S05]  /*12d0*/  BSYNC B1 ;  /* 0x0000000000017941 */ /* 0x001fea0003800000 */
.L_x_3513:
[----:B--2--5:R0:W-:Y:S01]  /*12e0*/  STG.E.64 [R20.64], R22 ;  /* 0x0000001614007986 */ /* 0x0241e2000c101b04 */
[----:B------:R-:W-:-:S04]  /*12f0*/  LEA R7, R25, R26, 0x8 ;  /* 0x0000001a19077211 */ /* 0x000fc800078e40ff */
[----:B------:R-:W-:Y:S02]  /*1300*/  IADD3 R7, R7, 0x80, RZ ;  /* 0x0000008007077810 */ /* 0x000fe40007ffe0ff */
.L_x_3511:
[----:B------:R-:W-:Y:S05]  /*1310*/  BSYNC B0 ;  /* 0x0000000000007941 */ /* 0x000fea0003800000 */
.L_x_3510:
[----:B------:R-:W-:-:S13]  /*1320*/  ISETP.GE.AND P0, PT, R7, c[0x0][0x160], PT ;  /* 0x0000580007007a0c */ /* 0x000fda0003f06270 */
[----:B------:R-:W-:Y:S05]  /*1330*/  @P0 EXIT ;  /* 0x000000000000094d */ /* 0x000fea0003800000 */
[----:B------:R-:W-:Y:S01]  /*1340*/  ISETP.NE.AND P0, PT, RZ, c[0x0][0x168], PT ;  /* 0x00005a00ff007a0c */ /* 0x000fe20003f05270 */
[----:B------:R-:W-:Y:S01]  /*1350*/  HFMA2.MMA R0, -RZ, RZ, 0, 0 ;  /* 0x00000000ff007435 */ /* 0x000fe200000001ff */
[----:B------:R-:W-:Y:S01]  /*1360*/  MOV R2, RZ ;  /* 0x000000ff00027202 */ /* 0x000fe20000000f00 */
[----:B0-----:R-:W-:-:S10]  /*1370*/  IMAD.MOV.U32 R20, RZ, RZ, RZ ;  /* 0x000000ffff147224 */ /* 0x001fd400078e00ff */
        /* <DEDUP_REMOVED lines=250> */
.L_x_3517:
        /* <DEDUP_REMOVED lines=12> */
[----:B------:R-:W2:-:S14]  /*23e0*/  DSETP.GEU.AND P0, PT, R2, 3, PT ;  /* 0x400800000200742a */ /* 0x000e9c0003f0e000 */
[----:B--2---:R-:W-:Y:S05]  /*23f0*/  @P0 BRA `(.L_x_3519) ;  /* 0x0000019000000947 */ /* 0x004fea0003800000 */
        /* <DEDUP_REMOVED lines=18> */
[----:B------:R-:W-:Y:S01]  /*2520*/  IMAD.MOV.U32 R9, RZ, RZ, 0x40080000 ;  /* 0x40080000ff097424 */ /* 0x000fe200078e00ff */
[----:B------:R-:W-:Y:S02]  /*2530*/  MOV R8, RZ ;  /* 0x000000ff00087202 */ /* 0x000fe40000000f00 */
[----:B------:R-:W-:Y:S02]  /*2540*/  MOV R2, 0x2560 ;  /* 0x0000256000027802 */ /* 0x000fe40000000f00 */
[----:B-1---5:R-:W-:Y:S05]  /*2550*/  CALL.REL.NOINC `($__internal_2_$__cuda_sm20_div_rn_f64_full) ;  /* 0x0000006000007944 */ /* 0x022fea0003c00000 */
.L_x_3521:
[----:B------:R-:W-:Y:S05]  /*2560*/  BSYNC B1 ;  /* 0x0000000000017941 */ /* 0x000fea0003800000 */
.L_x_3520:
[----:B------:R-:W0:-:S06]  /*2570*/  DADD R4, R4, 0.5 ;  /* 0x3fe0000004047429 */ /* 0x000e0c0000000000 */
[----:B0----5:R0:W2:-:S06]  /*2580*/  DMUL R22, R22, R4 ;  /* 0x0000000416167228 */ /* 0x02108c0000000000 */
.L_x_3519:
[----:B0-----:R-:W-:Y:S05]  /*2590*/  BSYNC B0 ;  /* 0x0000000000007941 */ /* 0x001fea0003800000 */
.L_x_3518:
[----:B--2--5:R-:W-:Y:S01]  /*25a0*/  STG.E.64 [R20.64], R22 ;  /* 0x0000001614007986 */ /* 0x024fe2000c101b04 */
[----:B------:R-:W-:Y:S05]  /*25b0*/  EXIT ;  /* 0x000000000000794d */ /* 0x000fea0003800000 */
        .weak           $__internal_2_$__cuda_sm20_div_rn_f64_full
        .type           $__internal_2_$__cuda_sm20_div_rn_f64_full,@function
        .size           $__internal_2_$__cuda_sm20_div_rn_f64_full,(.L_x_6082 - $__internal_2_$__cuda_sm20_div_rn_f64_full)
$__internal_2_$__cuda_sm20_div_rn_f64_full:
[C---:B------:R-:W-:Y:S01]  /*25c0*/  FSETP.GEU.AND P0, PT, |R9|.reuse, 1.469367938527859385e-39, PT ;  /* 0x001000000900780b */ /* 0x040fe20003f0e200 */
[----:B------:R-:W-:Y:S01]  /*25d0*/  HFMA2.MMA R4, -RZ, RZ, 0.0045166015625, 0 ;  /* 0x1ca00000ff047435 */ /* 0x000fe200000001ff */
[----:B------:R-:W-:Y:S01]  /*25e0*/  MOV R11, R3 ;  /* 0x00000003000b7202 */ /* 0x000fe20000000f00 */
[----:B------:R-:W-:Y:S01]  /*25f0*/  BSSY B3, `(.L_x_3522) ;  /* 0x0000056000037945 */ /* 0x000fe20003800000 */
[----:B------:R-:W-:Y:S02]  /*2600*/  LOP3.LUT R6, R9, 0x800fffff, RZ, 0xc0, !PT ;  /* 0x800fffff09067812 */ /* 0x000fe400078ec0ff */
[----:B------:R-:W-:Y:S02]  /*2610*/  FSETP.GEU.AND P2, PT, |R11|, 1.469367938527859385e-39, PT ;  /* 0x001000000b00780b */ /* 0x000fe40003f4e200 */
[----:B------:R-:W-:Y:S02]  /*2620*/  LOP3.LUT R7, R6, 0x3ff00000, RZ, 0xfc, !PT ;  /* 0x3ff0000006077812 */ /* 0x000fe400078efcff */
[----:B------:R-:W-:-:S02]  /*2630*/  MOV R6, R8 ;  /* 0x0000000800067202 */ /* 0x000fc40000000f00 */
[----:B------:R-:W-:Y:S01]  /*2640*/  LOP3.LUT R3, R11, 0x7ff00000, RZ, 0xc0, !PT ;  /* 0x7ff000000b037812 */ /* 0x000fe200078ec0ff */
[----:B------:R-:W0:Y:S01]  /*2650*/  @!P0 DMUL R6, R8, 8.98846567431157953865e+307 ;  /* 0x7fe0000008068828 */ /* 0x000e220000000000 */
[----:B------:R-:W-:Y:S02]  /*2660*/  LOP3.LUT R5, R9, 0x7ff00000, RZ, 0xc0, !PT ;  /* 0x7ff0000009057812 */ /* 0x000fe400078ec0ff */
[----:B------:R-:W-:Y:S02]  /*2670*/  MOV R18, 0x1 ;  /* 0x0000000100127802 */ /* 0x000fe40000000f00 */
[----:B------:R-:W-:Y:S01]  /*2680*/  ISETP.GE.U32.AND P1, PT, R3, R5, PT ;  /* 0x000000050300720c */ /* 0x000fe20003f26070 */
[----:B0-----:R-:W0:Y:S01]  /*2690*/  MUFU.RCP64H R19, R7 ;  /* 0x0000000700137308 */ /* 0x001e220000001800 */
[----:B------:R-:W-:Y:S01]  /*26a0*/  @!P2 LOP3.LUT R0, R9, 0x7ff00000, RZ, 0xc0, !PT ;  /* 0x7ff000000900a812 */ /* 0x000fe200078ec0ff */
[----:B------:R-:W-:Y:S01]  /*26b0*/  @!P2 IMAD.MOV.U32 R14, RZ, RZ, RZ ;  /* 0x000000ffff0ea224 */ /* 0x000fe200078e00ff */
[----:B------:R-:W-:-:S02]  /*26c0*/  SEL R13, R4, 0x63400000, !P1 ;  /* 0x63400000040d7807 */ /* 0x000fc40004800000 */
[----:B------:R-:W-:Y:S02]  /*26d0*/  @!P2 ISETP.GE.U32.AND P3, PT, R3, R0, PT ;  /* 0x000000000300a20c */ /* 0x000fe40003f66070 */
[--C-:B------:R-:W-:Y:S02]  /*26e0*/  LOP3.LUT R13, R13, 0x800fffff, R11.reuse, 0xf8, !PT ;  /* 0x800fffff0d0d7812 */ /* 0x100fe400078ef80b */
[----:B------:R-:W-:Y:S02]  /*26f0*/  @!P2 SEL R15, R4, 0x63400000, !P3 ;  /* 0x63400000040fa807 */ /* 0x000fe40005800000 */
[----:B------:R-:W-:Y:S02]  /*2700*/  MOV R12, R10 ;  /* 0x0000000a000c7202 */ /* 0x000fe40000000f00 */
[----:B------:R-:W-:Y:S02]  /*2710*/  @!P2 LOP3.LUT R15, R15, 0x80000000, R11, 0xf8, !PT ;  /* 0x800000000f0fa812 */ /* 0x000fe400078ef80b */
[----:B------:R-:W-:Y:S01]  /*2720*/  MOV R0, R3 ;  /* 0x0000000300007202 */ /* 0x000fe20000000f00 */
[----:B0-----:R-:W0:Y:S01]  /*2730*/  DFMA R16, R18, -R6, 1 ;  /* 0x3ff000001210742b */ /* 0x001e220000000806 */
[----:B------:R-:W-:-:S02]  /*2740*/  @!P2 LOP3.LUT R15, R15, 0x100000, RZ, 0xfc, !PT ;  /* 0x001000000f0fa812 */ /* 0x000fc400078efcff */
[----:B------:R-:W-:-:S03]  /*2750*/  @!P0 LOP3.LUT R5, R7, 0x7ff00000, RZ, 0xc0, !PT ;  /* 0x7ff0000007058812 */ /* 0x000fc600078ec0ff */
[----:B0-----:R-:W0:Y:S01]  /*2760*/  DFMA R16, R16, R16, R16 ;  /* 0x000000101010722b */ /* 0x001e220000000010 */
[----:B------:R-:W-:-:S03]  /*2770*/  IADD3 R24, R5, -0x1, RZ ;  /* 0xffffffff05187810 */ /* 0x000fc60007ffe0ff */
[----:B------:R-:W1:-:S04]  /*2780*/  @!P2 DFMA R12, R12, 2, -R14 ;  /* 0x400000000c0ca82b */ /* 0x000e48000000080e */
[----:B0-----:R-:W0:-:S06]  /*2790*/  DFMA R16, R18, R16, R18 ;  /* 0x000000101210722b */ /* 0x001e0c0000000012 */
[----:B-1----:R-:W-:Y:S01]  /*27a0*/  @!P2 LOP3.LUT R0, R13, 0x7ff00000, RZ, 0xc0, !PT ;  /* 0x7ff000000d00a812 */ /* 0x002fe200078ec0ff */
[----:B0-----:R-:W0:-:S03]  /*27b0*/  DFMA R14, R16, -R6, 1 ;  /* 0x3ff00000100e742b */ /* 0x001e060000000806 */
[----:B------:R-:W-:-:S03]  /*27c0*/  IADD3 R18, R0, -0x1, RZ ;  /* 0xffffffff00127810 */ /* 0x000fc60007ffe0ff */
[----:B0-----:R-:W0:Y:S01]  /*27d0*/  DFMA R14, R16, R14, R16 ;  /* 0x0000000e100e722b */ /* 0x001e220000000010 */
[----:B------:R-:W-:-:S04]  /*27e0*/  ISETP.GT.U32.AND P0, PT, R18, 0x7feffffe, PT ;  /* 0x7feffffe1200780c */ /* 0x000fc80003f04070 */
[----:B------:R-:W-:Y:S01]  /*27f0*/  ISETP.GT.U32.OR P0, PT, R24, 0x7feffffe, P0 ;  /* 0x7feffffe1800780c */ /* 0x000fe20000704470 */
[----:B0-----:R-:W0:-:S06]  /*2800*/  DMUL R16, R14, R12 ;  /* 0x0000000c0e107228 */ /* 0x001e0c0000000000 */
[----:B0-----:R-:W0:-:S06]  /*2810*/  DFMA R18, R16, -R6, R12 ;  /* 0x800000061012722b */ /* 0x001e0c000000000c */
[----:B0-----:R0:W1:Y:S01]  /*2820*/  DFMA R18, R14, R18, R16 ;  /* 0x000000120e12722b */ /* 0x0010620000000010 */
[----:B------:R-:W-:Y:S05]  /*2830*/  @P0 BRA `(.L_x_3523) ;  /* 0x000001c000000947 */ /* 0x000fea0003800000 */
[----:B------:R-:W-:-:S04]  /*2840*/  LOP3.LUT R10, R9, 0x7ff00000, RZ, 0xc0, !PT ;  /* 0x7ff00000090a7812 */ /* 0x000fc800078ec0ff */
[CC--:B------:R-:W-:Y:S02]  /*2850*/  IADD3 R0, R3.reuse, -R10.reuse, RZ ;  /* 0x8000000a03007210 */ /* 0x0c0fe40007ffe0ff */
[----:B------:R-:W-:Y:S02]  /*2860*/  ISETP.GE.U32.AND P0, PT, R3, R10, PT ;  /* 0x0000000a0300720c */ /* 0x000fe40003f06070 */
[----:B------:R-:W-:Y:S02]  /*2870*/  IMNMX R0, R0, -0x46a00000, !PT ;  /* 0xb960000000007817 */ /* 0x000fe40007800200 */
[----:B------:R-:W-:Y:S02]  /*2880*/  SEL R3, R4, 0x63400000, !P0 ;  /* 0x6340000004037807 */ /* 0x000fe40004000000 */
[----:B------:R-:W-:Y:S02]  /*2890*/  IMNMX R0, R0, 0x46a00000, PT ;  /* 0x46a0000000007817 */ /* 0x000fe40003800200 */
[----:B------:R-:W-:-:S02]  /*28a0*/  MOV R4, RZ ;  /* 0x000000ff00047202 */ /* 0x000fc40000000f00 */
[----:B------:R-:W-:-:S04]  /*28b0*/  IADD3 R0, -R3, R0, RZ ;  /* 0x0000000003007210 */ /* 0x000fc80007ffe1ff */
[----:B------:R-:W-:-:S06]  /*28c0*/  IADD3 R5, R0, 0x7fe00000, RZ ;  /* 0x7fe0000000057810 */ /* 0x000fcc0007ffe0ff */
[----:B01----:R-:W0:-:S10]  /*28d0*/  DMUL R14, R18, R4 ;  /* 0x00000004120e7228 */ /* 0x003e140000000000 */
[----:B0-----:R-:W-:-:S13]  /*28e0*/  FSETP.GTU.AND P0, PT, |R15|, 1.469367938527859385e-39, PT ;  /* 0x001000000f00780b */ /* 0x001fda0003f0c200 */
[----:B------:R-:W-:Y:S05]  /*28f0*/  @P0 BRA `(.L_x_3524) ;  /* 0x0000025000000947 */ /* 0x000fea0003800000 */
[----:B------:R-:W0:-:S06]  /*2900*/  DFMA R6, R18, -R6, R12 ;  /* 0x800000061206722b */ /* 0x000e0c000000000c */
[----:B0-----:R-:W-:-:S04]  /*2910*/  MOV R6, RZ ;  /* 0x000000ff00067202 */ /* 0x001fc80000000f00 */
[C---:B------:R-:W-:Y:S02]  /*2920*/  FSETP.NEU.AND P0, PT, R7.reuse, RZ, PT ;  /* 0x000000ff0700720b */ /* 0x040fe40003f0d000 */
[----:B------:R-:W-:-:S04]  /*2930*/  LOP3.LUT R9, R7, 0x80000000, R9, 0x48, !PT ;  /* 0x8000000007097812 */ /* 0x000fc800078e4809 */
[----:B------:R-:W-:-:S07]  /*2940*/  LOP3.LUT R7, R9, R5, RZ, 0xfc, !PT ;  /* 0x0000000509077212 */ /* 0x000fce00078efcff */
[----:B------:R-:W-:Y:S05]  /*2950*/  @!P0 BRA `(.L_x_3524) ;  /* 0x000001f000008947 */ /* 0x000fea0003800000 */
[----:B------:R-:W-:Y:S01]  /*2960*/  IMAD.MOV R5, RZ, RZ, -R0 ;  /* 0x000000ffff057224 */ /* 0x000fe200078e0a00 */
[----:B------:R-:W-:Y:S01]  /*2970*/  MOV R4, RZ ;  /* 0x000000ff00047202 */ /* 0x000fe20000000f00 */
[----:B------:R-:W0:Y:S01]  /*2980*/  DMUL.RP R6, R18, R6 ;  /* 0x0000000612067228 */ /* 0x000e220000008000 */
[----:B------:R-:W-:-:S04]  /*2990*/  IADD3 R3, -R0, -0x43300000, RZ ;  /* 0xbcd0000000037810 */ /* 0x000fc80007ffe1ff */
[----:B------:R-:W1:-:S05]  /*29a0*/  DFMA R4, R14, -R4, R18 ;  /* 0x800000040e04722b */ /* 0x000e4a0000000012 */
[----:B0-----:R-:W-:-:S05]  /*29b0*/  LOP3.LUT R9, R7, R9, RZ, 0x3c, !PT ;  /* 0x0000000907097212 */ /* 0x001fca00078e3cff */
[----:B-1----:R-:W-:-:S04]  /*29c0*/  FSETP.NEU.AND P0, PT, |R5|, R3, PT ;  /* 0x000000030500720b */ /* 0x002fc80003f0d200 */
[----:B------:R-:W-:Y:S02]  /*29d0*/  FSEL R14, R6, R14, !P0 ;  /* 0x0000000e060e7208 */ /* 0x000fe40004000000 */
[----:B------:R-:W-:Y:S01]  /*29e0*/  FSEL R15, R9, R15, !P0 ;  /* 0x0000000f090f7208 */ /* 0x000fe20004000000 */
[----:B------:R-:W-:Y:S05]  /*29f0*/  BRA `(.L_x_3524) ;  /* 0x0000015000007947 */ /* 0x000fea0003800000 */
.L_x_3523:
[----:B------:R-:W2:-:S14]  /*2a00*/  DSETP.NAN.AND P0, PT, R10, R10, PT ;  /* 0x0000000a0a00722a */ /* 0x000e9c0003f08000 */
[----:B--2---:R-:W-:Y:S05]  /*2a10*/  @P0 BRA `(.L_x_3525) ;  /* 0x0000011000000947 */ /* 0x004fea0003800000 */
[----:B------:R-:W2:-:S14]  /*2a20*/  DSETP.NAN.AND P0, PT, R8, R8, PT ;  /* 0x000000080800722a */ /* 0x000e9c0003f08000 */
[----:B--2---:R-:W-:Y:S05]  /*2a30*/  @P0 BRA `(.L_x_3526) ;  /* 0x000000c000000947 */ /* 0x004fea0003800000 */
[----:B------:R-:W-:Y:S02]  /*2a40*/  ISETP.NE.AND P0, PT, R0, R5, PT ;  /* 0x000000050000720c */ /* 0x000fe40003f05270 */
[----:B0-----:R-:W-:Y:S02]  /*2a50*/  MOV R14, 0x0 ;  /* 0x00000000000e7802 */ /* 0x001fe40000000f00 */
[----:B------:R-:W-:-:S09]  /*2a60*/  MOV R15, 0xfff80000 ;  /* 0xfff80000000f7802 */ /* 0x000fd20000000f00 */
[----:B------:R-:W-:Y:S05]  /*2a70*/  @!P0 BRA `(.L_x_3524) ;  /* 0x000000d000008947 */ /* 0x000fea0003800000 */
[----:B------:R-:W-:Y:S02]  /*2a80*/  ISETP.NE.AND P0, PT, R0, 0x7ff00000, PT ;  /* 0x7ff000000000780c */ /* 0x000fe40003f05270 */
[----:B------:R-:W-:Y:S02]  /*2a90*/  LOP3.LUT R15, R11, 0x80000000, R9, 0x48, !PT ;  /* 0x800000000b0f7812 */ /* 0x000fe400078e4809 */
[----:B------:R-:W-:-:S13]  /*2aa0*/  ISETP.EQ.OR P0, PT, R5, RZ, !P0 ;  /* 0x000000ff0500720c */ /* 0x000fda0004702670 */
[----:B------:R-:W-:Y:S02]  /*2ab0*/  @P0 LOP3.LUT R0, R15, 0x7ff00000, RZ, 0xfc, !PT ;  /* 0x7ff000000f000812 */ /* 0x000fe400078efcff */
[----:B------:R-:W-:Y:S02]  /*2ac0*/  @!P0 MOV R14, RZ ;  /* 0x000000ff000e8202 */ /* 0x000fe40000000f00 */
[----:B------:R-:W-:Y:S01]  /*2ad0*/  @P0 MOV R14, RZ ;  /* 0x000000ff000e0202 */ /* 0x000fe20000000f00 */
[----:B------:R-:W-:Y:S01]  /*2ae0*/  @P0 IMAD.MOV.U32 R15, RZ, RZ, R0 ;  /* 0x000000ffff0f0224 */ /* 0x000fe200078e0000 */
[----:B------:R-:W-:Y:S05]  /*2af0*/  BRA `(.L_x_3524) ;  /* 0x0000005000007947 */ /* 0x000fea0003800000 */
.L_x_3526:
[----:B0-----:R-:W-:Y:S02]  /*2b00*/  LOP3.LUT R15, R9, 0x80000, RZ, 0xfc, !PT ;  /* 0x00080000090f7812 */ /* 0x001fe400078efcff */
[----:B------:R-:W-:Y:S01]  /*2b10*/  MOV R14, R8 ;  /* 0x00000008000e7202 */ /* 0x000fe20000000f00 */
[----:B------:R-:W-:Y:S05]  /*2b20*/  BRA `(.L_x_3524) ;  /* 0x0000002000007947 */ /* 0x000fea0003800000 */
.L_x_3525:
[----:B0-----:R-:W-:Y:S02]  /*2b30*/  LOP3.LUT R15, R11, 0x80000, RZ, 0xfc, !PT ;  /* 0x000800000b0f7812 */ /* 0x001fe400078efcff */
[----:B------:R-:W-:-:S02]  /*2b40*/  MOV R14, R10 ;  /* 0x0000000a000e7202 */ /* 0x000fc40000000f00 */
.L_x_3524:
[----:B------:R-:W-:Y:S05]  /*2b50*/  BSYNC B3 ;  /* 0x0000000000037941 */ /* 0x000fea0003800000 */
.L_x_3522:
[----:B------:R-:W-:Y:S01]  /*2b60*/  HFMA2.MMA R3, -RZ, RZ, 0, 0 ;  /* 0x00000000ff037435 */ /* 0x000fe200000001ff */
[----:B------:R-:W-:-:S02]  /*2b70*/  MOV R4, R14 ;  /* 0x0000000e00047202 */ /* 0x000fc40000000f00 */
[----:B------:R-:W-:-:S03]  /*2b80*/  MOV R5, R15 ;  /* 0x0000000f00057202 */ /* 0x000fc60000000f00 */
[----:B------:R-:W-:Y:S05]  /*2b90*/  RET.REL.NODEC R2 `(_ZN2at6native18elementwise_kernelILi128ELi2EZNS0_22gpu_kernel_impl_nocastIZZZNS0_66_GLOBAL__N__a0cfb035_28_ActivationHardswishKernel_cu_1520ed90_310025hardswish_backward_kernelERNS_14TensorIteratorEENKUlvE_clEvENKUlvE_clEvEUlddE_EEvRNS_18TensorIteratorBaseERKT_EUliE_EEviT1_) ;  /* 0xffffd46002007950 */ /* 0x000fea0003c3ffff */
.L_x_3527:
        /* <DEDUP_REMOVED lines=14> */
.L_x_6082:


//--------------------- .text._ZN2at6native27unrolled_elementwise_kernelIZZZNS0_66_GLOBAL__N__a0cfb035_28_ActivationHardswishKernel_cu_1520ed90_310025hardswish_backward_kernelERNS_14TensorIteratorEENKUlvE_clEvENKUlvE_clEvEUlddE_St5arrayIPcLm3EELi4E23TrivialOffsetCalculatorILi2EjESB_ILi1EjENS0_6memory15LoadWithoutCastENSE_16StoreWithoutCastEEEviT_T0_T2_T3_T4_T5_ --------------------------
	.section	.text._ZN2at6native27unrolled_elementwise_kernelIZZZNS0_66_GLOBAL__N__a0cfb035_28_ActivationHardswishKernel_cu_1520ed90_310025hardswish_backward_kernelERNS_14TensorIteratorEENKUlvE_clEvENKUlvE_clEvEUlddE_St5arrayIPcLm3EELi4E23TrivialOffsetCalculatorILi2EjESB_ILi1EjENS0_6memory15LoadWithoutCastENSE_16StoreWithoutCastEEEviT_T0_T2_T3_T4_T5_,"ax",@progbits
	.sectioninfo	@"SHI_REGISTERS=42"
	.align	128
        .global         _ZN2at6native27unrolled_elementwise_kernelIZZZNS0_66_GLOBAL__N__a0cfb035_28_ActivationHardswishKernel_cu_1520ed90_310025hardswish_backward_kernelERNS_14TensorIteratorEENKUlvE_clEvENKUlvE_clEvEUlddE_St5arrayIPcLm3EELi4E23TrivialOffsetCalculatorILi2EjESB_ILi1EjENS0_6memory15LoadWithoutCastENSE_16StoreWithoutCastEEEviT_T0_T2_T3_T4_T5_
        .type           _ZN2at6native27unrolled_elementwise_kernelIZZZNS0_66_GLOBAL__N__a0cfb035_28_ActivationHardswishKernel_cu_1520ed90_310025hardswish_backward_kernelERNS_14TensorIteratorEENKUlvE_clEvENKUlvE_clEvEUlddE_St5arrayIPcLm3EELi4E23TrivialOffsetCalculatorILi2EjESB_ILi1EjENS0_6memory15LoadWithoutCastENSE_16StoreWithoutCastEEEviT_T0_T2_T3_T4_T5_,@function
        .size           _ZN2at6native27unrolled_elementwise_kernelIZZZNS0_66_GLOBAL__N__a0cfb035_28_ActivationHardswishKernel_cu_1520ed90_310025hardswish_backward_kernelERNS_14TensorIteratorEENKUlvE_clEvENKUlvE_clEvEUlddE_St5arrayIPcLm3EELi4E23TrivialOffsetCalculatorILi2EjESB_ILi1EjENS0_6memory15LoadWithoutCastENSE_16StoreWithoutCastEEEviT_T0_T2_T3_T4_T5_,(.L_x_6083 - _ZN2at6native27unrolled_elementwise_kernelIZZZNS0_66_GLOBAL__N__a0cfb035_28_ActivationHardswishKernel_cu_1520ed90_310025hardswish_backward_kernelERNS_14TensorIteratorEENKUlvE_clEvENKUlvE_clEvEUlddE_St5arrayIPcLm3EELi4E23TrivialOffsetCalculatorILi2EjESB_ILi1EjENS0_6memory15LoadWithoutCastENSE_16StoreWithoutCastEEEviT_T0_T2_T3_T4_T5_)
        .other          _ZN2at6native27unrolled_elementwise_kernelIZZZNS0_66_GLOBAL__N__a0cfb035_28_ActivationHardswishKernel_cu_1520ed90_310025hardswish_backward_kernelERNS_14TensorIteratorEENKUlvE_clEvENKUlvE_clEvEUlddE_St5arrayIPcLm3EELi4E23TrivialOffsetCalculatorILi2EjESB_ILi1EjENS0_6memory15LoadWithoutCastENSE_16StoreWithoutCastEEEviT_T0_T2_T3_T4_T5_,@"STO_CUDA_ENTRY STV_DEFAULT"
_ZN2at6native27unrolled_elementwise_kernelIZZZNS0_66_GLOBAL__N__a0cfb035_28_ActivationHardswishKernel_cu_1520ed90_310025hardswish_backward_kernelERNS_14TensorIteratorEENKUlvE_clEvENKUlvE_clEvEUlddE_St5arrayIPcLm3EELi4E23TrivialOffsetCalculatorILi2EjESB_ILi1EjENS0_6memory15LoadWithoutCastENSE_16StoreWithoutCastEEEviT_T0_T2_T3_T4_T5_:
.text._ZN2at6native27unrolled_elementwise_kernelIZZZNS0_66_GLOBAL__N__a0cfb035_28_ActivationHardswishKernel_cu_1520ed90_310025hardswish_backward_kernelERNS_14TensorIteratorEENKUlvE_clEvENKUlvE_clEvEUlddE_St5arrayIPcLm3EELi4E23TrivialOffsetCalculatorILi2EjESB_ILi1EjENS0_6memory15LoadWithoutCastENSE_16StoreWithoutCastEEEviT_T0_T2_T3_T4_T5_:
[----:B------:R-:W-:Y:S02]  /*0000*/  IMAD.MOV.U32 R1, RZ, RZ, c[0x0][0x28] ;  /* 0x00000a00ff017624 */ /* 0x000fe400078e00ff */
[----:B------:R-:W0:Y:S01]  /*0010*/  S2R R2, SR_CTAID.X ;  /* 0x0000000000027919 */ /* 0x000e220000002500 */
[----:B------:R-:W-:Y:S01]  /*0020*/  IMAD.MOV.U32 R5, RZ, RZ, -0x200 ;  /* 0xfffffe00ff057424 */ /* 0x000fe200078e00ff */
[----:B------:R-:W-:Y:S01]  /*0030*/  CS2R R8, SRZ ;  /* 0x0000000000087805 */ /* 0x000fe2000001ff00 */
[----:B------:R-:W-:Y:S01]  /*0040*/  CS2R R6, SRZ ;  /* 0x0000000000067805 */ /* 0x000fe2000001ff00 */
[----:B------:R-:W1:Y:S01]  /*0050*/  S2R R3, SR_TID.X ;  /* 0x0000000000037919 */ /* 0x000e620000002100 */
[----:B------:R-:W-:Y:S01]  /*0060*/  CS2R R34, SRZ ;  /* 0x0000000000227805 */ /* 0x000fe2000001ff00 */
[----:B------:R-:W-:Y:S01]  /*0070*/  ULDC.64 UR4, c[0x0][0x118] ;  /* 0x0000460000047ab9 */ /* 0x000fe20000000a00 */
[----:B0-----:R-:W-:Y:S02]  /*0080*/  IMAD R4, R2, R5, c[0x0][0x160] ;  /* 0x0000580002047624 */ /* 0x001fe400078e0205 */
[----:B-1----:R-:W-:-:S03]  /*0090*/  IMAD.MOV.U32 R5, RZ, RZ, R3 ;  /* 0x000000ffff057224 */ /* 0x002fc600078e0003 */
[----:B------:R-:W-:-:S13]  /*00a0*/  ISETP.GE.AND P1, PT, R3, R4, PT ;  /* 0x000000040300720c */ /* 0x000fda0003f26270 */
[----:B------:R-:W-:Y:S01]  /*00b0*/  @!P1 IMAD R20, R2, 0x200, R5 ;  /* 0x0000020002149824 */ /* 0x000fe200078e0205 */
[----:B------:R-:W-:Y:S02]  /*00c0*/  @!P1 IADD3 R5, R5, 0x80, RZ ;  /* 0x0000008005059810 */ /* 0x000fe40007ffe0ff */
[----:B------:R-:W-:Y:S02]  /*00d0*/  @!P1 MOV R21, 0x8 ;  /* 0x0000000800159802 */ /* 0x000fe40000000f00 */
[----:B------:R-:W-:-:S03]  /*00e0*/  ISETP.GE.AND P0, PT, R5, R4, PT ;  /* 0x000000040500720c */ /* 0x000fc60003f06270 */
[----:B------:R-:W-:-:S04]  /*00f0*/  @!P1 IMAD.WIDE.U32 R10, R20, R21, c[0x0][0x198] ;  /* 0x00006600140a9625 */ /* 0x000fc800078e0015 */
[----:B------:R-:W-:Y:S01]  /*0100*/  @!P1 IMAD.WIDE.U32 R20, R20, R21, c[0x0][0x1a0] ;  /* 0x0000680014149625 */ /* 0x000fe200078e0015 */
[----:B------:R0:W5:Y:S01]  /*0110*/  @!P1 LDG.E.64 R8, [R10.64] ;  /* 0x000000040a089981 */ /* 0x000162000c1e1b00 */
[----:B------:R-:W-:Y:S01]  /*0120*/  CS2R R36, SRZ ;  /* 0x0000000000247805 */ /* 0x000fe2000001ff00 */
[----:B------:R-:W-:Y:S01]  /*0130*/  CS2R R18, SRZ ;  /* 0x0000000000127805 */ /* 0x000fe2000001ff00 */
[----:B------:R-:W-:Y:S01]  /*0140*/  CS2R R16, SRZ ;  /* 0x0000000000107805 */ /* 0x000fe2000001ff00 */
[----:B------:R1:W5:Y:S01]  /*0150*/  @!P1 LDG.E.64 R6, [R20.64] ;  /* 0x0000000414069981 */ /* 0x000362000c1e1b00 */
[----:B------:R-:W-:Y:S01]  /*0160*/  @!P0 IMAD R24, R2, 0x200, R5 ;  /* 0x0000020002188824 */ /* 0x000fe200078e0205 */
[----:B------:R-:W-:Y:S01]  /*0170*/  @!P0 IADD3 R5, R5, 0x80, RZ ;  /* 0x0000008005058810 */ /* 0x000fe20007ffe0ff */
[----:B------:R-:W-:-:S03]  /*0180*/  @!P0 IMAD.MOV.U32 R25, RZ, RZ, 0x8 ;  /* 0x00000008ff198424 */ /* 0x000fc600078e00ff */
[----:B------:R-:W-:Y:S01]  /*0190*/  ISETP.GE.AND P3, PT, R5, R4, PT ;  /* 0x000000040500720c */ /* 0x000fe20003f66270 */
[----:B------:R-:W-:-:S12]  /*01a0*/  @!P0 IMAD.WIDE.U32 R22, R24, R25, c[0x0][0x198] ;  /* 0x0000660018168625 */ /* 0x000fd800078e0019 */
[----:B------:R-:W-:Y:S01]  /*01b0*/  @!P3 IMAD R28, R2, 0x200, R5 ;  /* 0x00000200021cb824 */ /* 0x000fe200078e0205 */
[----:B------:R-:W-:Y:S01]  /*01c0*/  @!P3 IADD3 R5, R5, 0x80, RZ ;  /* 0x000000800505b810 */ /* 0x000fe20007ffe0ff */
[----:B------:R-:W-:Y:S01]  /*01d0*/  @!P3 IMAD.MOV.U32 R29, RZ, RZ, 0x8 ;  /* 0x00000008ff1db424 */ /* 0x000fe200078e00ff */
[----:B------:R2:W5:Y:S02]  /*01e0*/  @!P0 LDG.E.64 R34, [R22.64] ;  /* 0x0000000416228981 */ /* 0x000564000c1e1b00 */
[----:B------:R-:W-:Y:S01]  /*01f0*/  ISETP.GE.AND P2, PT, R5, R4, PT ;  /* 0x000000040500720c */ /* 0x000fe20003f46270 */
[----:B------:R-:W-:Y:S01]  /*0200*/  CS2R R14, SRZ ;  /* 0x00000000000e7805 */ /* 0x000fe2000001ff00 */
[----:B------:R-:W-:Y:S01]  /*0210*/  CS2R R12, SRZ ;  /* 0x00000000000c7805 */ /* 0x000fe2000001ff00 */
[----:B------:R-:W-:-:S04]  /*0220*/  @!P0 IMAD.WIDE.U32 R24, R24, R25, c[0x0][0x1a0] ;  /* 0x0000680018188625 */ /* 0x000fc800078e0019 */
[CC--:B------:R-:W-:Y:S01]  /*0230*/  @!P3 IMAD.WIDE.U32 R26, R28.reuse, R29.reuse, c[0x0][0x198] ;  /* 0x000066001c1ab625 */ /* 0x0c0fe200078e001d */
[----:B------:R3:W5:Y:S03]  /*0240*/  @!P0 LDG.E.64 R36, [R24.64] ;  /* 0x0000000418248981 */ /* 0x000766000c1e1b00 */
[----:B--2---:R-:W-:Y:S01]  /*0250*/  @!P3 IMAD.WIDE.U32 R22, R28, R29, c[0x0][0x1a0] ;  /* 0x000068001c16b625 */ /* 0x004fe200078e001d */
[----:B------:R3:W5:Y:S03]  /*0260*/  @!P3 LDG.E.64 R18, [R26.64] ;  /* 0x000000041a12b981 */ /* 0x000766000c1e1b00 */
[----:B------:R-:W-:Y:S01]  /*0270*/  @!P2 IMAD R0, R2, 0x200, R5 ;  /* 0x000002000200a824 */ /* 0x000fe200078e0205 */
[----:B------:R-:W-:Y:S01]  /*0280*/  @!P2 MOV R5, 0x8 ;  /* 0x000000080005a802 */ /* 0x000fe20000000f00 */
[----:B------:R3:W5:Y:S04]  /*0290*/  @!P3 LDG.E.64 R16, [R22.64] ;  /* 0x000000041610b981 */ /* 0x000768000c1e1b00 */
[----:B0-----:R-:W-:-:S04]  /*02a0*/  @!P2 IMAD.WIDE.U32 R10, R0, R5, c[0x0][0x198] ;  /* 0x00006600000aa625 */ /* 0x001fc800078e0005 */
[----:B-1----:R-:W-:Y:S01]  /*02b0*/  @!P2 IMAD.WIDE.U32 R20, R0, R5, c[0x0][0x1a0] ;  /* 0x000068000014a625 */ /* 0x002fe200078e0005 */
[----:B------:R3:W5:Y:S04]  /*02c0*/  @!P2 LDG.E.64 R14, [R10.64] ;  /* 0x000000040a0ea981 */ /* 0x000768000c1e1b00 */
[----:B------:R3:W5:Y:S01]  /*02d0*/  @!P2 LDG.E.64 R12, [R20.64] ;  /* 0x00000004140ca981 */ /* 0x000762000c1e1b00 */
[----:B------:R-:W-:Y:S01]  /*02e0*/  BSSY B0, `(.L_x_3528) ;  /* 0x0000023000007945 */ /* 0x000fe20003800000 */
[----:B------:R-:W-:Y:S05]  /*02f0*/  @P1 BRA `(.L_x_3529) ;  /* 0x0000021000001947 */ /* 0x000fea0003800000 */
[----:B-----5:R-:W0:Y:S01]  /*0300*/  DSETP.GTU.AND P0, PT, R6, -3, PT ;  /* 0xc00800000600742a */ /* 0x020e220003f0c000 */
[----:B---3--:R-:W-:-:S13]  /*0310*/  CS2R R10, SRZ ;  /* 0x00000000000a7805 */ /* 0x008fda000001ff00 */
[----:B0-----:R-:W-:Y:S05]  /*0320*/  @!P0 BRA `(.L_x_3529) ;  /* 0x000001e000008947 */ /* 0x001fea0003800000 */
[----:B------:R-:W0:Y:S01]  /*0330*/  DSETP.GEU.AND P0, PT, R6, 3, PT ;  /* 0x400800000600742a */ /* 0x000e220003f0e000 */
[----:B------:R-:W-:Y:S02]  /*0340*/  IMAD.MOV.U32 R10, RZ, RZ, R8 ;  /* 0x000000ffff0a7224 */ /* 0x000fe400078e0008 */
[----:B------:R-:W-:-:S11]  /*0350*/  IMAD.MOV.U32 R11, RZ, RZ, R9 ;  /* 0x000000ffff0b7224 */ /* 0x000fd600078e0009 */
[----:B0-----:R-:W-:Y:S05]  /*0360*/  @P0 BRA `(.L_x_3529) ;  /* 0x000001a000000947 */ /* 0x001fea0003800000 */
[----:B------:R-:W0:Y:S01]  /*0370*/  MUFU.RCP64H R11, 3 ;  /* 0x40080000000b7908 */ /* 0x000e220000001800 */
[----:B------:R-:W-:Y:S01]  /*0380*/  IMAD.MOV.U32 R22, RZ, RZ, 0x0 ;  /* 0x00000000ff167424 */ /* 0x000fe200078e00ff */
[----:B------:R-:W-:Y:S01]  /*0390*/  MOV R10, 0x1 ;  /* 0x00000001000a7802 */ /* 0x000fe20000000f00 */
[----:B------:R-:W-:Y:S01]  /*03a0*/  IMAD.MOV.U32 R23, RZ, RZ, 0x40080000 ;  /* 0x40080000ff177424 */ /* 0x000fe200078e00ff */
[----:B------:R-:W-:Y:S01]  /*03b0*/  FSETP.GEU.AND P2, PT, |R7|, 6.5827683646048100446e-37, PT ;  /* 0x036000000700780b */ /* 0x000fe20003f4e200 */
[----:B------:R-:W-:Y:S04]  /*03c0*/  BSSY B1, `(.L_x_3530) ;  /* 0x0000012000017945 */ /* 0x000fe80003800000 */
        /* <DEDUP_REMOVED lines=14> */
[----:B------:R-:W-:Y:S05]  /*04b0*/  CALL.REL.NOINC `($__internal_3_$__cuda_sm20_div_rn_f64_full) ;  /* 0x0000099000007944 */ /* 0x000fea0003c00000 */
[----:B------:R-:W-:Y:S02]  /*04c0*/  IMAD.MOV.U32 R10, RZ, RZ, R20 ;  /* 0x000000ffff0a7224 */ /* 0x000fe400078e0014 */
[----:B------:R-:W-:Y:S02]  /*04d0*/  IMAD.MOV.U32 R11, RZ, RZ, R21 ;  /* 0x000000ffff0b7224 */ /* 0x000fe400078e0015 */
.L_x_3531:
[----:B------:R-:W-:Y:S05]  /*04e0*/  BSYNC B1 ;  /* 0x0000000000017941 */ /* 0x000fea0003800000 */
.L_x_3530:
[----:B------:R-:W0:-:S06]  /*04f0*/  DADD R10, R10, 0.5 ;  /* 0x3fe000000a0a7429 */ /* 0x000e0c0000000000 */
[----:B0-----:R0:W1:-:S06]  /*0500*/  DMUL R10, R10, R8 ;  /* 0x000000080a0a7228 */ /* 0x00104c0000000000 */
.L_x_3529:
[----:B------:R-:W-:Y:S05]  /*0510*/  BSYNC B0 ;  /* 0x0000000000007941 */ /* 0x000fea0003800000 */
.L_x_3528:
[----:B------:R-:W-:Y:S01]  /*0520*/  IADD3 R5, R3, 0x80, RZ ;  /* 0x0000008003057810 */ /* 0x000fe20007ffe0ff */
[----:B------:R-:W-:Y:S03]  /*0530*/  BSSY B0, `(.L_x_3532) ;  /* 0x0000026000007945 */ /* 0x000fe60003800000 */
[----:B------:R-:W-:-:S13]  /*0540*/  ISETP.GE.AND P0, PT, R5, R4, PT ;  /* 0x000000040500720c */ /* 0x000fda0003f06270 */
[----:B------:R-:W-:Y:S05]  /*0550*/  @P0 BRA `(.L_x_3533) ;  /* 0x0000023000000947 */ /* 0x000fea0003800000 */
[----:B-----5:R-:W2:Y:S01]  /*0560*/  DSETP.GTU.AND P0, PT, R36, -3, PT ;  /* 0xc00800002400742a */ /* 0x020ea20003f0c000 */
[----:B0-----:R-:W-:-:S13]  /*0570*/  CS2R R8, SRZ ;  /* 0x0000000000087805 */ /* 0x001fda000001ff00 */
[----:B--2---:R-:W-:Y:S05]  /*0580*/  @!P0 BRA `(.L_x_3533) ;  /* 0x0000020000008947 */ /* 0x004fea0003800000 */
[----:B------:R-:W0:Y:S01]  /*0590*/  DSETP.GEU.AND P0, PT, R36, 3, PT ;  /* 0x400800002400742a */ /* 0x000e220003f0e000 */
[----:B------:R-:W-:Y:S01]  /*05a0*/  MOV R8, R34 ;  /* 0x0000002200087202 */ /* 0x000fe20000000f00 */
[----:B------:R-:W-:-:S12]  /*05b0*/  IMAD.MOV.U32 R9, RZ, RZ, R35 ;  /* 0x000000ffff097224 */ /* 0x000fd800078e0023 */
[----:B0-----:R-:W-:Y:S05]  /*05c0*/  @P0 BRA `(.L_x_3533) ;  /* 0x000001c000000947 */ /* 0x001fea0003800000 */
[----:B------:R-:W0:Y:S01]  /*05d0*/  MUFU.RCP64H R7, 3 ;  /* 0x4008000000077908 */ /* 0x000e220000001800 */
[----:B------:R-:W-:Y:S01]  /*05e0*/  IMAD.MOV.U32 R8, RZ, RZ, 0x0 ;  /* 0x00000000ff087424 */ /* 0x000fe200078e00ff */
[----:B------:R-:W-:Y:S01]  /*05f0*/  FSETP.GEU.AND P2, PT, |R37|, 6.5827683646048100446e-37, PT ;  /* 0x036000002500780b */ /* 0x000fe20003f4e200 */
[----:B------:R-:W-:Y:S01]  /*0600*/  IMAD.MOV.U32 R9, RZ, RZ, 0x40080000 ;  /* 0x40080000ff097424 */ /* 0x000fe200078e00ff */
[----:B------:R-:W-:Y:S01]  /*0610*/  BSSY B1, `(.L_x_3534) ;  /* 0x0000015000017945 */ /* 0x000fe20003800000 */
[----:B------:R-:W-:-:S06]  /*0620*/  IMAD.MOV.U32 R6, RZ, RZ, 0x1 ;  /* 0x00000001ff067424 */ /* 0x000fcc00078e00ff */
[----:B0--3--:R-:W0:-:S06]  /*0630*/  DFMA R20, R6, -R8, 1 ;  /* 0x3ff000000614742b */ /* 0x009e0c0000000808 */
        /* <DEDUP_REMOVED lines=11> */
[----:B------:R-:W-:Y:S01]  /*06f0*/  IMAD.MOV.U32 R7, RZ, RZ, R37 ;  /* 0x000000ffff077224 */ /* 0x000fe200078e0025 */
[----:B------:R-:W-:Y:S01]  /*0700*/  MOV R0, 0x740 ;  /* 0x0000074000007802 */ /* 0x000fe20000000f00 */
[----:B------:R-:W-:Y:S02]  /*0710*/  IMAD.MOV.U32 R22, RZ, RZ, RZ ;  /* 0x000000ffff167224 */ /* 0x000fe400078e00ff */
[----:B------:R-:W-:Y:S02]  /*0720*/  IMAD.MOV.U32 R23, RZ, RZ, 0x40080000 ;  /* 0x40080000ff177424 */ /* 0x000fe400078e00ff */
[----:B-1----:R-:W-:Y:S05]  /*0730*/  CALL.REL.NOINC `($__internal_3_$__cuda_sm20_div_rn_f64_full) ;  /* 0x0000071000007944 */ /* 0x002fea0003c00000 */
[----:B------:R-:W-:Y:S01]  /*0740*/  IMAD.MOV.U32 R6, RZ, RZ, R20 ;  /* 0x000000ffff067224 */ /* 0x000fe200078e0014 */
[----:B------:R-:W-:Y:S02]  /*0750*/  MOV R7, R21 ;  /* 0x0000001500077202 */ /* 0x000fe40000000f00 */
.L_x_3535:
[----:B------:R-:W-:Y:S05]  /*0760*/  BSYNC B1 ;  /* 0x0000000000017941 */ /* 0x000fea0003800000 */
.L_x_3534:
[----:B------:R-:W0:-:S06]  /*0770*/  DADD R6, R6, 0.5 ;  /* 0x3fe0000006067429 */ /* 0x000e0c0000000000 */
[----:B0-----:R0:W2:-:S06]  /*0780*/  DMUL R8, R6, R34 ;  /* 0x0000002206087228 */ /* 0x00108c0000000000 */
.L_x_3533:
[----:B------:R-:W-:Y:S05]  /*0790*/  BSYNC B0 ;  /* 0x0000000000007941 */ /* 0x000fea0003800000 */
.L_x_3532:
[----:B0----5:R-:W-:Y:S01]  /*07a0*/  IADD3 R7, R3, 0x100, RZ ;  /* 0x0000010003077810 */ /* 0x021fe20007ffe0ff */
[----:B------:R-:W-:Y:S03]  /*07b0*/  BSSY B0, `(.L_x_3536) ;  /* 0x0000026000007945 */ /* 0x000fe60003800000 */
[----:B------:R-:W-:-:S13]  /*07c0*/  ISETP.GE.AND P0, PT, R7, R4, PT ;  /* 0x000000040700720c */ /* 0x000fda0003f06270 */
[----:B------:R-:W-:Y:S05]  /*07d0*/  @P0 BRA `(.L_x_3537) ;  /* 0x0000023000000947 */ /* 0x000fea0003800000 */
[----:B------:R-:W0:Y:S01]  /*07e0*/  DSETP.GTU.AND P0, PT, R16, -3, PT ;  /* 0xc00800001000742a */ /* 0x000e220003f0c000 */
[----:B------:R-:W-:-:S13]  /*07f0*/  CS2R R34, SRZ ;  /* 0x0000000000227805 */ /* 0x000fda000001ff00 */
[----:B0-----:R-:W-:Y:S05]  /*0800*/  @!P0 BRA `(.L_x_3537) ;  /* 0x0000020000008947 */ /* 0x001fea0003800000 */
[----:B------:R-:W0:Y:S01]  /*0810*/  DSETP.GEU.AND P0, PT, R16, 3, PT ;  /* 0x400800001000742a */ /* 0x000e220003f0e000 */
[----:B------:R-:W-:Y:S02]  /*0820*/  IMAD.MOV.U32 R34, RZ, RZ, R18 ;  /* 0x000000ffff227224 */ /* 0x000fe400078e0012 */
[----:B------:R-:W-:-:S11]  /*0830*/  IMAD.MOV.U32 R35, RZ, RZ, R19 ;  /* 0x000000ffff237224 */ /* 0x000fd600078e0013 */
[----:B0-----:R-:W-:Y:S05]  /*0840*/  @P0 BRA `(.L_x_3537) ;  /* 0x000001c000000947 */ /* 0x001fea0003800000 */
[----:B------:R-:W0:Y:S01]  /*0850*/  MUFU.RCP64H R7, 3 ;  /* 0x4008000000077908 */ /* 0x000e220000001800 */
[----:B---3--:R-:W-:Y:S01]  /*0860*/  IMAD.MOV.U32 R20, RZ, RZ, 0x0 ;  /* 0x00000000ff147424 */ /* 0x008fe200078e00ff */
        /* <DEDUP_REMOVED lines=20> */
[----:B-12---:R-:W-:Y:S05]  /*09b0*/  CALL.REL.NOINC `($__internal_3_$__cuda_sm20_div_rn_f64_full) ;  /* 0x0000049000007944 */ /* 0x006fea0003c00000 */
[----:B------:R-:W-:Y:S01]  /*09c0*/  MOV R6, R20 ;  /* 0x0000001400067202 */ /* 0x000fe20000000f00 */
[----:B------:R-:W-:Y:S02]  /*09d0*/  IMAD.MOV.U32 R7, RZ, RZ, R21 ;  /* 0x000000ffff077224 */ /* 0x000fe400078e0015 */
.L_x_3539:
[----:B------:R-:W-:Y:S05]  /*09e0*/  BSYNC B1 ;  /* 0x0000000000017941 */ /* 0x000fea0003800000 */
.L_x_3538:
[----:B------:R-:W0:-:S06]  /*09f0*/  DADD R6, R6, 0.5 ;  /* 0x3fe0000006067429 */ /* 0x000e0c0000000000 */
[----:B0-----:R0:W3:-:S06]  /*0a00*/  DMUL R34, R6, R18 ;  /* 0x0000001206227228 */ /* 0x0010cc0000000000 */
.L_x_3537:
[----:B------:R-:W-:Y:S05]  /*0a10*/  BSYNC B0 ;  /* 0x0000000000007941 */ /* 0x000fea0003800000 */
.L_x_3536:
[----:B0-----:R-:W-:Y:S01]  /*0a20*/  IADD3 R7, R3, 0x180, RZ ;  /* 0x0000018003077810 */ /* 0x001fe20007ffe0ff */
        /* <DEDUP_REMOVED lines=28> */
[----:B---3--:R-:W-:Y:S01]  /*0bf0*/  MOV R23, 0x40080000 ;  /* 0x4008000000177802 */ /* 0x008fe20000000f00 */
[----:B------:R-:W-:Y:S01]  /*0c00*/  IMAD.MOV.U32 R7, RZ, RZ, R13 ;  /* 0x000000ffff077224 */ /* 0x000fe200078e000d */
[----:B------:R-:W-:Y:S01]  /*0c10*/  MOV R0, 0xc40 ;  /* 0x00000c4000007802 */ /* 0x000fe20000000f00 */
[----:B------:R-:W-:Y:S02]  /*0c20*/  IMAD.MOV.U32 R22, RZ, RZ, RZ ;  /* 0x000000ffff167224 */ /* 0x000fe400078e00ff */
[----:B-12---:R-:W-:Y:S05]  /*0c30*/  CALL.REL.NOINC `($__internal_3_$__cuda_sm20_div_rn_f64_full) ;  /* 0x0000021000007944 */ /* 0x006fea0003c00000 */
[----:B------:R-:W-:Y:S02]  /*0c40*/  IMAD.MOV.U32 R6, RZ, RZ, R20 ;  /* 0x000000ffff067224 */ /* 0x000fe400078e0014 */
[----:B------:R-:W-:Y:S02]  /*0c50*/  IMAD.MOV.U32 R7, RZ, RZ, R21 ;  /* 0x000000ffff077224 */ /* 0x000fe400078e0015 */
.L_x_3543:
[----:B------:R-:W-:Y:S05]  /*0c60*/  BSYNC B1 ;  /* 0x0000000000017941 */ /* 0x000fea0003800000 */
.L_x_3542:
[----:B------:R-:W0:-:S06]  /*0c70*/  DADD R6, R6, 0.5 ;  /* 0x3fe0000006067429 */ /* 0x000e0c0000000000 */
[----:B0-----:R0:W4:-:S06]  /*0c80*/  DMUL R16, R6, R14 ;  /* 0x0000000e06107228 */ /* 0x00110c0000000000 */
.L_x_3541:
[----:B------:R-:W-:Y:S05]  /*0c90*/  BSYNC B0 ;  /* 0x0000000000007941 */ /* 0x000fea0003800000 */
.L_x_3540:
[----:B0-----:R-:W0:Y:S01]  /*0ca0*/  @!P1 S2R R7, SR_TID.X ;  /* 0x0000000000079919 */ /* 0x001e220000002100 */
[----:B------:R-:W-:Y:S01]  /*0cb0*/  @!P1 IMAD.MOV.U32 R3, RZ, RZ, R5 ;  /* 0x000000ffff039224 */ /* 0x000fe200078e0005 */
[----:B------:R-:W-:Y:S01]  /*0cc0*/  BSSY B0, `(.L_x_3544) ;  /* 0x0000011000007945 */ /* 0x000fe20003800000 */
[----:B------:R-:W-:-:S03]  /*0cd0*/  @!P1 IMAD.MOV.U32 R5, RZ, RZ, 0x8 ;  /* 0x00000008ff059424 */ /* 0x000fc600078e00ff */
[----:B------:R-:W-:Y:S02]  /*0ce0*/  ISETP.GE.AND P0, PT, R3, R4, PT ;  /* 0x000000040300720c */ /* 0x000fe40003f06270 */
[----:B0-----:R-:W-:-:S05]  /*0cf0*/  @!P1 LEA R6, R2, R7, 0x9 ;  /* 0x0000000702069211 */ /* 0x001fca00078e48ff */
[----:B------:R-:W-:-:S05]  /*0d00*/  @!P1 IMAD.WIDE.U32 R6, R6, R5, c[0x0][0x190] ;  /* 0x0000640006069625 */ /* 0x000fca00078e0005 */
[----:B-1----:R0:W-:Y:S01]  /*0d10*/  @!P1 STG.E.64 [R6.64], R10 ;  /* 0x0000000a06009986 */ /* 0x0021e2000c101b04 */
[----:B------:R-:W-:Y:S05]  /*0d20*/  @P0 BRA `(.L_x_3545) ;  /* 0x000000a000000947 */ /* 0x000fea0003800000 */
[----:B0-----:R-:W-:Y:S01]  /*0d30*/  IMAD R6, R2, 0x200, R3 ;  /* 0x0000020002067824 */ /* 0x001fe200078e0203 */
[----:B------:R-:W-:Y:S01]  /*0d40*/  IADD3 R3, R3, 0x80, RZ ;  /* 0x0000008003037810 */ /* 0x000fe20007ffe0ff */
[----:B---3--:R-:W-:-:S03]  /*0d50*/  IMAD.MOV.U32 R11, RZ, RZ, 0x8 ;  /* 0x00000008ff0b7424 */ /* 0x008fc600078e00ff */
[----:B------:R-:W-:Y:S01]  /*0d60*/  ISETP.GE.AND P0, PT, R3, R4, PT ;  /* 0x000000040300720c */ /* 0x000fe20003f06270 */
[----:B------:R-:W-:-:S05]  /*0d70*/  IMAD.WIDE.U32 R6, R6, R11, c[0x0][0x190] ;  /* 0x0000640006067625 */ /* 0x000fca00078e000b */
[----:B--2---:R0:W-:Y:S07]  /*0d80*/  STG.E.64 [R6.64], R8 ;  /* 0x0000000806007986 */ /* 0x0041ee000c101b04 */
[----:B------:R-:W-:Y:S01]  /*0d90*/  @!P0 IMAD R10, R2, 0x200, R3 ;  /* 0x00000200020a8824 */ /* 0x000fe200078e0203 */
[----:B------:R-:W-:-:S03]  /*0da0*/  @!P0 IADD3 R3, R3, 0x80, RZ ;  /* 0x0000008003038810 */ /* 0x000fc60007ffe0ff */
[----:B------:R-:W-:-:S05]  /*0db0*/  @!P0 IMAD.WIDE.U32 R10, R10, R11, c[0x0][0x190] ;  /* 0x000064000a0a8625 */ /* 0x000fca00078e000b */
[----:B------:R0:W-:Y:S02]  /*0dc0*/  @!P0 STG.E.64 [R10.64], R34 ;  /* 0x000000220a008986 */ /* 0x0001e4000c101b04 */
.L_x_3545:
[----:B------:R-:W-:Y:S05]  /*0dd0*/  BSYNC B0 ;  /* 0x0000000000007941 */ /* 0x000fea0003800000 */
.L_x_3544:
[----:B------:R-:W-:-:S13]  /*0de0*/  ISETP.GE.AND P0, PT, R3, R4, PT ;  /* 0x000000040300720c */ /* 0x000fda0003f06270 */
[----:B------:R-:W-:Y:S05]  /*0df0*/  @P0 EXIT ;  /* 0x000000000000094d */ /* 0x000fea0003800000 */
[----:B------:R-:W-:Y:S01]  /*0e00*/  IMAD R2, R2, 0x200, R3 ;  /* 0x0000020002027824 */ /* 0x000fe200078e0203 */
[----:B------:R-:W-:-:S05]  /*0e10*/  MOV R3, 0x8 ;  /* 0x0000000800037802 */ /* 0x000fca0000000f00 */
[----:B------:R-:W-:-:S05]  /*0e20*/  IMAD.WIDE.U32 R2, R2, R3, c[0x0][0x190] ;  /* 0x0000640002027625 */ /* 0x000fca00078e0003 */
[----:B----4-:R-:W-:Y:S01]  /*0e30*/  STG.E.64 [R2.64], R16 ;  /* 0x0000001002007986 */ /* 0x010fe2000c101b04 */
[----:B------:R-:W-:Y:S05]  /*0e40*/  EXIT ;  /* 0x000000000000794d */ /* 0x000fea0003800000 */
        .weak           $__internal_3_$__cuda_sm20_div_rn_f64_full
        .type           $__internal_3_$__cuda_sm20_div_rn_f64_full,@function
        .size           $__internal_3_$__cuda_sm20_div_rn_f64_full,(.L_x_6083 - $__internal_3_$__cuda_sm20_div_rn_f64_full)
$__internal_3_$__cuda_sm20_div_rn_f64_full:
[C---:B------:R-:W-:Y:S01]  /*0e50*/  FSETP.GEU.AND P0, PT, |R23|.reuse, 1.469367938527859385e-39, PT ;  /* 0x001000001700780b */ /* 0x040fe20003f0e200 */
[----:B------:R-:W-:Y:S01]  /*0e60*/  IMAD.MOV.U32 R25, RZ, RZ, R7 ;  /* 0x000000ffff197224 */ /* 0x000fe200078e0007 */
[C---:B------:R-:W-:Y:S01]  /*0e70*/  LOP3.LUT R20, R23.reuse, 0x800fffff, RZ, 0xc0, !PT ;  /* 0x800fffff17147812 */ /* 0x040fe200078ec0ff */
[----:B------:R-:W-:Y:S01]  /*0e80*/  IMAD.MOV.U32 R26, RZ, RZ, 0x1 ;  /* 0x00000001ff1a7424 */ /* 0x000fe200078e00ff */
[----:B------:R-:W-:Y:S01]  /*0e90*/  LOP3.LUT R39, R23, 0x7ff00000, RZ, 0xc0, !PT ;  /* 0x7ff0000017277812 */ /* 0x000fe200078ec0ff */
[----:B------:R-:W-:Y:S01]  /*0ea0*/  IMAD.MOV.U32 R24, RZ, RZ, R6 ;  /* 0x000000ffff187224 */ /* 0x000fe200078e0006 */
[----:B------:R-:W-:Y:S01]  /*0eb0*/  LOP3.LUT R21, R20, 0x3ff00000, RZ, 0xfc, !PT ;  /* 0x3ff0000014157812 */ /* 0x000fe200078efcff */
[----:B------:R-:W-:Y:S01]  /*0ec0*/  IMAD.MOV.U32 R20, RZ, RZ, R22 ;  /* 0x000000ffff147224 */ /* 0x000fe200078e0016 */
[C---:B------:R-:W-:Y:S01]  /*0ed0*/  FSETP.GEU.AND P3, PT, |R25|.reuse, 1.469367938527859385e-39, PT ;  /* 0x001000001900780b */ /* 0x040fe20003f6e200 */
[----:B------:R-:W-:Y:S01]  /*0ee0*/  BSSY B2, `(.L_x_3546) ;  /* 0x0000051000027945 */ /* 0x000fe20003800000 */
[----:B------:R-:W-:-:S03]  /*0ef0*/  LOP3.LUT R6, R25, 0x7ff00000, RZ, 0xc0, !PT ;  /* 0x7ff0000019067812 */ /* 0x000fc600078ec0ff */
[----:B------:R-:W0:Y:S01]  /*0f00*/  @!P0 DMUL R20, R22, 8.98846567431157953865e+307 ;  /* 0x7fe0000016148828 */ /* 0x000e220000000000 */
[----:B------:R-:W-:-:S05]  /*0f10*/  ISETP.GE.U32.AND P2, PT, R6, R39, PT ;  /* 0x000000270600720c */ /* 0x000fca0003f46070 */
[----:B0-----:R-:W0:Y:S02]  /*0f20*/  MUFU.RCP64H R27, R21 ;  /* 0x00000015001b7308 */ /* 0x001e240000001800 */
[----:B------:R-:W-:Y:S01]  /*0f30*/  @!P3 LOP3.LUT R7, R23, 0x7ff00000, RZ, 0xc0, !PT ;  /* 0x7ff000001707b812 */ /* 0x000fe200078ec0ff */
[----:B------:R-:W-:Y:S01]  /*0f40*/  @!P3 IMAD.MOV.U32 R32, RZ, RZ, RZ ;  /* 0x000000ffff20b224 */ /* 0x000fe200078e00ff */
[----:B------:R-:W-:Y:S02]  /*0f50*/  @!P0 LOP3.LUT R39, R21, 0x7ff00000, RZ, 0xc0, !PT ;  /* 0x7ff0000015278812 */ /* 0x000fe400078ec0ff */
[----:B------:R-:W-:Y:S02]  /*0f60*/  @!P3 ISETP.GE.U32.AND P4, PT, R6, R7, PT ;  /* 0x000000070600b20c */ /* 0x000fe40003f86070 */
[----:B------:R-:W-:-:S04]  /*0f70*/  MOV R7, 0x1ca00000 ;  /* 0x1ca0000000077802 */ /* 0x000fc80000000f00 */
[C---:B------:R-:W-:Y:S02]  /*0f80*/  @!P3 SEL R33, R7.reuse, 0x63400000, !P4 ;  /* 0x634000000721b807 */ /* 0x040fe40006000000 */
[----:B------:R-:W-:Y:S01]  /*0f90*/  SEL R31, R7, 0x63400000, !P2 ;  /* 0x63400000071f7807 */ /* 0x000fe20005000000 */
[----:B0-----:R-:W0:Y:S01]  /*0fa0*/  DFMA R28, R26, -R20, 1 ;  /* 0x3ff000001a1c742b */ /* 0x001e220000000814 */
[----:B------:R-:W-:-:S04]  /*0fb0*/  @!P3 LOP3.LUT R33, R33, 0x80000000, R25, 0xf8, !PT ;  /* 0x800000002121b812 */ /* 0x000fc800078ef819 */
[----:B------:R-:W-:Y:S01]  /*0fc0*/  @!P3 LOP3.LUT R33, R33, 0x100000, RZ, 0xfc, !PT ;  /* 0x001000002121b812 */ /* 0x000fe200078efcff */
[----:B0-----:R-:W0:-:S06]  /*0fd0*/  DFMA R28, R28, R28, R28 ;  /* 0x0000001c1c1c722b */ /* 0x001e0c000000001c */
[----:B0-----:R0:W1:Y:S02]  /*0fe0*/  DFMA R28, R26, R28, R26 ;  /* 0x0000001c1a1c722b */ /* 0x001064000000001a */
[----:B0-----:R-:W-:Y:S01]  /*0ff0*/  LOP3.LUT R27, R31, 0x800fffff, R25, 0xf8, !PT ;  /* 0x800fffff1f1b7812 */ /* 0x001fe200078ef819 */
[----:B------:R-:W-:-:S03]  /*1000*/  IMAD.MOV.U32 R26, RZ, RZ, R24 ;  /* 0x000000ffff1a7224 */ /* 0x000fc600078e0018 */
[----:B-1----:R-:W0:-:S04]  /*1010*/  DFMA R30, R28, -R20, 1 ;  /* 0x3ff000001c1e742b */ /* 0x002e080000000814 */
[----:B------:R-:W-:-:S04]  /*1020*/  @!P3 DFMA R26, R26, 2, -R32 ;  /* 0x400000001a1ab82b */ /* 0x000fc80000000820 */
[----:B0-----:R-:W0:-:S06]  /*1030*/  DFMA R28, R28, R30, R28 ;  /* 0x0000001e1c1c722b */ /* 0x001e0c000000001c */
[----:B0-----:R-:W0:-:S06]  /*1040*/  DMUL R30, R28, R26 ;  /* 0x0000001a1c1e7228 */ /* 0x001e0c0000000000 */
[----:B0-----:R-:W0:-:S06]  /*1050*/  DFMA R32, R30, -R20, R26 ;  /* 0x800000141e20722b */ /* 0x001e0c000000001a */
[----:B0-----:R0:W1:Y:S02]  /*1060*/  DFMA R32, R28, R32, R30 ;  /* 0x000000201c20722b */ /* 0x001064000000001e */
[----:B0-----:R-:W-:Y:S01]  /*1070*/  IMAD.MOV.U32 R28, RZ, RZ, R6 ;  /* 0x000000ffff1c7224 */ /* 0x001fe200078e0006 */
[----:B------:R-:W-:Y:S02]  /*1080*/  @!P3 LOP3.LUT R28, R27, 0x7ff00000, RZ, 0xc0, !PT ;  /* 0x7ff000001b1cb812 */ /* 0x000fe400078ec0ff */
[----:B------:R-:W-:Y:S02]  /*1090*/  IADD3 R30, R39, -0x1, RZ ;  /* 0xffffffff271e7810 */ /* 0x000fe40007ffe0ff */
[----:B------:R-:W-:-:S04]  /*10a0*/  IADD3 R29, R28, -0x1, RZ ;  /* 0xffffffff1c1d7810 */ /* 0x000fc80007ffe0ff */
[----:B------:R-:W-:-:S04]  /*10b0*/  ISETP.GT.U32.AND P0, PT, R29, 0x7feffffe, PT ;  /* 0x7feffffe1d00780c */ /* 0x000fc80003f04070 */
[----:B------:R-:W-:-:S13]  /*10c0*/  ISETP.GT.U32.OR P0, PT, R30, 0x7feffffe, P0 ;  /* 0x7feffffe1e00780c */ /* 0x000fda0000704470 */
[----:B------:R-:W-:Y:S05]  /*10d0*/  @P0 BRA `(.L_x_3547) ;  /* 0x000001c000000947 */ /* 0x000fea0003800000 */
[----:B-1----:R-:W-:-:S04]  /*10e0*/  LOP3.LUT R25, R23, 0x7ff00000, RZ, 0xc0, !PT ;  /* 0x7ff0000017197812 */ /* 0x002fc800078ec0ff */
[C---:B------:R-:W-:Y:S01]  /*10f0*/  ISETP.GE.U32.AND P0, PT, R6.reuse, R25, PT ;  /* 0x000000190600720c */ /* 0x040fe20003f06070 */
[----:B------:R-:W-:-:S03]  /*1100*/  IMAD.IADD R24, R6, 0x1, -R25 ;  /* 0x0000000106187824 */ /* 0x000fc600078e0a19 */
[----:B------:R-:W-:Y:S02]  /*1110*/  SEL R7, R7, 0x63400000, !P0 ;  /* 0x6340000007077807 */ /* 0x000fe40004000000 */
[----:B------:R-:W-:-:S04]  /*1120*/  IMNMX R24, R24, -0x46a00000, !PT ;  /* 0xb960000018187817 */ /* 0x000fc80007800200 */
[----:B------:R-:W-:-:S04]  /*1130*/  IMNMX R24, R24, 0x46a00000, PT ;  /* 0x46a0000018187817 */ /* 0x000fc80003800200 */
[----:B------:R-:W-:Y:S01]  /*1140*/  IADD3 R28, -R7, R24, RZ ;  /* 0x00000018071c7210 */ /* 0x000fe20007ffe1ff */
[----:B------:R-:W-:-:S03]  /*1150*/  IMAD.MOV.U32 R24, RZ, RZ, RZ ;  /* 0x000000ffff187224 */ /* 0x000fc600078e00ff */
        /* <DEDUP_REMOVED lines=12> */
[----:B------:R-:W-:-:S06]  /*1220*/  IMAD.MOV.U32 R20, RZ, RZ, RZ ;  /* 0x000000ffff147224 */ /* 0x000fcc00078e00ff */
[----:B------:R-:W1:-:S03]  /*1230*/  DFMA R20, R6, -R20, R32 ;  /* 0x800000140614722b */ /* 0x000e460000000020 */
[----:B0-----:R-:W-:-:S03]  /*1240*/  LOP3.LUT R23, R25, R23, RZ, 0x3c, !PT ;  /* 0x0000001719177212 */ /* 0x001fc600078e3cff */
[----:B-1----:R-:W-:-:S04]  /*1250*/  IADD3 R20, -R28, -0x43300000, RZ ;  /* 0xbcd000001c147810 */ /* 0x002fc80007ffe1ff */
[----:B------:R-:W-:-:S04]  /*1260*/  FSETP.NEU.AND P0, PT, |R21|, R20, PT ;  /* 0x000000141500720b */ /* 0x000fc80003f0d200 */
[----:B------:R-:W-:Y:S02]  /*1270*/  FSEL R6, R24, R6, !P0 ;  /* 0x0000000618067208 */ /* 0x000fe40004000000 */
[----:B------:R-:W-:Y:S01]  /*1280*/  FSEL R7, R23, R7, !P0 ;  /* 0x0000000717077208 */ /* 0x000fe20004000000 */
[----:B------:R-:W-:Y:S05]  /*1290*/  BRA `(.L_x_3548) ;  /* 0x0000015000007947 */ /* 0x000fea0003800000 */
.L_x_3547:
[----:B-1----:R-:W0:-:S14]  /*12a0*/  DSETP.NAN.AND P0, PT, R24, R24, PT ;  /* 0x000000181800722a */ /* 0x002e1c0003f08000 */
[----:B0-----:R-:W-:Y:S05]  /*12b0*/  @P0 BRA `(.L_x_3549) ;  /* 0x0000011000000947 */ /* 0x001fea0003800000 */
[----:B------:R-:W0:-:S14]  /*12c0*/  DSETP.NAN.AND P0, PT, R22, R22, PT ;  /* 0x000000161600722a */ /* 0x000e1c0003f08000 */
[----:B0-----:R-:W-:Y:S05]  /*12d0*/  @P0 BRA `(.L_x_3550) ;  /* 0x000000c000000947 */ /* 0x001fea0003800000 */
[----:B------:R-:W-:Y:S01]  /*12e0*/  ISETP.NE.AND P0, PT, R28, R39, PT ;  /* 0x000000271c00720c */ /* 0x000fe20003f05270 */
[----:B------:R-:W-:Y:S01]  /*12f0*/  IMAD.MOV.U32 R7, RZ, RZ, -0x80000 ;  /* 0xfff80000ff077424 */ /* 0x000fe200078e00ff */
[----:B------:R-:W-:-:S11]  /*1300*/  MOV R6, 0x0 ;  /* 0x0000000000067802 */ /* 0x000fd60000000f00 */
[----:B------:R-:W-:Y:S05]  /*1310*/  @!P0 BRA `(.L_x_3548) ;  /* 0x000000d000008947 */ /* 0x000fea0003800000 */
[----:B------:R-:W-:Y:S02]  /*1320*/  ISETP.NE.AND P0, PT, R28, 0x7ff00000, PT ;  /* 0x7ff000001c00780c */ /* 0x000fe40003f05270 */
[----:B------:R-:W-:Y:S02]  /*1330*/  LOP3.LUT R7, R25, 0x80000000, R23, 0x48, !PT ;  /* 0x8000000019077812 */ /* 0x000fe400078e4817 */
[----:B------:R-:W-:-:S13]  /*1340*/  ISETP.EQ.OR P0, PT, R39, RZ, !P0 ;  /* 0x000000ff2700720c */ /* 0x000fda0004702670 */
[----:B------:R-:W-:Y:S01]  /*1350*/  @P0 LOP3.LUT R20, R7, 0x7ff00000, RZ, 0xfc, !PT ;  /* 0x7ff0000007140812 */ /* 0x000fe200078efcff */
[----:B------:R-:W-:Y:S02]  /*1360*/  @!P0 IMAD.MOV.U32 R6, RZ, RZ, RZ ;  /* 0x000000ffff068224 */ /* 0x000fe400078e00ff */
[----:B------:R-:W-:Y:S01]  /*1370*/  @P0 IMAD.MOV.U32 R6, RZ, RZ, RZ ;  /* 0x000000ffff060224 */ /* 0x000fe200078e00ff */
[----:B------:R-:W-:Y:S01]  /*1380*/  @P0 MOV R7, R20 ;  /* 0x0000001400070202 */ /* 0x000fe20000000f00 */
[----:B------:R-:W-:Y:S05]  /*1390*/  BRA `(.L_x_3548) ;  /* 0x0000005000007947 */ /* 0x000fea0003800000 */
.L_x_3550:
[----:B------:R-:W-:Y:S01]  /*13a0*/  LOP3.LUT R7, R23, 0x80000, RZ, 0xfc, !PT ;  /* 0x0008000017077812 */ /* 0x000fe200078efcff */
[----:B------:R-:W-:Y:S01]  /*13b0*/  IMAD.MOV.U32 R6, RZ, RZ, R22 ;  /* 0x000000ffff067224 */ /* 0x000fe200078e0016 */
[----:B------:R-:W-:Y:S05]  /*13c0*/  BRA `(.L_x_3548) ;  /* 0x0000002000007947 */ /* 0x000fea0003800000 */
.L_x_3549:
[----:B------:R-:W-:Y:S01]  /*13d0*/  LOP3.LUT R7, R25, 0x80000, RZ, 0xfc, !PT ;  /* 0x0008000019077812 */ /* 0x000fe200078efcff */
[----:B------:R-:W-:Y:S02]  /*13e0*/  IMAD.MOV.U32 R6, RZ, RZ, R24 ;  /* 0x000000ffff067224 */ /* 0x000fe400078e0018 */
.L_x_3548:
[----:B------:R-:W-:Y:S05]  /*13f0*/  BSYNC B2 ;  /* 0x0000000000027941 */ /* 0x000fea0003800000 */
.L_x_3546:
[----:B------:R-:W-:Y:S01]  /*1400*/  IMAD.MOV.U32 R20, RZ, RZ, R6 ;  /* 0x000000ffff147224 */ /* 0x000fe200078e0006 */
[----:B------:R-:W-:Y:S01]  /*1410*/  MOV R21, R7 ;  /* 0x0000000700157202 */ /* 0x000fe20000000f00 */
[----:B------:R-:W-:-:S02]  /*1420*/  IMAD.MOV.U32 R6, RZ, RZ, R0 ;  /* 0x000000ffff067224 */ /* 0x000fc400078e0000 */
[----:B------:R-:W-:-:S04]  /*1430*/  IMAD.MOV.U32 R7, RZ, RZ, 0x0 ;  /* 0x00000000ff077424 */ /* 0x000fc800078e00ff */
[----:B------:R-:W-:Y:S05]  /*1440*/  RET.REL.NODEC R6 `(_ZN2at6native27unrolled_elementwise_kernelIZZZNS0_66_GLOBAL__N__a0cfb035_28_ActivationHardswishKernel_cu_1520ed90_310025hardswish_backward_kernelERNS_14TensorIteratorEENKUlvE_clEvENKUlvE_clEvEUlddE_St5arrayIPcLm3EELi4E23TrivialOffsetCalculatorILi2EjESB_ILi1EjENS0_6memory15LoadWithoutCastENSE_16StoreWithoutCastEEEviT_T0_T2_T3_T4_T5_) ;  /* 0xffffebb006007950 */ /* 0x000fea0003c3ffff */
.L_x_3551:
        /* <DEDUP_REMOVED lines=11> */
.L_x_6083:


//--------------------- .text._ZN2at6native29vectorized_elementwise_kernelILi2EZZZNS0_66_GLOBAL__N__a0cfb035_28_ActivationHardswishKernel_cu_1520ed90_310025hardswish_backward_kernelERNS_14TensorIteratorEENKUlvE_clEvENKUlvE_clEvEUlddE_St5arrayIPcLm3EEEEviT0_T1_ --------------------------
	.section	.text._ZN2at6native29vectorized_elementwise_kernelILi2EZZZNS0_66_GLOBAL__N__a0cfb035_28_ActivationHardswishKernel_cu_1520ed90_310025hardswish_backward_kernelERNS_14TensorIteratorEENKUlvE_clEvENKUlvE_clEvEUlddE_St5arrayIPcLm3EEEEviT0_T1_,"ax",@progbits
	.sectioninfo	@"SHI_REGISTERS=56"
	.align	128
        .global         _ZN2at6native29vectorized_elementwise_kernelILi2EZZZNS0_66_GLOBAL__N__a0cfb035_28_ActivationHardswishKernel_cu_1520ed90_310025hardswish_backward_kernelERNS_14TensorIteratorEENKUlvE_clEvENKUlvE_clEvEUlddE_St5arrayIPcLm3EEEEviT0_T1_
        .type           _ZN2at6native29vectorized_elementwise_kernelILi2EZZZNS0_66_GLOBAL__N__a0cfb035_28_ActivationHardswishKernel_cu_1520ed90_310025hardswish_backward_kernelERNS_14TensorIteratorEENKUlvE_clEvENKUlvE_clEvEUlddE_St5arrayIPcLm3EEEEviT0_T1_,@function
        .size           _ZN2at6native29vectorized_elementwise_kernelILi2EZZZNS0_66_GLOBAL__N__a0cfb035_28_ActivationHardswishKernel_cu_1520ed90_310025hardswish_backward_kernelERNS_14TensorIteratorEENKUlvE_clEvENKUlvE_clEvEUlddE_St5arrayIPcLm3EEEEviT0_T1_,(.L_x_6084 - _ZN2at6native29vectorized_elementwise_kernelILi2EZZZNS0_66_GLOBAL__N__a0cfb035_28_ActivationHardswishKernel_cu_1520ed90_310025hardswish_backward_kernelERNS_14TensorIteratorEENKUlvE_clEvENKUlvE_clEvEUlddE_St5arrayIPcLm3EEEEviT0_T1_)
        .other          _ZN2at6native29vectorized_elementwise_kernelILi2EZZZNS0_66_GLOBAL__N__a0cfb035_28_ActivationHardswishKernel_cu_1520ed90_310025hardswish_backward_kernelERNS_14TensorIteratorEENKUlvE_clEvENKUlvE_clEvEUlddE_St5arrayIPcLm3EEEEviT0_T1_,@"STO_CUDA_ENTRY STV_DEFAULT"
_ZN2at6native29vectorized_elementwise_kernelILi2EZZZNS0_66_GLOBAL__N__a0cfb035_28_ActivationHardswishKernel_cu_1520ed90_310025hardswish_backward_kernelERNS_14TensorIteratorEENKUlvE_clEvENKUlvE_clEvEUlddE_St5arrayIPcLm3EEEEviT0_T1_:
.text._ZN2at6native29vectorized_elementwise_kernelILi2EZZZNS0_66_GLOBAL__N__a0cfb035_28_ActivationHardswishKernel_cu_1520ed90_310025hardswish_backward_kernelERNS_14TensorIteratorEENKUlvE_clEvENKUlvE_clEvEUlddE_St5arrayIPcLm3EEEEviT0_T1_:
        /* <DEDUP_REMOVED lines=10> */
[----:B0-----:R-:W-:-:S04]  /*00a0*/  IMAD.WIDE.U32 R40, R50, 0x10, R2 ;  /* 0x0000001032287825 */ /* 0x001fc800078e0002 */
[----:B------:R-:W-:Y:S01]  /*00b0*/  IMAD.WIDE R2, R52, R5, c[0x0][0x198] ;  /* 0x0000660034027625 */ /* 0x000fe200078e0205 */
[----:B------:R0:W5:Y:S04]  /*00c0*/  LDG.E.128 R20, [R40.64+0x800] ;  /* 0x0008000428147981 */ /* 0x000168000c1e1d00 */
[----:B------:R-:W2:Y:S01]  /*00d0*/  LDG.E.128 R4, [R40.64] ;  /* 0x0000000428047981 */ /* 0x000ea2000c1e1d00 */
[----:B------:R-:W-:-:S03]  /*00e0*/  IMAD.WIDE.U32 R2, R50, 0x10, R2 ;  /* 0x0000001032027825 */ /* 0x000fc600078e0002 */
[----:B------:R0:W5:Y:S04]  /*00f0*/  LDG.E.128 R16, [R40.64+0x1000] ;  /* 0x0010000428107981 */ /* 0x000168000c1e1d00 */
[----:B------:R0:W5:Y:S04]  /*0100*/  LDG.E.128 R36, [R2.64] ;  /* 0x0000000402247981 */ /* 0x000168000c1e1d00 */
[----:B------:R0:W5:Y:S04]  /*0110*/  LDG.E.128 R32, [R2.64+0x800] ;  /* 0x0008000402207981 */ /* 0x000168000c1e1d00 */
[----:B------:R0:W5:Y:S04]  /*0120*/  LDG.E.128 R28, [R2.64+0x1000] ;  /* 0x00100004021c7981 */ /* 0x000168000c1e1d00 */
[----:B------:R0:W5:Y:S04]  /*0130*/  LDG.E.128 R24, [R2.64+0x1800] ;  /* 0x0018000402187981 */ /* 0x000168000c1e1d00 */
[----:B------:R0:W5:Y:S01]  /*0140*/  LDG.E.128 R12, [R40.64+0x1800] ;  /* 0x00180004280c7981 */ /* 0x000162000c1e1d00 */
[----:B------:R-:W-:Y:S01]  /*0150*/  BSSY B1, `(.L_x_3553) ;  /* 0x0000023000017945 */ /* 0x000fe20003800000 */
[----:B------:R-:W-:Y:S01]  /*0160*/  CS2R R10, SRZ ;  /* 0x00000000000a7805 */ /* 0x000fe2000001ff00 */
[----:B------:R-:W-:Y:S01]  /*0170*/  CS2R R8, SRZ ;  /* 0x0000000000087805 */ /* 0x000fe2000001ff00 */
[----:B--2---:R-:W1:-:S14]  /*0180*/  DSETP.GTU.AND P0, PT, R4, -3, PT ;  /* 0xc00800000400742a */ /* 0x004e5c0003f0c000 */
[----:B-1----:R-:W-:Y:S05]  /*0190*/  @!P0 BRA `(.L_x_3554) ;  /* 0x000001e000008947 */ /* 0x002fea0003800000 */
[----:B0-----:R-:W0:Y:S01]  /*01a0*/  DSETP.GEU.AND P0, PT, R4, 3, PT ;  /* 0x400800000400742a */ /* 0x001e220003f0e000 */
[----:B-----5:R-:W-:Y:S01]  /*01b0*/  MOV R8, R36 ;  /* 0x0000002400087202 */ /* 0x020fe20000000f00 */
[----:B------:R-:W-:-:S12]  /*01c0*/  IMAD.MOV.U32 R9, RZ, RZ, R37 ;  /* 0x000000ffff097224 */ /* 0x000fd800078e0025 */
        /* <DEDUP_REMOVED lines=20> */
[----:B------:R-:W-:Y:S01]  /*0310*/  IMAD.MOV.U32 R3, RZ, RZ, R5 ;  /* 0x000000ffff037224 */ /* 0x000fe200078e0005 */
[----:B------:R-:W-:Y:S01]  /*0320*/  MOV R0, 0x350 ;  /* 0x0000035000007802 */ /* 0x000fe20000000f00 */
[----:B------:R-:W-:Y:S02]  /*0330*/  IMAD.MOV.U32 R4, RZ, RZ, RZ ;  /* 0x000000ffff047224 */ /* 0x000fe400078e00ff */
[----:B------:R-:W-:Y:S05]  /*0340*/  CALL.REL.NOINC `($__internal_4_$__cuda_sm20_div_rn_f64_full) ;  /* 0x00002bb000007944 */ /* 0x000fea0003c00000 */
.L_x_3556:
[----:B------:R-:W-:Y:S05]  /*0350*/  BSYNC B2 ;  /* 0x0000000000027941 */ /* 0x000fea0003800000 */
.L_x_3555:
[----:B------:R-:W0:-:S06]  /*0360*/  DADD R2, R2, 0.5 ;  /* 0x3fe0000002027429 */ /* 0x000e0c0000000000 */
[----:B0-----:R0:W1:-:S06]  /*0370*/  DMUL R8, R36, R2 ;  /* 0x0000000224087228 */ /* 0x00104c0000000000 */
.L_x_3554:
[----:B0-----:R-:W-:Y:S05]  /*0380*/  BSYNC B1 ;  /* 0x0000000000017941 */ /* 0x001fea0003800000 */
.L_x_3553:
[----:B------:R-:W0:Y:S01]  /*0390*/  DSETP.GTU.AND P0, PT, R6, -3, PT ;  /* 0xc00800000600742a */ /* 0x000e220003f0c000 */
[----:B------:R-:W-:-:S13]  /*03a0*/  BSSY B1, `(.L_x_3557) ;  /* 0x0000020000017945 */ /* 0x000fda0003800000 */
[----:B0-----:R-:W-:Y:S05]  /*03b0*/  @!P0 BRA `(.L_x_3558) ;  /* 0x000001e000008947 */ /* 0x001fea0003800000 */
[----:B------:R-:W0:Y:S01]  /*03c0*/  DSETP.GEU.AND P0, PT, R6, 3, PT ;  /* 0x400800000600742a */ /* 0x000e220003f0e000 */
[----:B-----5:R-:W-:Y:S02]  /*03d0*/  IMAD.MOV.U32 R10, RZ, RZ, R38 ;  /* 0x000000ffff0a7224 */ /* 0x020fe400078e0026 */
        /* <DEDUP_REMOVED lines=20> */
[----:B------:R-:W-:Y:S01]  /*0520*/  MOV R4, RZ ;  /* 0x000000ff00047202 */ /* 0x000fe20000000f00 */
[----:B------:R-:W-:Y:S01]  /*0530*/  IMAD.MOV.U32 R3, RZ, RZ, R7 ;  /* 0x000000ffff037224 */ /* 0x000fe200078e0007 */
[----:B------:R-:W-:Y:S01]  /*0540*/  MOV R0, 0x570 ;  /* 0x0000057000007802 */ /* 0x000fe20000000f00 */
[----:B------:R-:W-:Y:S02]  /*0550*/  IMAD.MOV.U32 R43, RZ, RZ, 0x40080000 ;  /* 0x40080000ff2b7424 */ /* 0x000fe400078e00ff */
[----:B-1----:R-:W-:Y:S05]  /*0560*/  CALL.REL.NOINC `($__internal_4_$__cuda_sm20_div_rn_f64_full) ;  /* 0x0000299000007944 */ /* 0x002fea0003c00000 */
.L_x_3560:
[----:B------:R-:W-:Y:S05]  /*0570*/  BSYNC B2 ;  /* 0x0000000000027941 */ /* 0x000fea0003800000 */
.L_x_3559:
[----:B------:R-:W0:-:S06]  /*0580*/  DADD R2, R2, 0.5 ;  /* 0x3fe0000002027429 */ /* 0x000e0c0000000000 */
[----:B0-----:R0:W2:-:S06]  /*0590*/  DMUL R10, R38, R2 ;  /* 0x00000002260a7228 */ /* 0x00108c0000000000 */
.L_x_3558:
[----:B------:R-:W-:Y:S05]  /*05a0*/  BSYNC B1 ;  /* 0x0000000000017941 */ /* 0x000fea0003800000 */
.L_x_3557:
[----:B-----5:R-:W3:Y:S01]  /*05b0*/  DSETP.GTU.AND P0, PT, R20, -3, PT ;  /* 0xc00800001400742a */ /* 0x020ee20003f0c000 */
[----:B------:R-:W-:Y:S01]  /*05c0*/  BSSY B1, `(.L_x_3561) ;  /* 0x0000022000017945 */ /* 0x000fe20003800000 */
[----:B0-----:R-:W-:Y:S01]  /*05d0*/  CS2R R38, SRZ ;  /* 0x0000000000267805 */ /* 0x001fe2000001ff00 */
[----:B------:R-:W-:-:S11]  /*05e0*/  CS2R R36, SRZ ;  /* 0x0000000000247805 */ /* 0x000fd6000001ff00 */
[----:B---3--:R-:W-:Y:S05]  /*05f0*/  @!P0 BRA `(.L_x_3562) ;  /* 0x000001e000008947 */ /* 0x008fea0003800000 */
[----:B------:R-:W0:Y:S01]  /*0600*/  DSETP.GEU.AND P0, PT, R20, 3, PT ;  /* 0x400800001400742a */ /* 0x000e220003f0e000 */
[----:B------:R-:W-:Y:S02]  /*0610*/  IMAD.MOV.U32 R36, RZ, RZ, R32 ;  /* 0x000000ffff247224 */ /* 0x000fe400078e0020 */
[----:B------:R-:W-:-:S11]  /*0620*/  IMAD.MOV.U32 R37, RZ, RZ, R33 ;  /* 0x000000ffff257224 */ /* 0x000fd600078e0021 */
[----:B0-----:R-:W-:Y:S05]  /*0630*/  @P0 BRA `(.L_x_3562) ;  /* 0x000001a000000947 */ /* 0x001fea0003800000 */
[----:B------:R-:W0:Y:S01]  /*0640*/  MUFU.RCP64H R3, 3 ;  /* 0x4008000000037908 */ /* 0x000e220000001800 */
[----:B------:R-:W-:Y:S01]  /*0650*/  MOV R4, 0x0 ;  /* 0x0000000000047802 */ /* 0x000fe20000000f00 */
[----:B------:R-:W-:Y:S01]  /*0660*/  IMAD.MOV.U32 R5, RZ, RZ, 0x40080000 ;  /* 0x40080000ff057424 */ /* 0x000fe200078e00ff */
[----:B------:R-:W-:Y:S01]  /*0670*/  FSETP.GEU.AND P1, PT, |R21|, 6.5827683646048100446e-37, PT ;  /* 0x036000001500780b */ /* 0x000fe20003f2e200 */
[----:B------:R-:W-:Y:S01]  /*0680*/  IMAD.MOV.U32 R2, RZ, RZ, 0x1 ;  /* 0x00000001ff027424 */ /* 0x000fe200078e00ff */
[----:B------:R-:W-:Y:S05]  /*0690*/  BSSY B2, `(.L_x_3563) ;  /* 0x0000012000027945 */ /* 0x000fea0003800000 */
        /* <DEDUP_REMOVED lines=12> */
[----:B------:R-:W-:Y:S01]  /*0760*/  MOV R3, R21 ;  /* 0x0000001500037202 */ /* 0x000fe20000000f00 */
[----:B------:R-:W-:Y:S01]  /*0770*/  IMAD.MOV.U32 R4, RZ, RZ, RZ ;  /* 0x000000ffff047224 */ /* 0x000fe200078e00ff */
[----:B------:R-:W-:Y:S01]  /*0780*/  MOV R0, 0x7b0 ;  /* 0x000007b000007802 */ /* 0x000fe20000000f00 */
[----:B------:R-:W-:Y:S02]  /*0790*/  IMAD.MOV.U32 R43, RZ, RZ, 0x40080000 ;  /* 0x40080000ff2b7424 */ /* 0x000fe400078e00ff */
[----:B-12---:R-:W-:Y:S05]  /*07a0*/  CALL.REL.NOINC `($__internal_4_$__cuda_sm20_div_rn_f64_full) ;  /* 0x0000275000007944 */ /* 0x006fea0003c00000 */
.L_x_3564:
[----:B------:R-:W-:Y:S05]  /*07b0*/  BSYNC B2 ;  /* 0x0000000000027941 */ /* 0x000fea0003800000 */
.L_x_3563:
[----:B------:R-:W0:-:S06]  /*07c0*/  DADD R2, R2, 0.5 ;  /* 0x3fe0000002027429 */ /* 0x000e0c0000000000 */
[----:B0-----:R0:W3:-:S06]  /*07d0*/  DMUL R36, R32, R2 ;  /* 0x0000000220247228 */ /* 0x0010cc0000000000 */
.L_x_3562:
[----:B------:R-:W-:Y:S05]  /*07e0*/  BSYNC B1 ;  /* 0x0000000000017941 */ /* 0x000fea0003800000 */
.L_x_3561:
[----:B------:R-:W4:Y:S01]  /*07f0*/  DSETP.GTU.AND P0, PT, R22, -3, PT ;  /* 0xc00800001600742a */ /* 0x000f220003f0c000 */
[----:B------:R-:W-:-:S13]  /*0800*/  BSSY B1, `(.L_x_3565) ;  /* 0x0000020000017945 */ /* 0x000fda0003800000 */
[----:B----4-:R-:W-:Y:S05]  /*0810*/  @!P0 BRA `(.L_x_3566) ;  /* 0x000001e000008947 */ /* 0x010fea0003800000 */
[----:B------:R-:W4:Y:S01]  /*0820*/  DSETP.GEU.AND P0, PT, R22, 3, PT ;  /* 0x400800001600742a */ /* 0x000f220003f0e000 */
[----:B------:R-:W-:Y:S01]  /*0830*/  IMAD.MOV.U32 R38, RZ, RZ, R34 ;  /* 0x000000ffff267224 */ /* 0x000fe200078e0022 */
[----:B------:R-:W-:-:S12]  /*0840*/  MOV R39, R35 ;  /* 0x0000002300277202 */ /* 0x000fd80000000f00 */
[----:B----4-:R-:W-:Y:S05]  /*0850*/  @P0 BRA `(.L_x_3566) ;  /* 0x000001a000000947 */ /* 0x010fea0003800000 */
        /* <DEDUP_REMOVED lines=22> */
[----:B-123--:R-:W-:Y:S05]  /*09c0*/  CALL.REL.NOINC `($__internal_4_$__cuda_sm20_div_rn_f64_full) ;  /* 0x0000253000007944 */ /* 0x00efea0003c00000 */
.L_x_3568:
[----:B------:R-:W-:Y:S05]  /*09d0*/  BSYNC B2 ;  /* 0x0000000000027941 */ /* 0x000fea0003800000 */
.L_x_3567:
[----:B------:R-:W0:-:S06]  /*09e0*/  DADD R2, R2, 0.5 ;  /* 0x3fe0000002027429 */ /* 0x000e0c0000000000 */
[----:B0-----:R0:W4:-:S06]  /*09f0*/  DMUL R38, R34, R2 ;  /* 0x0000000222267228 */ /* 0x00110c0000000000 */
.L_x_3566:
[----:B------:R-:W-:Y:S05]  /*0a00*/  BSYNC B1 ;  /* 0x0000000000017941 */ /* 0x000fea0003800000 */
.L_x_3565:
[----:B------:R-:W5:Y:S01]  /*0a10*/  DSETP.GTU.AND P0, PT, R16, -3, PT ;  /* 0xc00800001000742a */ /* 0x000f620003f0c000 */
[----:B------:R-:W-:Y:S01]  /*0a20*/  BSSY B1, `(.L_x_3569) ;  /* 0x0000022000017945 */ /* 0x000fe20003800000 */
[----:B------:R-:W-:Y:S01]  /*0a30*/  CS2R R22, SRZ ;  /* 0x0000000000167805 */ /* 0x000fe2000001ff00 */
[----:B------:R-:W-:-:S11]  /*0a40*/  CS2R R20, SRZ ;  /* 0x0000000000147805 */ /* 0x000fd6000001ff00 */
[----:B-----5:R-:W-:Y:S05]  /*0a50*/  @!P0 BRA `(.L_x_3570) ;  /* 0x000001e000008947 */ /* 0x020fea0003800000 */
[----:B------:R-:W5:Y:S01]  /*0a60*/  DSETP.GEU.AND P0, PT, R16, 3, PT ;  /* 0x400800001000742a */ /* 0x000f620003f0e000 */
[----:B------:R-:W-:Y:S01]  /*0a70*/  MOV R20, R28 ;  /* 0x0000001c00147202 */ /* 0x000fe20000000f00 */
[----:B------:R-:W-:-:S12]  /*0a80*/  IMAD.MOV.U32 R21, RZ, RZ, R29 ;  /* 0x000000ffff157224 */ /* 0x000fd800078e001d */
[----:B-----5:R-:W-:Y:S05]  /*0a90*/  @P0 BRA `(.L_x_3570) ;  /* 0x000001a000000947 */ /* 0x020fea0003800000 */
[----:B0-----:R-:W0:Y:S01]  /*0aa0*/  MUFU.RCP64H R3, 3 ;  /* 0x4008000000037908 */ /* 0x001e220000001800 */
        /* <DEDUP_REMOVED lines=21> */
[----:B-1234-:R-:W-:Y:S05]  /*0c00*/  CALL.REL.NOINC `($__internal_4_$__cuda_sm20_div_rn_f64_full) ;  /* 0x000022f000007944 */ /* 0x01efea0003c00000 */
.L_x_3572:
[----:B------:R-:W-:Y:S05]  /*0c10*/  BSYNC B2 ;  /* 0x0000000000027941 */ /* 0x000fea0003800000 */
.L_x_3571:
[----:B------:R-:W0:-:S06]  /*0c20*/  DADD R2, R2, 0.5 ;  /* 0x3fe0000002027429 */ /* 0x000e0c0000000000 */
[----:B0-----:R0:W4:-:S06]  /*0c30*/  DMUL R20, R28, R2 ;  /* 0x000000021c147228 */ /* 0x00110c0000000000 */
.L_x_3570:
[----:B------:R-:W-:Y:S05]  /*0c40*/  BSYNC B1 ;  /* 0x0000000000017941 */ /* 0x000fea0003800000 */
.L_x_3569:
[----:B------:R-:W5:Y:S01]  /*0c50*/  DSETP.GTU.AND P0, PT, R18, -3, PT ;  /* 0xc00800001200742a */ /* 0x000f620003f0c000 */
[----:B------:R-:W-:-:S13]  /*0c60*/  BSSY B1, `(.L_x_3573) ;  /* 0x0000020000017945 */ /* 0x000fda0003800000 */
[----:B-----5:R-:W-:Y:S05]  /*0c70*/  @!P0 BRA `(.L_x_3574) ;  /* 0x000001e000008947 */ /* 0x020fea0003800000 */
[----:B------:R-:W5:Y:S01]  /*0c80*/  DSETP.GEU.AND P0, PT, R18, 3, PT ;  /* 0x400800001200742a */ /* 0x000f620003f0e000 */
[----:B------:R-:W-:Y:S02]  /*0c90*/  IMAD.MOV.U32 R22, RZ, RZ, R30 ;  /* 0x000000ffff167224 */ /* 0x000fe400078e001e */
[----:B------:R-:W-:-:S11]  /*0ca0*/  IMAD.MOV.U32 R23, RZ, RZ, R31 ;  /* 0x000000ffff177224 */ /* 0x000fd600078e001f */
        /* <DEDUP_REMOVED lines=23> */
[----:B-1234-:R-:W-:Y:S05]  /*0e20*/  CALL.REL.NOINC `($__internal_4_$__cuda_sm20_div_rn_f64_full) ;  /* 0x000020d000007944 */ /* 0x01efea0003c00000 */
.L_x_3576:
[----:B------:R-:W-:Y:S05]  /*0e30*/  BSYNC B2 ;  /* 0x0000000000027941 */ /* 0x000fea0003800000 */
.L_x_3575:
[----:B------:R-:W0:-:S06]  /*0e40*/  DADD R2, R2, 0.5 ;  /* 0x3fe0000002027429 */ /* 0x000e0c0000000000 */
[----:B0-----:R0:W4:-:S06]  /*0e50*/  DMUL R22, R30, R2 ;  /* 0x000000021e167228 */ /* 0x00110c0000000000 */
.L_x_3574:
[----:B------:R-:W-:Y:S05]  /*0e60*/  BSYNC B1 ;  /* 0x0000000000017941 */ /* 0x000fea0003800000 */
.L_x_3573:
[----:B------:R-:W5:Y:S01]  /*0e70*/  DSETP.GTU.AND P0, PT, R12, -3, PT ;  /* 0xc00800000c00742a */ /* 0x000f620003f0c000 */
[----:B------:R-:W-:Y:S01]  /*0e80*/  BSSY B1, `(.L_x_3577) ;  /* 0x0000022000017945 */ /* 0x000fe20003800000 */
[----:B------:R-:W-:Y:S01]  /*0e90*/  CS2R R18, SRZ ;  /* 0x0000000000127805 */ /* 0x000fe2000001ff00 */
[----:B------:R-:W-:-:S11]  /*0ea0*/  CS2R R16, SRZ ;  /* 0x0000000000107805 */ /* 0x000fd6000001ff00 */
[----:B-----5:R-:W-:Y:S05]  /*0eb0*/  @!P0 BRA `(.L_x_3578) ;  /* 0x000001e000008947 */ /* 0x020fea0003800000 */
[----:B------:R-:W5:Y:S01]  /*0ec0*/  DSETP.GEU.AND P0, PT, R12, 3, PT ;  /* 0x400800000c00742a */ /* 0x000f620003f0e000 */
[----:B------:R-:W-:Y:S02]  /*0ed0*/  IMAD.MOV.U32 R16, RZ, RZ, R24 ;  /* 0x000000ffff107224 */ /* 0x000fe400078e0018 */
[----:B------:R-:W-:-:S11]  /*0ee0*/  IMAD.MOV.U32 R17, RZ, RZ, R25 ;  /* 0x000000ffff117224 */ /* 0x000fd600078e0019 */
[----:B-----5:R-:W-:Y:S05]  /*0ef0*/  @P0 BRA `(.L_x_3578) ;  /* 0x000001a000000947 */ /* 0x020fea0003800000 */
[----:B0-----:R-:W0:Y:S01]  /*0f00*/  MUFU.RCP64H R3, 3 ;  /* 0x4008000000037908 */ /* 0x001e220000001800 */
        /* <DEDUP_REMOVED lines=21> */
[----:B-1234-:R-:W-:Y:S05]  /*1060*/  CALL.REL.NOINC `($__internal_4_$__cuda_sm20_div_rn_f64_full) ;  /* 0x00001e9000007944 */ /* 0x01efea0003c00000 */
.L_x_3580:
[----:B------:R-:W-:Y:S05]  /*1070*/  BSYNC B2 ;  /* 0x0000000000027941 */ /* 0x000fea0003800000 */
.L_x_3579:
[----:B------:R-:W0:-:S06]  /*1080*/  DADD R2, R2, 0.5 ;  /* 0x3fe0000002027429 */ /* 0x000e0c0000000000 */
[----:B0-----:R0:W4:-:S06]  /*1090*/  DMUL R16, R24, R2 ;  /* 0x0000000218107228 */ /* 0x00110c0000000000 */
.L_x_3578:
[----:B------:R-:W-:Y:S05]  /*10a0*/  BSYNC B1 ;  /* 0x0000000000017941 */ /* 0x000fea0003800000 */
.L_x_3577:
[----:B------:R-:W5:Y:S01]  /*10b0*/  DSETP.GTU.AND P0, PT, R14, -3, PT ;  /* 0xc00800000e00742a */ /* 0x000f620003f0c000 */
[----:B------:R-:W-:-:S13]  /*10c0*/  BSSY B1, `(.L_x_3581) ;  /* 0x0000020000017945 */ /* 0x000fda0003800000 */
[----:B-----5:R-:W-:Y:S05]  /*10d0*/  @!P0 BRA `(.L_x_3582) ;  /* 0x000001e000008947 */ /* 0x020fea0003800000 */
[----:B------:R-:W5:Y:S01]  /*10e0*/  DSETP.GEU.AND P0, PT, R14, 3, PT ;  /* 0x400800000e00742a */ /* 0x000f620003f0e000 */
[----:B------:R-:W-:Y:S01]  /*10f0*/  IMAD.MOV.U32 R18, RZ, RZ, R26 ;  /* 0x000000ffff127224 */ /* 0x000fe200078e001a */
[----:B------:R-:W-:-:S12]  /*1100*/  MOV R19, R27 ;  /* 0x0000001b00137202 */ /* 0x000fd80000000f00 */
[----:B-----5:R-:W-:Y:S05]  /*1110*/  @P0 BRA `(.L_x_3582) ;  /* 0x000001a000000947 */ /* 0x020fea0003800000 */
        /* <DEDUP_REMOVED lines=22> */
[----:B-1234-:R-:W-:Y:S05]  /*1280*/  CALL.REL.NOINC `($__internal_4_$__cuda_sm20_div_rn_f64_full) ;  /* 0x00001c7000007944 */ /* 0x01efea0003c00000 */
.L_x_3584:
[----:B------:R-:W-:Y:S05]  /*1290*/  BSYNC B2 ;  /* 0x0000000000027941 */ /* 0x000fea0003800000 */
.L_x_3583:
[----:B------:R-:W0:-:S06]  /*12a0*/  DADD R2, R2, 0.5 ;  /* 0x3fe0000002027429 */ /* 0x000e0c0000000000 */
[----:B0-----:R0:W4:-:S06]  /*12b0*/  DMUL R18, R26, R2 ;  /* 0x000000021a127228 */ /* 0x00110c0000000000 */
.L_x_3582:
[----:B------:R-:W-:Y:S05]  /*12c0*/  BSYNC B1 ;  /* 0x0000000000017941 */ /* 0x000fea0003800000 */
.L_x_3581:
[----:B------:R-:W-:-:S05]  /*12d0*/  MOV R53, 0x8 ;  /* 0x0000000800357802 */ /* 0x000fca0000000f00 */
[----:B------:R-:W-:-:S06]  /*12e0*/  IMAD.WIDE.U32 R52, R52, R53, c[0x0][0x190] ;  /* 0x0000640034347625 */ /* 0x000fcc00078e0035 */
[----:B------:R-:W-:-:S05]  /*12f0*/  IMAD.WIDE R52, R50, 0x10, R52 ;  /* 0x0000001032347825 */ /* 0x000fca00078e0234 */
[----:B-12---:R-:W-:Y:S04]  /*1300*/  STG.E.128 [R52.64], R8 ;  /* 0x0000000834007986 */ /* 0x006fe8000c101d04 */
[----:B---34-:R-:W-:Y:S04]  /*1310*/  STG.E.128 [R52.64+0x800], R36 ;  /* 0x0008002434007986 */ /* 0x018fe8000c101d04 */
[----:B------:R-:W-:Y:S04]  /*1320*/  STG.E.128 [R52.64+0x1000], R20 ;  /* 0x0010001434007986 */ /* 0x000fe8000c101d04 */
[----:B------:R-:W-:Y:S01]  /*1330*/  STG.E.128 [R52.64+0x1800], R16 ;  /* 0x0018001034007986 */ /* 0x000fe2000c101d04 */
[----:B------:R-:W-:Y:S05]  /*1340*/  EXIT ;  /* 0x000000000000794d */ /* 0x000fea0003800000 */
.L_x_3552:
[----:B------:R-:W0:Y:S01]  /*1350*/  S2R R38, SR_TID.X ;  /* 0x0000000000267919 */ /* 0x000e220000002100 */
[----:B------:R-:W-:Y:S01]  /*1360*/  CS2R R36, SRZ ;  /* 0x0000000000247805 */ /* 0x000fe2000001ff00 */
[----:B------:R-:W-:Y:S01]  /*1370*/  CS2R R2, SRZ ;  /* 0x0000000000027805 */ /* 0x000fe2000001ff00 */
[----:B0-----:R-:W-:Y:S01]  /*1380*/  ISETP.GE.AND P1, PT, R38, R50, PT ;  /* 0x000000322600720c */ /* 0x001fe20003f26270 */
[----:B------:R-:W-:-:S12]  /*1390*/  IMAD.MOV.U32 R5, RZ, RZ, R38 ;  /* 0x000000ffff057224 */ /* 0x000fd800078e0026 */
[----:B------:R-:W-:Y:S01]  /*13a0*/  @!P1 IMAD.IADD R10, R52, 0x1, R5 ;  /* 0x00000001340a9824 */ /* 0x000fe200078e0205 */
[----:B------:R-:W-:Y:S01]  /*13b0*/  @!P1 IADD3 R5, R5, 0x80, RZ ;  /* 0x0000008005059810 */ /* 0x000fe20007ffe0ff */
[----:B------:R-:W-:Y:S01]  /*13c0*/  CS2R R34, SRZ ;  /* 0x0000000000227805 */ /* 0x000fe2000001ff00 */
[----:B------:R-:W-:Y:S01]  /*13d0*/  CS2R R32, SRZ ;  /* 0x0000000000207805 */ /* 0x000fe2000001ff00 */
[----:B------:R-:W-:Y:S01]  /*13e0*/  @!P1 IMAD.MOV.U32 R11, RZ, RZ, 0x8 ;  /* 0x00000008ff0b9424 */ /* 0x000fe200078e00ff */
        /* <DEDUP_REMOVED lines=8> */
[----:B------:R-:W-:Y:S01]  /*1470*/  @!P5 IMAD.IADD R14, R52, 0x1, R5 ;  /* 0x00000001340ed824 */ /* 0x000fe200078e0205 */
[----:B------:R-:W-:-:S04]  /*1480*/  @!P5 IADD3 R5, R5, 0x80, RZ ;  /* 0x000000800505d810 */ /* 0x000fc80007ffe0ff */
[----:B------:R-:W-:-:S13]  /*1490*/  ISETP.GE.AND P6, PT, R5, R50, PT ;  /* 0x000000320500720c */ /* 0x000fda0003fc6270 */
[----:B------:R-:W-:Y:S02]  /*14a0*/  @!P6 IADD3 R16, R52, R5, RZ ;  /* 0x000000053410e210 */ /* 0x000fe40007ffe0ff */
[----:B------:R-:W-:-:S04]  /*14b0*/  @!P6 IADD3 R5, R5, 0x80, RZ ;  /* 0x000000800505e810 */ /* 0x000fc80007ffe0ff */
[----:B------:R-:W-:-:S13]  /*14c0*/  ISETP.GE.AND P0, PT, R5, R50, PT ;  /* 0x000000320500720c */ /* 0x000fda0003f06270 */
[----:B------:R-:W-:Y:S01]  /*14d0*/  @!P0 IMAD.IADD R40, R52, 0x1, R5 ;  /* 0x0000000134288824 */ /* 0x000fe200078e0205 */
[----:B------:R-:W-:-:S04]  /*14e0*/  @!P0 IADD3 R5, R5, 0x80, RZ ;  /* 0x0000008005058810 */ /* 0x000fc80007ffe0ff */
[----:B------:R-:W-:-:S13]  /*14f0*/  ISETP.GE.AND P2, PT, R5, R50, PT ;  /* 0x000000320500720c */ /* 0x000fda0003f46270 */
[----:B------:R-:W-:Y:S02]  /*1500*/  @!P2 IADD3 R6, R52, R5, RZ ;  /* 0x000000053406a210 */ /* 0x000fe40007ffe0ff */
[----:B------:R-:W-:-:S04]  /*1510*/  @!P2 IADD3 R5, R5, 0x80, RZ ;  /* 0x000000800505a810 */ /* 0x000fc80007ffe0ff */
[----:B------:R-:W-:Y:S01]  /*1520*/  ISETP.GE.AND P3, PT, R5, R50, PT ;  /* 0x000000320500720c */ /* 0x000fe20003f66270 */
[----:B------:R-:W-:-:S12]  /*1530*/  @!P5 IMAD.MOV.U32 R15, RZ, RZ, 0x8 ;  /* 0x00000008ff0fd424 */ /* 0x000fd800078e00ff */
[----:B------:R-:W-:Y:S02]  /*1540*/  @!P3 IADD3 R0, R52, R5, RZ ;  /* 0x000000053400b210 */ /* 0x000fe40007ffe0ff */
[----:B------:R-:W-:-:S04]  /*1550*/  @!P3 IADD3 R5, R5, 0x80, RZ ;  /* 0x000000800505b810 */ /* 0x000fc80007ffe0ff */
[----:B------:R-:W-:Y:S01]  /*1560*/  ISETP.GE.AND P4, PT, R5, R50, PT ;  /* 0x000000320500720c */ /* 0x000fe20003f86270 */
[----:B------:R-:W-:-:S04]  /*1570*/  @!P5 IMAD.WIDE.U32 R12, R14, R15, c[0x0][0x198] ;  /* 0x000066000e0cd625 */ /* 0x000fc800078e000f */
[----:B------:R-:W-:Y:S01]  /*1580*/  @!P5 IMAD.WIDE.U32 R14, R14, R15, c[0x0][0x1a0] ;  /* 0x000068000e0ed625 */ /* 0x000fe200078e000f */
[----:B------:R2:W5:Y:S04]  /*1590*/  @!P5 LDG.E.64 R34, [R12.64] ;  /* 0x000000040c22d981 */ /* 0x000568000c1e1b00 */
[----:B------:R3:W5:Y:S03]  /*15a0*/  @!P5 LDG.E.64 R32, [R14.64] ;  /* 0x000000040e20d981 */ /* 0x000766000c1e1b00 */
[----:B------:R-:W-:Y:S02]  /*15b0*/  @!P4 IADD3 R4, R52, R5, RZ ;  /* 0x000000053404c210 */ /* 0x000fe40007ffe0ff */
[----:B------:R-:W-:-:S04]  /*15c0*/  @!P4 IADD3 R5, R5, 0x80, RZ ;  /* 0x000000800505c810 */ /* 0x000fc80007ffe0ff */
[----:B------:R-:W-:Y:S01]  /*15d0*/  ISETP.GE.AND P5, PT, R5, R50, PT ;  /* 0x000000320500720c */ /* 0x000fe20003fa6270 */
[----:B------:R-:W-:Y:S02]  /*15e0*/  @!P6 IMAD.MOV.U32 R17, RZ, RZ, 0x8 ;  /* 0x00000008ff11e424 */ /* 0x000fe400078e00ff */
[----:B------:R-:W-:Y:S02]  /*15f0*/  @!P0 IMAD.MOV.U32 R41, RZ, RZ, 0x8 ;  /* 0x00000008ff298424 */ /* 0x000fe400078e00ff */
[----:B------:R-:W-:Y:S01]  /*1600*/  @!P2 IMAD.MOV.U32 R45, RZ, RZ, 0x8 ;  /* 0x00000008ff2da424 */ /* 0x000fe200078e00ff */
[----:B------:R-:W-:Y:S01]  /*1610*/  CS2R R24, SRZ ;  /* 0x0000000000187805 */ /* 0x000fe2000001ff00 */
[----:B-1----:R-:W-:Y:S01]  /*1620*/  @!P6 IMAD.WIDE.U32 R10, R16, R17, c[0x0][0x198] ;  /* 0x00006600100ae625 */ /* 0x002fe200078e0011 */
[----:B------:R-:W-:Y:S01]  /*1630*/  CS2R R20, SRZ ;  /* 0x0000000000147805 */ /* 0x000fe2000001ff00 */
[----:B------:R-:W-:Y:S02]  /*1640*/  CS2R R22, SRZ ;  /* 0x0000000000167805 */ /* 0x000fe4000001ff00 */
[----:B0-----:R-:W-:Y:S01]  /*1650*/  @!P0 IMAD.WIDE.U32 R8, R40, R41, c[0x0][0x198] ;  /* 0x0000660028088625 */ /* 0x001fe200078e0029 */
[----:B------:R0:W5:Y:S03]  /*1660*/  @!P6 LDG.E.64 R30, [R10.64] ;  /* 0x000000040a1ee981 */ /* 0x000166000c1e1b00 */
[----:B------:R-:W-:Y:S01]  /*1670*/  @!P2 IMAD.WIDE.U32 R42, R6, R45, c[0x0][0x198] ;  /* 0x00006600062aa625 */ /* 0x000fe200078e002d */
[----:B------:R-:W-:Y:S01]  /*1680*/  @!P5 IADD3 R39, R52, R5, RZ ;  /* 0x000000053427d210 */ /* 0x000fe20007ffe0ff */
[----:B------:R1:W5:Y:S02]  /*1690*/  @!P0 LDG.E.64 R26, [R8.64] ;  /* 0x00000004081a8981 */ /* 0x000364000c1e1b00 */
[----:B------:R-:W-:-:S04]  /*16a0*/  @!P6 IMAD.WIDE.U32 R16, R16, R17, c[0x0][0x1a0] ;  /* 0x000068001010e625 */ /* 0x000fc800078e0011 */
[----:B------:R-:W-:Y:S01]  /*16b0*/  @!P3 IMAD.MOV.U32 R7, RZ, RZ, 0x8 ;  /* 0x00000008ff07b424 */ /* 0x000fe200078e00ff */
[----:B------:R4:W5:Y:S01]  /*16c0*/  @!P6 LDG.E.64 R28, [R16.64] ;  /* 0x00000004101ce981 */ /* 0x000962000c1e1b00 */
[----:B------:R-:W-:-:S04]  /*16d0*/  @!P0 IMAD.WIDE.U32 R40, R40, R41, c[0x0][0x1a0] ;  /* 0x0000680028288625 */ /* 0x000fc800078e0029 */
[----:B------:R-:W-:Y:S01]  /*16e0*/  @!P2 IMAD.WIDE.U32 R44, R6, R45, c[0x0][0x1a0] ;  /* 0x00006800062ca625 */ /* 0x000fe200078e002d */
[----:B------:R0:W5:Y:S03]  /*16f0*/  @!P0 LDG.E.64 R24, [R40.64] ;  /* 0x0000000428188981 */ /* 0x000166000c1e1b00 */
[----:B------:R-:W-:Y:S01]  /*1700*/  @!P4 IMAD.MOV.U32 R49, RZ, RZ, 0x8 ;  /* 0x00000008ff31c424 */ /* 0x000fe200078e00ff */
[----:B------:R1:W5:Y:S01]  /*1710*/  @!P2 LDG.E.64 R20, [R44.64] ;  /* 0x000000042c14a981 */ /* 0x000362000c1e1b00 */
[----:B------:R-:W-:Y:S01]  /*1720*/  @!P5 IMAD.MOV.U32 R48, RZ, RZ, 0x8 ;  /* 0x00000008ff30d424 */ /* 0x000fe200078e00ff */
[----:B------:R-:W-:Y:S01]  /*1730*/  CS2R R18, SRZ ;  /* 0x0000000000127805 */ /* 0x000fe2000001ff00 */
[----:B------:R-:W-:Y:S01]  /*1740*/  @!P3 IMAD.WIDE.U32 R46, R0, R7, c[0x0][0x198] ;  /* 0x00006600002eb625 */ /* 0x000fe200078e0007 */
[----:B------:R1:W5:Y:S01]  /*1750*/  @!P2 LDG.E.64 R22, [R42.64] ;  /* 0x000000042a16a981 */ /* 0x000362000c1e1b00 */
[----:B----4-:R-:W-:Y:S01]  /*1760*/  CS2R R16, SRZ ;  /* 0x0000000000107805 */ /* 0x010fe2000001ff00 */
[----:B---3--:R-:W-:Y:S01]  /*1770*/  CS2R R14, SRZ ;  /* 0x00000000000e7805 */ /* 0x008fe2000001ff00 */
[----:B--2---:R-:W-:Y:S01]  /*1780*/  CS2R R12, SRZ ;  /* 0x00000000000c7805 */ /* 0x004fe2000001ff00 */
[----:B0-----:R-:W-:Y:S01]  /*1790*/  CS2R R10, SRZ ;  /* 0x00000000000a7805 */ /* 0x001fe2000001ff00 */
[----:B-1----:R-:W-:Y:S01]  /*17a0*/  CS2R R8, SRZ ;  /* 0x0000000000087805 */ /* 0x002fe2000001ff00 */
[CC--:B------:R-:W-:Y:S01]  /*17b0*/  @!P4 IMAD.WIDE.U32 R40, R4.reuse, R49.reuse, c[0x0][0x198] ;  /* 0x000066000428c625 */ /* 0x0c0fe200078e0031 */
[----:B------:R0:W5:Y:S03]  /*17c0*/  @!P3 LDG.E.64 R18, [R46.64] ;  /* 0x000000042e12b981 */ /* 0x000166000c1e1b00 */
[----:B------:R-:W-:Y:S01]  /*17d0*/  @!P4 IMAD.WIDE.U32 R44, R4, R49, c[0x0][0x1a0] ;  /* 0x00006800042cc625 */ /* 0x000fe200078e0031 */
[----:B------:R0:W5:Y:S03]  /*17e0*/  @!P4 LDG.E.64 R14, [R40.64] ;  /* 0x00000004280ec981 */ /* 0x000166000c1e1b00 */
[----:B------:R-:W-:Y:S01]  /*17f0*/  @!P3 IMAD.WIDE.U32 R6, R0, R7, c[0x0][0x1a0] ;  /* 0x000068000006b625 */ /* 0x000fe200078e0007 */
[----:B------:R0:W5:Y:S03]  /*1800*/  @!P4 LDG.E.64 R12, [R44.64] ;  /* 0x000000042c0cc981 */ /* 0x000166000c1e1b00 */
[CC--:B------:R-:W-:Y:S01]  /*1810*/  @!P5 IMAD.WIDE.U32 R4, R39.reuse, R48.reuse, c[0x0][0x198] ;  /* 0x000066002704d625 */ /* 0x0c0fe200078e0030 */
[----:B------:R0:W5:Y:S03]  /*1820*/  @!P3 LDG.E.64 R16, [R6.64] ;  /* 0x000000040610b981 */ /* 0x000166000c1e1b00 */
[----:B------:R-:W-:Y:S01]  /*1830*/  @!P5 IMAD.WIDE.U32 R42, R39, R48, c[0x0][0x1a0] ;  /* 0x00006800272ad625 */ /* 0x000fe200078e0030 */
[----:B------:R0:W5:Y:S04]  /*1840*/  @!P5 LDG.E.64 R10, [R4.64] ;  /* 0x00000004040ad981 */ /* 0x000168000c1e1b00 */
[----:B------:R0:W5:Y:S01]  /*1850*/  @!P5 LDG.E.64 R8, [R42.64] ;  /* 0x000000042a08d981 */ /* 0x000162000c1e1b00 */
[----:B------:R-:W-:Y:S01]  /*1860*/  BSSY B1, `(.L_x_3585) ;  /* 0x0000023000017945 */ /* 0x000fe20003800000 */
[----:B------:R-:W-:Y:S05]  /*1870*/  @P1 BRA `(.L_x_3586) ;  /* 0x0000021000001947 */ /* 0x000fea0003800000 */
[----:B-----5:R-:W1:Y:S01]  /*1880*/  DSETP.GTU.AND P0, PT, R2, -3, PT ;  /* 0xc00800000200742a */ /* 0x020e620003f0c000 */
[----:B0-----:R-:W-:-:S13]  /*1890*/  CS2R R6, SRZ ;  /* 0x0000000000067805 */ /* 0x001fda000001ff00 */
[----:B-1----:R-:W-:Y:S05]  /*18a0*/  @!P0 BRA `(.L_x_3586) ;  /* 0x000001e000008947 */ /* 0x002fea0003800000 */
[----:B------:R-:W0:Y:S01]  /*18b0*/  DSETP.GEU.AND P0, PT, R2, 3, PT ;  /* 0x400800000200742a */ /* 0x000e220003f0e000 */
[----:B------:R-:W-:Y:S01]  /*18c0*/  IMAD.MOV.U32 R6, RZ, RZ, R36 ;  /* 0x000000ffff067224 */ /* 0x000fe200078e0024 */
[----:B------:R-:W-:-:S12]  /*18d0*/  MOV R7, R37 ;  /* 0x0000002500077202 */ /* 0x000fd80000000f00 */
        /* <DEDUP_REMOVED lines=21> */
[----:B------:R-:W-:Y:S05]  /*1a30*/  CALL.REL.NOINC `($__internal_4_$__cuda_sm20_div_rn_f64_full) ;  /* 0x000014c000007944 */ /* 0x000fea0003c00000 */
[----:B------:R-:W-:Y:S01]  /*1a40*/  MOV R4, R2 ;  /* 0x0000000200047202 */ /* 0x000fe20000000f00 */
[----:B------:R-:W-:Y:S02]  /*1a50*/  IMAD.MOV.U32 R5, RZ, RZ, R3 ;  /* 0x000000ffff057224 */ /* 0x000fe400078e0003 */
.L_x_3588:
[----:B------:R-:W-:Y:S05]  /*1a60*/  BSYNC B2 ;  /* 0x0000000000027941 */ /* 0x000fea0003800000 */
.L_x_3587:
[----:B------:R-:W0:-:S06]  /*1a70*/  DADD R4, R4, 0.5 ;  /* 0x3fe0000004047429 */ /* 0x000e0c0000000000 */
[----:B0-----:R0:W1:-:S06]  /*1a80*/  DMUL R6, R4, R36 ;  /* 0x0000002404067228 */ /* 0x00104c0000000000 */
.L_x_3586:
[----:B------:R-:W-:Y:S05]  /*1a90*/  BSYNC B1 ;  /* 0x0000000000017941 */ /* 0x000fea0003800000 */
.L_x_3585:
        /* <DEDUP_REMOVED lines=34> */
.L_x_3592:
[----:B------:R-:W-:Y:S05]  /*1cc0*/  BSYNC B2 ;  /* 0x0000000000027941 */ /* 0x000fea0003800000 */
.L_x_3591:
[----:B------:R-:W0:-:S06]  /*1cd0*/  DADD R2, R2, 0.5 ;  /* 0x3fe0000002027429 */ /* 0x000e0c0000000000 */
[----:B0-----:R0:W2:-:S06]  /*1ce0*/  DMUL R36, R2, R34 ;  /* 0x0000002202247228 */ /* 0x00108c0000000000 */
.L_x_3590:
[----:B------:R-:W-:Y:S05]  /*1cf0*/  BSYNC B1 ;  /* 0x0000000000017941 */ /* 0x000fea0003800000 */
.L_x_3589:
        /* <DEDUP_REMOVED lines=33> */
[----:B-12---:R-:W-:Y:S05]  /*1f10*/  CALL.REL.NOINC `($__internal_4_$__cuda_sm20_div_rn_f64_full) ;  /* 0x00000fe000007944 */ /* 0x006fea0003c00000 */
.L_x_3596:
[----:B------:R-:W-:Y:S05]  /*1f20*/  BSYNC B2 ;  /* 0x0000000000027941 */ /* 0x000fea0003800000 */
.L_x_3595:
[----:B------:R-:W0:-:S06]  /*1f30*/  DADD R2, R2, 0.5 ;  /* 0x3fe0000002027429 */ /* 0x000e0c0000000000 */
[----:B0-----:R0:W3:-:S06]  /*1f40*/  DMUL R32, R2, R30 ;  /* 0x0000001e02207228 */ /* 0x0010cc0000000000 */
.L_x_3594:
[----:B------:R-:W-:Y:S05]  /*1f50*/  BSYNC B1 ;  /* 0x0000000000017941 */ /* 0x000fea0003800000 */
.L_x_3593:
        /* <DEDUP_REMOVED lines=33> */
[----:B-123--:R-:W-:Y:S05]  /*2170*/  CALL.REL.NOINC `($__internal_4_$__cuda_sm20_div_rn_f64_full) ;  /* 0x00000d8000007944 */ /* 0x00efea0003c00000 */
.L_x_3600:
[----:B------:R-:W-:Y:S05]  /*2180*/  BSYNC B2 ;  /* 0x0000000000027941 */ /* 0x000fea0003800000 */
.L_x_3599:
[----:B------:R-:W0:-:S06]  /*2190*/  DADD R2, R2, 0.5 ;  /* 0x3fe0000002027429 */ /* 0x000e0c0000000000 */
[----:B0-----:R0:W4:-:S06]  /*21a0*/  DMUL R28, R2, R26 ;  /* 0x0000001a021c7228 */ /* 0x00110c0000000000 */
.L_x_3598:
[----:B------:R-:W-:Y:S05]  /*21b0*/  BSYNC B1 ;  /* 0x0000000000017941 */ /* 0x000fea0003800000 */
.L_x_3597:
        /* <DEDUP_REMOVED lines=34> */
.L_x_3604:
[----:B------:R-:W-:Y:S05]  /*23e0*/  BSYNC B2 ;  /* 0x0000000000027941 */ /* 0x000fea0003800000 */
.L_x_3603:
[----:B------:R-:W0:-:S06]  /*23f0*/  DADD R2, R2, 0.5 ;  /* 0x3fe0000002027429 */ /* 0x000e0c0000000000 */
[----:B0-----:R0:W4:-:S06]  /*2400*/  DMUL R24, R2, R22 ;  /* 0x0000001602187228 */ /* 0x00110c0000000000 */
.L_x_3602:
[----:B------:R-:W-:Y:S05]  /*2410*/  BSYNC B1 ;  /* 0x0000000000017941 */ /* 0x000fea0003800000 */
.L_x_3601:
        /* <DEDUP_REMOVED lines=34> */
.L_x_3608:
[----:B------:R-:W-:Y:S05]  /*2640*/  BSYNC B2 ;  /* 0x0000000000027941 */ /* 0x000fea0003800000 */
.L_x_3607:
[----:B------:R-:W0:-:S06]  /*2650*/  DADD R2, R2, 0.5 ;  /* 0x3fe0000002027429 */ /* 0x000e0c0000000000 */
[----:B0-----:R0:W4:-:S06]  /*2660*/  DMUL R20, R2, R18 ;  /* 0x0000001202147228 */ /* 0x00110c0000000000 */
.L_x_3606:
[----:B------:R-:W-:Y:S05]  /*2670*/  BSYNC B1 ;  /* 0x0000000000017941 */ /* 0x000fea0003800000 */
.L_x_3605:
        /* <DEDUP_REMOVED lines=34> */
.L_x_3612:
[----:B------:R-:W-:Y:S05]  /*28a0*/  BSYNC B2 ;  /* 0x0000000000027941 */ /* 0x000fea0003800000 */
.L_x_3611:
[----:B------:R-:W0:-:S06]  /*28b0*/  DADD R2, R2, 0.5 ;  /* 0x3fe0000002027429 */ /* 0x000e0c0000000000 */
[----:B0-----:R0:W4:-:S06]  /*28c0*/  DMUL R16, R2, R14 ;  /* 0x0000000e02107228 */ /* 0x00110c0000000000 */
.L_x_3610:
[----:B------:R-:W-:Y:S05]  /*28d0*/  BSYNC B1 ;  /* 0x0000000000017941 */ /* 0x000fea0003800000 */
.L_x_3609:
        /* <DEDUP_REMOVED lines=34> */
.L_x_3616:
[----:B------:R-:W-:Y:S05]  /*2b00*/  BSYNC B2 ;  /* 0x0000000000027941 */ /* 0x000fea0003800000 */
.L_x_3615:
[----:B------:R-:W0:-:S06]  /*2b10*/  DADD R2, R2, 0.5 ;  /* 0x3fe0000002027429 */ /* 0x000e0c0000000000 */
[----:B0-----:R0:W4:-:S06]  /*2b20*/  DMUL R12, R2, R10 ;  /* 0x0000000a020c7228 */ /* 0x00110c0000000000 */
.L_x_3614:
[----:B------:R-:W-:Y:S05]  /*2b30*/  BSYNC B1 ;  /* 0x0000000000017941 */ /* 0x000fea0003800000 */
.L_x_3613:
[----:B0-----:R-:W0:Y:S01]  /*2b40*/  @!P1 S2R R3, SR_TID.X ;  /* 0x0000000000039919 */ /* 0x001e220000002100 */
[----:B------:R-:W-:Y:S01]  /*2b50*/  @!P1 IMAD.MOV.U32 R5, RZ, RZ, 0x8 ;  /* 0x00000008ff059424 */ /* 0x000fe200078e00ff */
[----:B------:R-:W-:Y:S01]  /*2b60*/  BSSY B0, `(.L_x_3617) ;  /* 0x0000031000007945 */ /* 0x000fe20003800000 */
[----:B------:R-:W-:Y:S01]  /*2b70*/  @!P1 IMAD.MOV.U32 R38, RZ, RZ, R39 ;  /* 0x000000ffff269224 */ /* 0x000fe200078e0027 */
[----:B------:R-:W-:Y:S04]  /*2b80*/  BSSY B1, `(.L_x_3618) ;  /* 0x0000028000017945 */ /* 0x000fe80003800000 */
[----:B------:R-:W-:Y:S02]  /*2b90*/  ISETP.GE.AND P0, PT, R38, R50, PT ;  /* 0x000000322600720c */ /* 0x000fe40003f06270 */
[----:B0-----:R-:W-:-:S05]  /*2ba0*/  @!P1 IADD3 R2, R52, R3, RZ ;  /* 0x0000000334029210 */ /* 0x001fca0007ffe0ff */
[----:B------:R-:W-:-:S05]  /*2bb0*/  @!P1 IMAD.WIDE.U32 R2, R2, R5, c[0x0][0x190] ;  /* 0x0000640002029625 */ /* 0x000fca00078e0005 */
[----:B-1----:R0:W-:Y:S01]  /*2bc0*/  @!P1 STG.E.64 [R2.64], R6 ;  /* 0x0000000602009986 */ /* 0x0021e2000c101b04 */
[----:B------:R-:W-:Y:S05]  /*2bd0*/  @P0 BRA `(.L_x_3619) ;  /* 0x000000c000000947 */ /* 0x000fea0003800000 */
[----:B0-----:R-:W-:Y:S01]  /*2be0*/  MOV R3, 0x8 ;  /* 0x0000000800037802 */ /* 0x001fe20000000f00 */
[----:B------:R-:W-:Y:S01]  /*2bf0*/  IMAD.IADD R2, R52, 0x1, R38 ;  /* 0x0000000134027824 */ /* 0x000fe200078e0226 */
[----:B------:R-:W-:-:S03]  /*2c00*/  IADD3 R38, R38, 0x80, RZ ;  /* 0x0000008026267810 */ /* 0x000fc60007ffe0ff */
[----:B------:R-:W-:Y:S01]  /*2c10*/  IMAD.WIDE.U32 R2, R2, R3, c[0x0][0x190] ;  /* 0x0000640002027625 */ /* 0x000fe200078e0003 */
[----:B------:R-:W-:-:S04]  /*2c20*/  ISETP.GE.AND P0, PT, R38, R50, PT ;  /* 0x000000322600720c */ /* 0x000fc80003f06270 */
[----:B--2---:R0:W-:Y:S09]  /*2c30*/  STG.E.64 [R2.64], R36 ;  /* 0x0000002402007986 */ /* 0x0041f2000c101b04 */
[----:B------:R-:W-:Y:S05]  /*2c40*/  @P0 BRA `(.L_x_3620) ;  /* 0x000000c000000947 */ /* 0x000fea0003800000 */
[----:B0-----:R-:W-:Y:S01]  /*2c50*/  IMAD.IADD R2, R52, 0x1, R38 ;  /* 0x0000000134027824 */ /* 0x001fe200078e0226 */
[----:B------:R-:W-:Y:S01]  /*2c60*/  IADD3 R38, R38, 0x80, RZ ;  /* 0x0000008026267810 */ /* 0x000fe20007ffe0ff */
[----:B------:R-:W-:-:S04]  /*2c70*/  IMAD.MOV.U32 R3, RZ, RZ, 0x8 ;  /* 0x00000008ff037424 */ /* 0x000fc800078e00ff */
[----:B------:R-:W-:-:S05]  /*2c80*/  IMAD.WIDE.U32 R2, R2, R3, c[0x0][0x190] ;  /* 0x0000640002027625 */ /* 0x000fca00078e0003 */
[----:B---3--:R0:W-:Y:S02]  /*2c90*/  STG.E.64 [R2.64], R32 ;  /* 0x0000002002007986 */ /* 0x0081e4000c101b04 */
.L_x_3619:
[----:B------:R-:W-:-:S13]  /*2ca0*/  ISETP.GE.AND P0, PT, R38, R50, PT ;  /* 0x000000322600720c */ /* 0x000fda0003f06270 */
[----:B------:R-:W-:Y:S05]  /*2cb0*/  @P0 BRA `(.L_x_3621) ;  /* 0x000000c000000947 */ /* 0x000fea0003800000 */
[----:B0-----:R-:W-:Y:S01]  /*2cc0*/  IADD3 R2, R52, R38, RZ ;  /* 0x0000002634027210 */ /* 0x001fe20007ffe0ff */
[----:B------:R-:W-:Y:S01]  /*2cd0*/  IMAD.MOV.U32 R3, RZ, RZ, 0x8 ;  /* 0x00000008ff037424 */ /* 0x000fe200078e00ff */
[----:B------:R-:W-:-:S03]  /*2ce0*/  IADD3 R38, R38, 0x80, RZ ;  /* 0x0000008026267810 */ /* 0x000fc60007ffe0ff */
[----:B------:R-:W-:-:S05]  /*2cf0*/  IMAD.WIDE.U32 R2, R2, R3, c[0x0][0x190] ;  /* 0x0000640002027625 */ /* 0x000fca00078e0003 */
[----:B----4-:R0:W-:Y:S02]  /*2d00*/  STG.E.64 [R2.64], R28 ;  /* 0x0000001c02007986 */ /* 0x0101e4000c101b04 */
.L_x_3620:
[----:B------:R-:W-:-:S13]  /*2d10*/  ISETP.GE.AND P0, PT, R38, R50, PT ;  /* 0x000000322600720c */ /* 0x000fda0003f06270 */
[----:B------:R-:W-:Y:S05]  /*2d20*/  @P0 BRA `(.L_x_3622) ;  /* 0x000000d000000947 */ /* 0x000fea0003800000 */
[----:B0-----:R-:W-:Y:S01]  /*2d30*/  HFMA2.MMA R3, -RZ, RZ, 0, 4.76837158203125e-07 ;  /* 0x00000008ff037435 */ /* 0x001fe200000001ff */
[----:B------:R-:W-:Y:S01]  /*2d40*/  IMAD.IADD R2, R52, 0x1, R38 ;  /* 0x0000000134027824 */ /* 0x000fe200078e0226 */
[----:B------:R-:W-:-:S08]  /*2d50*/  IADD3 R38, R38, 0x80, RZ ;  /* 0x0000008026267810 */ /* 0x000fd00007ffe0ff */
[----:B------:R-:W-:-:S05]  /*2d60*/  IMAD.WIDE.U32 R2, R2, R3, c[0x0][0x190] ;  /* 0x0000640002027625 */ /* 0x000fca00078e0003 */
[----:B----4-:R0:W-:Y:S02]  /*2d70*/  STG.E.64 [R2.64], R24 ;  /* 0x0000001802007986 */ /* 0x0101e4000c101b04 */
.L_x_3621:
[----:B------:R-:W-:-:S13]  /*2d80*/  ISETP.GE.AND P0, PT, R38, R50, PT ;  /* 0x000000322600720c */ /* 0x000fda0003f06270 */
[----:B------:R-:W-:Y:S01]  /*2d90*/  @P0 BREAK B1 ;  /* 0x0000000000010942 */ /* 0x000fe20003800000 */
[----:B------:R-:W-:Y:S05]  /*2da0*/  @P0 BRA `(.L_x_3623) ;  /* 0x000000c000000947 */ /* 0x000fea0003800000 */
[----:B0-----:R-:W-:Y:S01]  /*2db0*/  IMAD.IADD R2, R52, 0x1, R38 ;  /* 0x0000000134027824 */ /* 0x001fe200078e0226 */
[----:B------:R-:W-:Y:S01]  /*2dc0*/  IADD3 R38, R38, 0x80, RZ ;  /* 0x0000008026267810 */ /* 0x000fe20007ffe0ff */
[----:B------:R-:W-:-:S04]  /*2dd0*/  IMAD.MOV.U32 R3, RZ, RZ, 0x8 ;  /* 0x00000008ff037424 */ /* 0x000fc800078e00ff */
[----:B------:R-:W-:-:S05]  /*2de0*/  IMAD.WIDE.U32 R2, R2, R3, c[0x0][0x190] ;  /* 0x0000640002027625 */ /* 0x000fca00078e0003 */
[----:B----4-:R0:W-:Y:S02]  /*2df0*/  STG.E.64 [R2.64], R20 ;  /* 0x0000001402007986 */ /* 0x0101e4000c101b04 */
.L_x_3622:
[----:B------:R-:W-:Y:S05]  /*2e00*/  BSYNC B1 ;  /* 0x0000000000017941 */ /* 0x000fea0003800000 */
.L_x_3618:
[----:B------:R-:W-:-:S13]  /*2e10*/  ISETP.GE.AND P0, PT, R38, R50, PT ;  /* 0x000000322600720c */ /* 0x000fda0003f06270 */
[----:B0-----:R-:W-:Y:S01]  /*2e20*/  @!P0 IADD3 R2, R52, R38, RZ ;  /* 0x0000002634028210 */ /* 0x001fe20007ffe0ff */
[----:B------:R-:W-:Y:S01]  /*2e30*/  @!P0 IMAD.MOV.U32 R3, RZ, RZ, 0x8 ;  /* 0x00000008ff038424 */ /* 0x000fe200078e00ff */
[----:B------:R-:W-:-:S03]  /*2e40*/  @!P0 IADD3 R38, R38, 0x80, RZ ;  /* 0x0000008026268810 */ /* 0x000fc60007ffe0ff */
[----:B------:R-:W-:-:S05]  /*2e50*/  @!P0 IMAD.WIDE.U32 R2, R2, R3, c[0x0][0x190] ;  /* 0x0000640002028625 */ /* 0x000fca00078e0003 */
[----:B----4-:R0:W-:Y:S02]  /*2e60*/  @!P0 STG.E.64 [R2.64], R16 ;  /* 0x0000001002008986 */ /* 0x0101e4000c101b04 */
.L_x_3623:
[----:B------:R-:W-:Y:S05]  /*2e70*/  BSYNC B0 ;  /* 0x0000000000007941 */ /* 0x000fea0003800000 */
.L_x_3617:
[----:B------:R-:W-:Y:S01]  /*2e80*/  WARPSYNC 0xffffffff ;  /* 0xffffffff00007948 */ /* 0x000fe20003800000 */
[----:B------:R-:W-:-:S13]  /*2e90*/  ISETP.GE.AND P0, PT, R38, R50, PT ;  /* 0x000000322600720c */ /* 0x000fda0003f06270 */
[----:B------:R-:W-:Y:S05]  /*2ea0*/  @P0 EXIT ;  /* 0x000000000000094d */ /* 0x000fea0003800000 */
[----:B0-----:R-:W-:Y:S01]  /*2eb0*/  MOV R3, 0x8 ;  /* 0x0000000800037802 */ /* 0x001fe20000000f00 */
[----:B------:R-:W-:-:S04]  /*2ec0*/  IMAD.IADD R2, R52, 0x1, R38 ;  /* 0x0000000134027824 */ /* 0x000fc800078e0226 */
[----:B------:R-:W-:-:S05]  /*2ed0*/  IMAD.WIDE.U32 R2, R2, R3, c[0x0][0x190] ;  /* 0x0000640002027625 */ /* 0x000fca00078e0003 */
[----:B----4-:R-:W-:Y:S01]  /*2ee0*/  STG.E.64 [R2.64], R12 ;  /* 0x0000000c02007986 */ /* 0x010fe2000c101b04 */
[----:B------:R-:W-:Y:S05]  /*2ef0*/  EXIT ;  /* 0x000000000000794d */ /* 0x000fea0003800000 */
        .weak           $__internal_4_$__cuda_sm20_div_rn_f64_full
        .type           $__internal_4_$__cuda_sm20_div_rn_f64_full,@function
        .size           $__internal_4_$__cuda_sm20_div_rn_f64_full,(.L_x_6084 - $__internal_4_$__cuda_sm20_div_rn_f64_full)
$__internal_4_$__cuda_sm20_div_rn_f64_full:
[C---:B------:R-:W-:Y:S01]  /*2f00*/  FSETP.GEU.AND P0, PT, |R43|.reuse, 1.469367938527859385e-39, PT ;  /* 0x001000002b00780b */ /* 0x040fe20003f0e200 */
[----:B------:R-:W-:Y:S01]  /*2f10*/  IMAD.MOV.U32 R48, RZ, RZ, R4 ;  /* 0x000000ffff307224 */ /* 0x000fe200078e0004 */
[----:B------:R-:W-:Y:S01]  /*2f20*/  LOP3.LUT R5, R43, 0x800fffff, RZ, 0xc0, !PT ;  /* 0x800fffff2b057812 */ /* 0x000fe200078ec0ff */
[----:B------:R-:W-:Y:S01]  /*2f30*/  IMAD.MOV.U32 R49, RZ, RZ, R43 ;  /* 0x000000ffff317224 */ /* 0x000fe200078e002b */
[----:B------:R-:W-:Y:S01]  /*2f40*/  FSETP.GEU.AND P3, PT, |R3|, 1.469367938527859385e-39, PT ;  /* 0x001000000300780b */ /* 0x000fe20003f6e200 */
[----:B------:R-:W-:Y:S01]  /*2f50*/  IMAD.MOV.U32 R46, RZ, RZ, 0x1ca00000 ;  /* 0x1ca00000ff2e7424 */ /* 0x000fe200078e00ff */
[----:B------:R-:W-:Y:S01]  /*2f60*/  LOP3.LUT R5, R5, 0x3ff00000, RZ, 0xfc, !PT ;  /* 0x3ff0000005057812 */ /* 0x000fe200078efcff */
[----:B------:R-:W-:Y:S01]  /*2f70*/  BSSY B0, `(.L_x_3624) ;  /* 0x0000059000007945 */ /* 0x000fe20003800000 */
[----:B------:R-:W-:Y:S02]  /*2f80*/  MOV R40, 0x1 ;  /* 0x0000000100287802 */ /* 0x000fe40000000f00 */
[----:B------:R-:W-:-:S02]  /*2f90*/  LOP3.LUT R51, R3, 0x7ff00000, RZ, 0xc0, !PT ;  /* 0x7ff0000003337812 */ /* 0x000fc400078ec0ff */
[----:B------:R-:W-:Y:S01]  /*2fa0*/  LOP3.LUT R53, R43, 0x7ff00000, RZ, 0xc0, !PT ;  /* 0x7ff000002b357812 */ /* 0x000fe200078ec0ff */
[----:B------:R-:W0:-:S03]  /*2fb0*/  @!P0 DMUL R4, R48, 8.98846567431157953865e+307 ;  /* 0x7fe0000030048828 */ /* 0x000e060000000000 */
[----:B------:R-:W-:Y:S02]  /*2fc0*/  ISETP.GE.U32.AND P2, PT, R51, R53, PT ;  /* 0x000000353300720c */ /* 0x000fe40003f46070 */
[----:B------:R-:W-:Y:S01]  /*2fd0*/  @!P3 LOP3.LUT R42, R49, 0x7ff00000, RZ, 0xc0, !PT ;  /* 0x7ff00000312ab812 */ /* 0x000fe200078ec0ff */
[----:B0-----:R-:W0:Y:S03]  /*2fe0*/  MUFU.RCP64H R41, R5 ;  /* 0x0000000500297308 */ /* 0x001e260000001800 */
[----:B------:R-:W-:-:S04]  /*2ff0*/  @!P3 ISETP.GE.U32.AND P4, PT, R51, R42, PT ;  /* 0x0000002a3300b20c */ /* 0x000fc80003f86070 */
[----:B------:R-:W-:-:S04]  /*3000*/  @!P3 SEL R42, R46, 0x63400000, !P4 ;  /* 0x634000002e2ab807 */ /* 0x000fc80006000000 */
[----:B------:R-:W-:-:S04]  /*3010*/  @!P3 LOP3.LUT R42, R42, 0x80000000, R3, 0xf8, !PT ;  /* 0x800000002a2ab812 */ /* 0x000fc800078ef803 */
[----:B------:R-:W-:Y:S01]  /*3020*/  @!P3 LOP3.LUT R43, R42, 0x100000, RZ, 0xfc, !PT ;  /* 0x001000002a2bb812 */ /* 0x000fe200078efcff */
[----:B0-----:R-:W0:Y:S01]  /*3030*/  DFMA R44, R40, -R4, 1 ;  /* 0x3ff00000282c742b */ /* 0x001e220000000804 */
[----:B------:R-:W-:-:S05]  /*3040*/  @!P3 MOV R42, RZ ;  /* 0x000000ff002ab202 */ /* 0x000fca0000000f00 */
[----:B0-----:R-:W0:-:S06]  /*3050*/  DFMA R44, R44, R44, R44 ;  /* 0x0000002c2c2c722b */ /* 0x001e0c000000002c */
[----:B0-----:R0:W1:Y:S02]  /*3060*/  DFMA R44, R40, R44, R40 ;  /* 0x0000002c282c722b */ /* 0x0010640000000028 */
[----:B0-----:R-:W-:-:S04]  /*3070*/  SEL R40, R46, 0x63400000, !P2 ;  /* 0x634000002e287807 */ /* 0x001fc80005000000 */
[----:B------:R-:W-:Y:S01]  /*3080*/  LOP3.LUT R41, R40, 0x800fffff, R3, 0xf8, !PT ;  /* 0x800fffff28297812 */ /* 0x000fe200078ef803 */
[----:B------:R-:W-:-:S06]  /*3090*/  IMAD.MOV.U32 R40, RZ, RZ, R2 ;  /* 0x000000ffff287224 */ /* 0x000fcc00078e0002 */
[----:B------:R-:W-:-:S04]  /*30a0*/  @!P3 DFMA R40, R40, 2, -R42 ;  /* 0x400000002828b82b */ /* 0x000fc8000000082a */
[----:B-1----:R-:W0:-:S06]  /*30b0*/  DFMA R42, R44, -R4, 1 ;  /* 0x3ff000002c2a742b */ /* 0x002e0c0000000804 */
[----:B0-----:R-:W0:-:S06]  /*30c0*/  DFMA R42, R44, R42, R44 ;  /* 0x0000002a2c2a722b */ /* 0x001e0c000000002c */
[----:B0-----:R-:W0:-:S06]  /*30d0*/  DMUL R44, R42, R40 ;  /* 0x000000282a2c7228 */ /* 0x001e0c0000000000 */
[----:B0-----:R-:W0:-:S06]  /*30e0*/  DFMA R46, R44, -R4, R40 ;  /* 0x800000042c2e722b */ /* 0x001e0c0000000028 */
[----:B0-----:R0:W1:Y:S02]  /*30f0*/  DFMA R44, R42, R46, R44 ;  /* 0x0000002e2a2c722b */ /* 0x001064000000002c */
[----:B0-----:R-:W-:Y:S01]  /*3100*/  IMAD.MOV.U32 R46, RZ, RZ, R51 ;  /* 0x000000ffff2e7224 */ /* 0x001fe200078e0033 */
[----:B------:R-:W-:Y:S01]  /*3110*/  @!P3 LOP3.LUT R46, R41, 0x7ff00000, RZ, 0xc0, !PT ;  /* 0x7ff00000292eb812 */ /* 0x000fe200078ec0ff */
[----:B------:R-:W-:Y:S01]  /*3120*/  IMAD.MOV.U32 R47, RZ, RZ, R53 ;  /* 0x000000ffff2f7224 */ /* 0x000fe200078e0035 */
[----:B------:R-:W-:Y:S02]  /*3130*/  @!P0 LOP3.LUT R47, R5, 0x7ff00000, RZ, 0xc0, !PT ;  /* 0x7ff00000052f8812 */ /* 0x000fe400078ec0ff */
[----:B------:R-:W-:-:S04]  /*3140*/  IADD3 R42, R46, -0x1, RZ ;  /* 0xffffffff2e2a7810 */ /* 0x000fc80007ffe0ff */
[----:B------:R-:W-:Y:S02]  /*3150*/  ISETP.GT.U32.AND P0, PT, R42, 0x7feffffe, PT ;  /* 0x7feffffe2a00780c */ /* 0x000fe40003f04070 */
[----:B------:R-:W-:-:S04]  /*3160*/  IADD3 R42, R47, -0x1, RZ ;  /* 0xffffffff2f2a7810 */ /* 0x000fc80007ffe0ff */
[----:B------:R-:W-:-:S13]  /*3170*/  ISETP.GT.U32.OR P0, PT, R42, 0x7feffffe, P0 ;  /* 0x7feffffe2a00780c */ /* 0x000fda0000704470 */
[----:B------:R-:W-:Y:S05]  /*3180*/  @P0 BRA `(.L_x_3625) ;  /* 0x000001f000000947 */ /* 0x000fea0003800000 */
[----:B-1----:R-:W-:Y:S02]  /*3190*/  LOP3.LUT R3, R49, 0x7ff00000, RZ, 0xc0, !PT ;  /* 0x7ff0000031037812 */ /* 0x002fe400078ec0ff */
[----:B------:R-:W-:Y:S02]  /*31a0*/  MOV R43, 0x1ca00000 ;  /* 0x1ca00000002b7802 */ /* 0x000fe40000000f00 */
[C---:B------:R-:W-:Y:S01]  /*31b0*/  ISETP.GE.U32.AND P0, PT, R51.reuse, R3, PT ;  /* 0x000000033300720c */ /* 0x040fe20003f06070 */
[----:B------:R-:W-:-:S03]  /*31c0*/  IMAD.IADD R2, R51, 0x1, -R3 ;  /* 0x0000000133027824 */ /* 0x000fc600078e0a03 */
[----:B------:R-:W-:Y:S02]  /*31d0*/  SEL R46, R43, 0x63400000, !P0 ;  /* 0x634000002b2e7807 */ /* 0x000fe40004000000 */
[----:B------:R-:W-:-:S04]  /*31e0*/  IMNMX R2, R2, -0x46a00000, !PT ;  /* 0xb960000002027817 */ /* 0x000fc80007800200 */
[----:B------:R-:W-:-:S05]  /*31f0*/  IMNMX R2, R2, 0x46a00000, PT ;  /* 0x46a0000002027817 */ /* 0x000fca0003800200 */
[----:B------:R-:W-:Y:S01]  /*3200*/  IMAD.IADD R46, R2, 0x1, -R46 ;  /* 0x00000001022e7824 */ /* 0x000fe200078e0a2e */
[----:B------:R-:W-:-:S04]  /*3210*/  MOV R2, RZ ;  /* 0x000000ff00027202 */ /* 0x000fc80000000f00 */
[----:B------:R-:W-:-:S06]  /*3220*/  IADD3 R3, R46, 0x7fe00000, RZ ;  /* 0x7fe000002e037810 */ /* 0x000fcc0007ffe0ff */
[----:B------:R-:W0:-:S10]  /*3230*/  DMUL R42, R44, R2 ;  /* 0x000000022c2a7228 */ /* 0x000e140000000000 */
[----:B0-----:R-:W-:-:S13]  /*3240*/  FSETP.GTU.AND P0, PT, |R43|, 1.469367938527859385e-39, PT ;  /* 0x001000002b00780b */ /* 0x001fda0003f0c200 */
[----:B------:R-:W-:Y:S05]  /*3250*/  @P0 BRA `(.L_x_3626) ;  /* 0x000002a000000947 */ /* 0x000fea0003800000 */
[----:B------:R-:W0:-:S06]  /*3260*/  DFMA R4, R44, -R4, R40 ;  /* 0x800000042c04722b */ /* 0x000e0c0000000028 */
[----:B0-----:R-:W-:-:S04]  /*3270*/  IMAD.MOV.U32 R4, RZ, RZ, RZ ;  /* 0x000000ffff047224 */ /* 0x001fc800078e00ff */
        /* <DEDUP_REMOVED lines=12> */
[----:B------:R-:W-:-:S05]  /*3340*/  FSEL R42, R48, R43, !P0 ;  /* 0x0000002b302a7208 */ /* 0x000fca0004000000 */
[----:B------:R-:W-:Y:S02]  /*3350*/  IMAD.MOV.U32 R43, RZ, RZ, R42 ;  /* 0x000000ffff2b7224 */ /* 0x000fe400078e002a */
[----:B------:R-:W-:Y:S01]  /*3360*/  IMAD.MOV.U32 R42, RZ, RZ, R4 ;  /* 0x000000ffff2a7224 */ /* 0x000fe200078e0004 */
[----:B------:R-:W-:Y:S05]  /*3370*/  BRA `(.L_x_3626) ;  /* 0x0000018000007947 */ /* 0x000fea0003800000 */
.L_x_3625:
        /* <DEDUP_REMOVED lines=12> */
[----:B------:R-:W-:Y:S01]  /*3440*/  @!P0 IMAD.MOV.U32 R42, RZ, RZ, RZ ;  /* 0x000000ffff2a8224 */ /* 0x000fe200078e00ff */
[----:B------:R-:W-:Y:S01]  /*3450*/  @!P0 MOV R43, R2 ;  /* 0x00000002002b8202 */ /* 0x000fe20000000f00 */
[----:B------:R-:W-:Y:S02]  /*3460*/  @P0 IMAD.MOV.U32 R42, RZ, RZ, RZ ;  /* 0x000000ffff2a0224 */ /* 0x000fe400078e00ff */
[----:B------:R-:W-:Y:S01]  /*3470*/  @P0 IMAD.MOV.U32 R43, RZ, RZ, R3 ;  /* 0x000000ffff2b0224 */ /* 0x000fe200078e0003 */
[----:B------:R-:W-:Y:S05]  /*3480*/  BRA `(.L_x_3626) ;  /* 0x0000007000007947 */ /* 0x000fea0003800000 */
.L_x_3628:
[----:B------:R-:W-:-:S04]  /*3490*/  LOP3.LUT R42, R49, 0x80000, RZ, 0xfc, !PT ;  /* 0x00080000312a7812 */ /* 0x000fc800078efcff */
[----:B------:R-:W-:Y:S01]  /*34a0*/  MOV R43, R42 ;  /* 0x0000002a002b7202 */ /* 0x000fe20000000f00 */
[----:B------:R-:W-:Y:S01]  /*34b0*/  IMAD.MOV.U32 R42, RZ, RZ, R48 ;  /* 0x000000ffff2a7224 */ /* 0x000fe200078e0030 */
[----:B------:R-:W-:Y:S05]  /*34c0*/  BRA `(.L_x_3626) ;  /* 0x0000003000007947 */ /* 0x000fea0003800000 */
.L_x_3627:
[----:B------:R-:W-:-:S05]  /*34d0*/  LOP3.LUT R42, R3, 0x80000, RZ, 0xfc, !PT ;  /* 0x00080000032a7812 */ /* 0x000fca00078efcff */
[----:B------:R-:W-:Y:S01]  /*34e0*/  IMAD.MOV.U32 R43, RZ, RZ, R42 ;  /* 0x000000ffff2b7224 */ /* 0x000fe200078e002a */
[----:B------:R-:W-:Y:S02]  /*34f0*/  MOV R42, R2 ;  /* 0x00000002002a7202 */ /* 0x000fe40000000f00 */
.L_x_3626:
[----:B------:R-:W-:Y:S05]  /*3500*/  BSYNC B0 ;  /* 0x0000000000007941 */ /* 0x000fea0003800000 */
.L_x_3624:
[----:B------:R-:W-:Y:S01]  /*3510*/  MOV R4, R0 ;  /* 0x0000000000047202 */ /* 0x000fe20000000f00 */
[----:B------:R-:W-:Y:S02]  /*3520*/  IMAD.MOV.U32 R5, RZ, RZ, 0x0 ;  /* 0x00000000ff057424 */ /* 0x000fe400078e00ff */
[----:B------:R-:W-:Y:S02]  /*3530*/  IMAD.MOV.U32 R2, RZ, RZ, R42 ;  /* 0x000000ffff027224 */ /* 0x000fe400078e002a */
[----:B------:R-:W-:Y:S01]  /*3540*/  IMAD.MOV.U32 R3, RZ, RZ, R43 ;  /* 0x000000ffff037224 */ /* 0x000fe200078e002b */
[----:B------:R-:W-:Y:S06]  /*3550*/  RET.REL.NODEC R4 `(_ZN2at6native29vectorized_elementwise_kernelILi2EZZZNS0_66_GLOBAL__N__a0cfb035_28_ActivationHardswishKernel_cu_1520ed90_310025hardswish_backward_kernelERNS_14TensorIteratorEENKUlvE_clEvENKUlvE_clEvEUlddE_St5arrayIPcLm3EEEEviT0_T1_) ;  /* 0xffffcaa004007950 */ /* 0x000fec0003c3ffff */
.L_x_3629:
        /* <DEDUP_REMOVED lines=10> */
.L_x_6084:


//--------------------- .text._ZN2at6native29vectorized_elementwise_kernelILi4EZZZNS0_66_GLOBAL__N__a0cfb035_28_ActivationHardswishKernel_cu_1520ed90_310025hardswish_backward_kernelERNS_14TensorIteratorEENKUlvE_clEvENKUlvE_clEvEUlddE_St5arrayIPcLm3EEEEviT0_T1_ --------------------------
	.section	.text._ZN2at6native29vectorized_elementwise_kernelILi4EZZZNS0_66_GLOBAL__N__a0cfb035_28_ActivationHardswishKernel_cu_1520ed90_310025hardswish_backward_kernelERNS_14TensorIteratorEENKUlvE_clEvENKUlvE_clEvEUlddE_St5arrayIPcLm3EEEEviT0_T1_,"ax",@progbits
	.sectioninfo	@"SHI_REGISTERS=56"
	.align	128
        .global         _ZN2at6native29vectorized_elementwise_kernelILi4EZZZNS0_66_GLOBAL__N__a0cfb035_28_ActivationHardswishKernel_cu_1520ed90_310025hardswish_backward_kernelERNS_14TensorIteratorEENKUlvE_clEvENKUlvE_clEvEUlddE_St5arrayIPcLm3EEEEviT0_T1_
        .type           _ZN2at6native29vectorized_elementwise_kernelILi4EZZZNS0_66_GLOBAL__N__a0cfb035_28_ActivationHardswishKernel_cu_1520ed90_310025hardswish_backward_kernelERNS_14TensorIteratorEENKUlvE_clEvENKUlvE_clEvEUlddE_St5arrayIPcLm3EEEEviT0_T1_,@function
        .size           _ZN2at6native29vectorized_elementwise_kernelILi4EZZZNS0_66_GLOBAL__N__a0cfb035_28_ActivationHardswishKernel_cu_1520ed90_310025hardswish_backward_kernelERNS_14TensorIteratorEENKUlvE_clEvENKUlvE_clEvEUlddE_St5arrayIPcLm3EEEEviT0_T1_,(.L_x_6085 - _ZN2at6native29vectorized_elementwise_kernelILi4EZZZNS0_66_GLOBAL__N__a0cfb035_28_ActivationHardswishKernel_cu_1520ed90_310025hardswish_backward_kernelERNS_14TensorIteratorEENKUlvE_clEvENKUlvE_clEvEUlddE_St5arrayIPcLm3EEEEviT0_T1_)
        .other          _ZN2at6native29vectorized_elementwise_kernelILi4EZZZNS0_66_GLOBAL__N__a0cfb035_28_ActivationHardswishKernel_cu_1520ed90_310025hardswish_backward_kernelERNS_14TensorIteratorEENKUlvE_clEvENKUlvE_clEvEUlddE_St5arrayIPcLm3EEEEviT0_T1_,@"STO_CUDA_ENTRY STV_DEFAULT"
_ZN2at6native29vectorized_elementwise_kernelILi4EZZZNS0_66_GLOBAL__N__a0cfb035_28_ActivationHardswishKernel_cu_1520ed90_310025hardswish_backward_kernelERNS_14TensorIteratorEENKUlvE_clEvENKUlvE_clEvEUlddE_St5arrayIPcLm3EEEEviT0_T1_:
.text._ZN2at6native29vectorized_elementwise_kernelILi4EZZZNS0_66_GLOBAL__N__a0cfb035_28_ActivationHardswishKernel_cu_1520ed90_310025hardswish_backward_kernelERNS_14TensorIteratorEENKUlvE_clEvENKUlvE_clEvEUlddE_St5arrayIPcLm3EEEEviT0_T1_:
        /* <DEDUP_REMOVED lines=52> */
[----:B------:R-:W-:Y:S05]  /*0340*/  CALL.REL.NOINC `($__internal_5_$__cuda_sm20_div_rn_f64_full) ;  /* 0x00002bb000007944 */ /* 0x000fea0003c00000 */
.L_x_3634:
[----:B------:R-:W-:Y:S05]  /*0350*/  BSYNC B2 ;  /* 0x0000000000027941 */ /* 0x000fea0003800000 */
.L_x_3633:
[----:B------:R-:W0:-:S06]  /*0360*/  DADD R2, R2, 0.5 ;  /* 0x3fe0000002027429 */ /* 0x000e0c0000000000 */
[----:B0-----:R0:W1:-:S06]  /*0370*/  DMUL R8, R36, R2 ;  /* 0x0000000224087228 */ /* 0x00104c0000000000 */
.L_x_3632:
[----:B0-----:R-:W-:Y:S05]  /*0380*/  BSYNC B1 ;  /* 0x0000000000017941 */ /* 0x001fea0003800000 */
.L_x_3631:
        /* <DEDUP_REMOVED lines=29> */
[----:B-1----:R-:W-:Y:S05]  /*0560*/  CALL.REL.NOINC `($__internal_5_$__cuda_sm20_div_rn_f64_full) ;  /* 0x0000299000007944 */ /* 0x002fea0003c00000 */
.L_x_3638:
[----:B------:R-:W-:Y:S05]  /*0570*/  BSYNC B2 ;  /* 0x0000000000027941 */ /* 0x000fea0003800000 */
.L_x_3637:
[----:B------:R-:W0:-:S06]  /*0580*/  DADD R2, R2, 0.5 ;  /* 0x3fe0000002027429 */ /* 0x000e0c0000000000 */
[----:B0-----:R0:W2:-:S06]  /*0590*/  DMUL R10, R38, R2 ;  /* 0x00000002260a7228 */ /* 0x00108c0000000000 */
.L_x_3636:
[----:B------:R-:W-:Y:S05]  /*05a0*/  BSYNC B1 ;  /* 0x0000000000017941 */ /* 0x000fea0003800000 */
.L_x_3635:
        /* <DEDUP_REMOVED lines=31> */
[----:B-12---:R-:W-:Y:S05]  /*07a0*/  CALL.REL.NOINC `($__internal_5_$__cuda_sm20_div_rn_f64_full) ;  /* 0x0000275000007944 */ /* 0x006fea0003c00000 */
.L_x_3642:
[----:B------:R-:W-:Y:S05]  /*07b0*/  BSYNC B2 ;  /* 0x0000000000027941 */ /* 0x000fea0003800000 */
.L_x_3641:
[----:B------:R-:W0:-:S06]  /*07c0*/  DADD R2, R2, 0.5 ;  /* 0x3fe0000002027429 */ /* 0x000e0c0000000000 */
[----:B0-----:R0:W3:-:S06]  /*07d0*/  DMUL R36, R32, R2 ;  /* 0x0000000220247228 */ /* 0x0010cc0000000000 */
.L_x_3640:
[----:B------:R-:W-:Y:S05]  /*07e0*/  BSYNC B1 ;  /* 0x0000000000017941 */ /* 0x000fea0003800000 */
.L_x_3639:
        /* <DEDUP_REMOVED lines=29> */
[----:B-123--:R-:W-:Y:S05]  /*09c0*/  CALL.REL.NOINC `($__internal_5_$__cuda_sm20_div_rn_f64_full) ;  /* 0x0000253000007944 */ /* 0x00efea0003c00000 */
.L_x_3646:
[----:B------:R-:W-:Y:S05]  /*09d0*/  BSYNC B2 ;  /* 0x0000000000027941 */ /* 0x000fea0003800000 */
.L_x_3645:
[----:B------:R-:W0:-:S06]  /*09e0*/  DADD R2, R2, 0.5 ;  /* 0x3fe0000002027429 */ /* 0x000e0c0000000000 */
[----:B0-----:R0:W4:-:S06]  /*09f0*/  DMUL R38, R34, R2 ;  /* 0x0000000222267228 */ /* 0x00110c0000000000 */
.L_x_3644:
[----:B------:R-:W-:Y:S05]  /*0a00*/  BSYNC B1 ;  /* 0x0000000000017941 */ /* 0x000fea0003800000 */
.L_x_3643:
        /* <DEDUP_REMOVED lines=31> */
[----:B-1234-:R-:W-:Y:S05]  /*0c00*/  CALL.REL.NOINC `($__internal_5_$__cuda_sm20_div_rn_f64_full) ;  /* 0x000022f000007944 */ /* 0x01efea0003c00000 */
.L_x_3650:
[----:B------:R-:W-:Y:S05]  /*0c10*/  BSYNC B2 ;  /* 0x0000000000027941 */ /* 0x000fea0003800000 */
.L_x_3649:
[----:B------:R-:W0:-:S06]  /*0c20*/  DADD R2, R2, 0.5 ;  /* 0x3fe0000002027429 */ /* 0x000e0c0000000000 */
[----:B0-----:R0:W4:-:S06]  /*0c30*/  DMUL R20, R28, R2 ;  /* 0x000000021c147228 */ /* 0x00110c0000000000 */
.L_x_3648:
[----:B------:R-:W-:Y:S05]  /*0c40*/  BSYNC B1 ;  /* 0x0000000000017941 */ /* 0x000fea0003800000 */
.L_x_3647:
        /* <DEDUP_REMOVED lines=29> */
[----:B-1234-:R-:W-:Y:S05]  /*0e20*/  CALL.REL.NOINC `($__internal_5_$__cuda_sm20_div_rn_f64_full) ;  /* 0x000020d000007944 */ /* 0x01efea0003c00000 */
.L_x_3654:
[----:B------:R-:W-:Y:S05]  /*0e30*/  BSYNC B2 ;  /* 0x0000000000027941 */ /* 0x000fea0003800000 */
.L_x_3653:
[----:B------:R-:W0:-:S06]  /*0e40*/  DADD R2, R2, 0.5 ;  /* 0x3fe0000002027429 */ /* 0x000e0c0000000000 */
[----:B0-----:R0:W4:-:S06]  /*0e50*/  DMUL R22, R30, R2 ;  /* 0x000000021e167228 */ /* 0x00110c0000000000 */
.L_x_3652:
[----:B------:R-:W-:Y:S05]  /*0e60*/  BSYNC B1 ;  /* 0x0000000000017941 */ /* 0x000fea0003800000 */
.L_x_3651:
        /* <DEDUP_REMOVED lines=31> */
[----:B-1234-:R-:W-:Y:S05]  /*1060*/  CALL.REL.NOINC `($__internal_5_$__cuda_sm20_div_rn_f64_full) ;  /* 0x00001e9000007944 */ /* 0x01efea0003c00000 */
.L_x_3658:
[----:B------:R-:W-:Y:S05]  /*1070*/  BSYNC B2 ;  /* 0x0000000000027941 */ /* 0x000fea0003800000 */
.L_x_3657:
[----:B------:R-:W0:-:S06]  /*1080*/  DADD R2, R2, 0.5 ;  /* 0x3fe0000002027429 */ /* 0x000e0c0000000000 */
[----:B0-----:R0:W4:-:S06]  /*1090*/  DMUL R16, R24, R2 ;  /* 0x0000000218107228 */ /* 0x00110c0000000000 */
.L_x_3656:
[----:B------:R-:W-:Y:S05]  /*10a0*/  BSYNC B1 ;  /* 0x0000000000017941 */ /* 0x000fea0003800000 */
.L_x_3655:
        /* <DEDUP_REMOVED lines=29> */
[----:B-1234-:R-:W-:Y:S05]  /*1280*/  CALL.REL.NOINC `($__internal_5_$__cuda_sm20_div_rn_f64_full) ;  /* 0x00001c7000007944 */ /* 0x01efea0003c00000 */
.L_x_3662:
[----:B------:R-:W-:Y:S05]  /*1290*/  BSYNC B2 ;  /* 0x0000000000027941 */ /* 0x000fea0003800000 */
.L_x_3661:
[----:B------:R-:W0:-:S06]  /*12a0*/  DADD R2, R2, 0.5 ;  /* 0x3fe0000002027429 */ /* 0x000e0c0000000000 */
[----:B0-----:R0:W4:-:S06]  /*12b0*/  DMUL R18, R26, R2 ;  /* 0x000000021a127228 */ /* 0x00110c0000000000 */
.L_x_3660:
[----:B------:R-:W-:Y:S05]  /*12c0*/  BSYNC B1 ;  /* 0x0000000000017941 */ /* 0x000fea0003800000 */
.L_x_3659:
        /* <DEDUP_REMOVED lines=8> */
.L_x_3630:
        /* <DEDUP_REMOVED lines=110> */
[----:B------:R-:W-:Y:S05]  /*1a30*/  CALL.REL.NOINC `($__internal_5_$__cuda_sm20_div_rn_f64_full) ;  /* 0x000014c000007944 */ /* 0x000fea0003c00000 */
[----:B------:R-:W-:Y:S01]  /*1a40*/  MOV R4, R2 ;  /* 0x0000000200047202 */ /* 0x000fe20000000f00 */
[----:B------:R-:W-:Y:S02]  /*1a50*/  IMAD.MOV.U32 R5, RZ, RZ, R3 ;  /* 0x000000ffff057224 */ /* 0x000fe400078e0003 */
.L_x_3666:
[----:B------:R-:W-:Y:S05]  /*1a60*/  BSYNC B2 ;  /* 0x0000000000027941 */ /* 0x000fea0003800000 */
.L_x_3665:
[----:B------:R-:W0:-:S06]  /*1a70*/  DADD R4, R4, 0.5 ;  /* 0x3fe0000004047429 */ /* 0x000e0c0000000000 */
[----:B0-----:R0:W1:-:S06]  /*1a80*/  DMUL R6, R4, R36 ;  /* 0x0000002404067228 */ /* 0x00104c0000000000 */
.L_x_3664:
[----:B------:R-:W-:Y:S05]  /*1a90*/  BSYNC B1 ;  /* 0x0000000000017941 */ /* 0x000fea0003800000 */
.L_x_3663:
        /* <DEDUP_REMOVED lines=34> */
.L_x_3670:
[----:B------:R-:W-:Y:S05]  /*1cc0*/  BSYNC B2 ;  /* 0x0000000000027941 */ /* 0x000fea0003800000 */
.L_x_3669:
[----:B------:R-:W0:-:S06]  /*1cd0*/  DADD R2, R2, 0.5 ;  /* 0x3fe0000002027429 */ /* 0x000e0c0000000000 */
[----:B0-----:R0:W2:-:S06]  /*1ce0*/  DMUL R36, R2, R34 ;  /* 0x0000002202247228 */ /* 0x00108c0000000000 */
.L_x_3668:
[----:B------:R-:W-:Y:S05]  /*1cf0*/  BSYNC B1 ;  /* 0x0000000000017941 */ /* 0x000fea0003800000 */
.L_x_3667:
        /* <DEDUP_REMOVED lines=33> */
[----:B-12---:R-:W-:Y:S05]  /*1f10*/  CALL.REL.NOINC `($__internal_5_$__cuda_sm20_div_rn_f64_full) ;  /* 0x00000fe000007944 */ /* 0x006fea0003c00000 */
.L_x_3674:
[----:B------:R-:W-:Y:S05]  /*1f20*/  BSYNC B2 ;  /* 0x0000000000027941 */ /* 0x000fea0003800000 */
.L_x_3673:
[----:B------:R-:W0:-:S06]  /*1f30*/  DADD R2, R2, 0.5 ;  /* 0x3fe0000002027429 */ /* 0x000e0c0000000000 */
[----:B0-----:R0:W3:-:S06]  /*1f40*/  DMUL R32, R2, R30 ;  /* 0x0000001e02207228 */ /* 0x0010cc0000000000 */
.L_x_3672:
[----:B------:R-:W-:Y:S05]  /*1f50*/  BSYNC B1 ;  /* 0x0000000000017941 */ /* 0x000fea0003800000 */
.L_x_3671:
        /* <DEDUP_REMOVED lines=33> */
[----:B-123--:R-:W-:Y:S05]  /*2170*/  CALL.REL.NOINC `($__internal_5_$__cuda_sm20_div_rn_f64_full) ;  /* 0x00000d8000007944 */ /* 0x00efea0003c00000 */
.L_x_3678:
[----:B------:R-:W-:Y:S05]  /*2180*/  BSYNC B2 ;  /* 0x0000000000027941 */ /* 0x000fea0003800000 */
.L_x_3677:
[----:B------:R-:W0:-:S06]  /*2190*/  DADD R2, R2, 0.5 ;  /* 0x3fe0000002027429 */ /* 0x000e0c0000000000 */
[----:B0-----:R0:W4:-:S06]  /*21a0*/  DMUL R28, R2, R26 ;  /* 0x0000001a021c7228 */ /* 0x00110c0000000000 */
.L_x_3676:
[----:B------:R-:W-:Y:S05]  /*21b0*/  BSYNC B1 ;  /* 0x0000000000017941 */ /* 0x000fea0003800000 */
.L_x_3675:
        /* <DEDUP_REMOVED lines=34> */
.L_x_3682:
[----:B------:R-:W-:Y:S05]  /*23e0*/  BSYNC B2 ;  /* 0x0000000000027941 */ /* 0x000fea0003800000 */
.L_x_3681:
[----:B------:R-:W0:-:S06]  /*23f0*/  DADD R2, R2, 0.5 ;  /* 0x3fe0000002027429 */ /* 0x000e0c0000000000 */
[----:B0-----:R0:W4:-:S06]  /*2400*/  DMUL R24, R2, R22 ;  /* 0x0000001602187228 */ /* 0x00110c0000000000 */
.L_x_3680:
[----:B------:R-:W-:Y:S05]  /*2410*/  BSYNC B1 ;  /* 0x0000000000017941 */ /* 0x000fea0003800000 */
.L_x_3679:
        /* <DEDUP_REMOVED lines=34> */
.L_x_3686:
[----:B------:R-:W-:Y:S05]  /*2640*/  BSYNC B2 ;  /* 0x0000000000027941 */ /* 0x000fea0003800000 */
.L_x_3685:
[----:B------:R-:W0:-:S06]  /*2650*/  DADD R2, R2, 0.5 ;  /* 0x3fe0000002027429 */ /* 0x000e0c0000000000 */
[----:B0-----:R0:W4:-:S06]  /*2660*/  DMUL R20, R2, R18 ;  /* 0x0000001202147228 */ /* 0x00110c0000000000 */
.L_x_3684:
[----:B------:R-:W-:Y:S05]  /*2670*/  BSYNC B1 ;  /* 0x0000000000017941 */ /* 0x000fea0003800000 */
.L_x_3683:
        /* <DEDUP_REMOVED lines=34> */
.L_x_3690:
[----:B------:R-:W-:Y:S05]  /*28a0*/  BSYNC B2 ;  /* 0x0000000000027941 */ /* 0x000fea0003800000 */
.L_x_3689:
[----:B------:R-:W0:-:S06]  /*28b0*/  DADD R2, R2, 0.5 ;  /* 0x3fe0000002027429 */ /* 0x000e0c0000000000 */
[----:B0-----:R0:W4:-:S06]  /*28c0*/  DMUL R16, R2, R14 ;  /* 0x0000000e02107228 */ /* 0x00110c0000000000 */
.L_x_3688:
[----:B------:R-:W-:Y:S05]  /*28d0*/  BSYNC B1 ;  /* 0x0000000000017941 */ /* 0x000fea0003800000 */
.L_x_3687:
        /* <DEDUP_REMOVED lines=34> */
.L_x_3694:
[----:B------:R-:W-:Y:S05]  /*2b00*/  BSYNC B2 ;  /* 0x0000000000027941 */ /* 0x000fea0003800000 */
.L_x_3693:
[----:B------:R-:W0:-:S06]  /*2b10*/  DADD R2, R2, 0.5 ;  /* 0x3fe0000002027429 */ /* 0x000e0c0000000000 */
[----:B0-----:R0:W4:-:S06]  /*2b20*/  DMUL R12, R2, R10 ;  /* 0x0000000a020c7228 */ /* 0x00110c0000000000 */
.L_x_3692:
[----:B------:R-:W-:Y:S05]  /*2b30*/  BSYNC B1 ;  /* 0x0000000000017941 */ /* 0x000fea0003800000 */
.L_x_3691:
        /* <DEDUP_REMOVED lines=22> */
.L_x_3697:
[----:B------:R-:W-:-:S13]  /*2ca0*/  ISETP.GE.AND P0, PT, R38, R50, PT ;  /* 0x000000322600720c */ /* 0x000fda0003f06270 */
[----:B------:R-:W-:Y:S05]  /*2cb0*/  @P0 BRA `(.L_x_3699) ;  /* 0x000000c000000947 */ /* 0x000fea0003800000 */
[----:B0-----:R-:W-:Y:S01]  /*2cc0*/  IADD3 R2, R52, R38, RZ ;  /* 0x0000002634027210 */ /* 0x001fe20007ffe0ff */
[----:B------:R-:W-:Y:S01]  /*2cd0*/  IMAD.MOV.U32 R3, RZ, RZ, 0x8 ;  /* 0x00000008ff037424 */ /* 0x000fe200078e00ff */
[----:B------:R-:W-:-:S03]  /*2ce0*/  IADD3 R38, R38, 0x80, RZ ;  /* 0x0000008026267810 */ /* 0x000fc60007ffe0ff */
[----:B------:R-:W-:-:S05]  /*2cf0*/  IMAD.WIDE.U32 R2, R2, R3, c[0x0][0x190] ;  /* 0x0000640002027625 */ /* 0x000fca00078e0003 */
[----:B----4-:R0:W-:Y:S02]  /*2d00*/  STG.E.64 [R2.64], R28 ;  /* 0x0000001c02007986 */ /* 0x0101e4000c101b04 */
.L_x_3698:
[----:B------:R-:W-:-:S13]  /*2d10*/  ISETP.GE.AND P0, PT, R38, R50, PT ;  /* 0x000000322600720c */ /* 0x000fda0003f06270 */
[----:B------:R-:W-:Y:S05]  /*2d20*/  @P0 BRA `(.L_x_3700) ;  /* 0x000000d000000947 */ /* 0x000fea0003800000 */
[----:B0-----:R-:W-:Y:S01]  /*2d30*/  HFMA2.MMA R3, -RZ, RZ, 0, 4.76837158203125e-07 ;  /* 0x00000008ff037435 */ /* 0x001fe200000001ff */
[----:B------:R-:W-:Y:S01]  /*2d40*/  IMAD.IADD R2, R52, 0x1, R38 ;  /* 0x0000000134027824 */ /* 0x000fe200078e0226 */
[----:B------:R-:W-:-:S08]  /*2d50*/  IADD3 R38, R38, 0x80, RZ ;  /* 0x0000008026267810 */ /* 0x000fd00007ffe0ff */
[----:B------:R-:W-:-:S05]  /*2d60*/  IMAD.WIDE.U32 R2, R2, R3, c[0x0][0x190] ;  /* 0x0000640002027625 */ /* 0x000fca00078e0003 */
[----:B----4-:R0:W-:Y:S02]  /*2d70*/  STG.E.64 [R2.64], R24 ;  /* 0x0000001802007986 */ /* 0x0101e4000c101b04 */
.L_x_3699:
        /* <DEDUP_REMOVED lines=8> */
.L_x_3700:
[----:B------:R-:W-:Y:S05]  /*2e00*/  BSYNC B1 ;  /* 0x0000000000017941 */ /* 0x000fea0003800000 */
.L_x_3696:
[----:B------:R-:W-:-:S13]  /*2e10*/  ISETP.GE.AND P0, PT, R38, R50, PT ;  /* 0x000000322600720c */ /* 0x000fda0003f06270 */
[----:B0-----:R-:W-:Y:S01]  /*2e20*/  @!P0 IADD3 R2, R52, R38, RZ ;  /* 0x0000002634028210 */ /* 0x001fe20007ffe0ff */
[----:B------:R-:W-:Y:S01]  /*2e30*/  @!P0 IMAD.MOV.U32 R3, RZ, RZ, 0x8 ;  /* 0x00000008ff038424 */ /* 0x000fe200078e00ff */
[----:B------:R-:W-:-:S03]  /*2e40*/  @!P0 IADD3 R38, R38, 0x80, RZ ;  /* 0x0000008026268810 */ /* 0x000fc60007ffe0ff */
[----:B------:R-:W-:-:S05]  /*2e50*/  @!P0 IMAD.WIDE.U32 R2, R2, R3, c[0x0][0x190] ;  /* 0x0000640002028625 */ /* 0x000fca00078e0003 */
[----:B----4-:R0:W-:Y:S02]  /*2e60*/  @!P0 STG.E.64 [R2.64], R16 ;  /* 0x0000001002008986 */ /* 0x0101e4000c101b04 */
.L_x_3701:
[----:B------:R-:W-:Y:S05]  /*2e70*/  BSYNC B0 ;  /* 0x0000000000007941 */ /* 0x000fea0003800000 */
.L_x_3695:
        /* <DEDUP_REMOVED lines=8> */
        .weak           $__internal_5_$__cuda_sm20_div_rn_f64_full
        .type           $__internal_5_$__cuda_sm20_div_rn_f64_full,@function
        .size           $__internal_5_$__cuda_sm20_div_rn_f64_full,(.L_x_6085 - $__internal_5_$__cuda_sm20_div_rn_f64_full)
$__internal_5_$__cuda_sm20_div_rn_f64_full:
        /* <DEDUP_REMOVED lines=72> */
.L_x_3703:
        /* <DEDUP_REMOVED lines=17> */
.L_x_3706:
[----:B------:R-:W-:-:S04]  /*3490*/  LOP3.LUT R42, R49, 0x80000, RZ, 0xfc, !PT ;  /* 0x00080000312a7812 */ /* 0x000fc800078efcff */
[----:B------:R-:W-:Y:S01]  /*34a0*/  MOV R43, R42 ;  /* 0x0000002a002b7202 */ /* 0x000fe20000000f00 */
[----:B------:R-:W-:Y:S01]  /*34b0*/  IMAD.MOV.U32 R42, RZ, RZ, R48 ;  /* 0x000000ffff2a7224 */ /* 0x000fe200078e0030 */
[----:B------:R-:W-:Y:S05]  /*34c0*/  BRA `(.L_x_3704) ;  /* 0x0000003000007947 */ /* 0x000fea0003800000 */
.L_x_3705:
[----:B------:R-:W-:-:S05]  /*34d0*/  LOP3.LUT R42, R3, 0x80000, RZ, 0xfc, !PT ;  /* 0x00080000032a7812 */ /* 0x000fca00078efcff */
[----:B------:R-:W-:Y:S01]  /*34e0*/  IMAD.MOV.U32 R43, RZ, RZ, R42 ;  /* 0x000000ffff2b7224 */ /* 0x000fe200078e002a */
[----:B------:R-:W-:Y:S02]  /*34f0*/  MOV R42, R2 ;  /* 0x00000002002a7202 */ /* 0x000fe40000000f00 */
.L_x_3704:
[----:B------:R-:W-:Y:S05]  /*3500*/  BSYNC B0 ;  /* 0x0000000000007941 */ /* 0x000fea0003800000 */
.L_x_3702:
[----:B------:R-:W-:Y:S01]  /*3510*/  MOV R4, R0 ;  /* 0x0000000000047202 */ /* 0x000fe20000000f00 */
[----:B------:R-:W-:Y:S02]  /*3520*/  IMAD.MOV.U32 R5, RZ, RZ, 0x0 ;  /* 0x00000000ff057424 */ /* 0x000fe400078e00ff */
[----:B------:R-:W-:Y:S02]  /*3530*/  IMAD.MOV.U32 R2, RZ, RZ, R42 ;  /* 0x000000ffff027224 */ /* 0x000fe400078e002a */
[----:B------:R-:W-:Y:S01]  /*3540*/  IMAD.MOV.U32 R3, RZ, RZ, R43 ;  /* 0x000000ffff037224 */ /* 0x000fe200078e002b */
[----:B------:R-:W-:Y:S06]  /*3550*/  RET.REL.NODEC R4 `(_ZN2at6native29vectorized_elementwise_kernelILi4EZZZNS0_66_GLOBAL__N__a0cfb035_28_ActivationHardswishKernel_cu_1520ed90_310025hardswish_backward_kernelERNS_14TensorIteratorEENKUlvE_clEvENKUlvE_clEvEUlddE_St5arrayIPcLm3EEEEviT0_T1_) ;  /* 0xffffcaa004007950 */ /* 0x000fec0003c3ffff */
.L_x_3707:
        /* <DEDUP_REMOVED lines=10> */
.L_x_6085:


//--------------------- .text._ZN2at6native29vectorized_elementwise_kernelILi8EZZZNS0_66_GLOBAL__N__a0cfb035_28_ActivationHardswishKernel_cu_1520ed90_310025hardswish_backward_kernelERNS_14TensorIteratorEENKUlvE_clEvENKUlvE_clEvEUlddE_St5arrayIPcLm3EEEEviT0_T1_ --------------------------
	.section	.text._ZN2at6native29vectorized_elementwise_kernelILi8EZZZNS0_66_GLOBAL__N__a0cfb035_28_ActivationHardswishKernel_cu_1520ed90_310025hardswish_backward_kernelERNS_14TensorIteratorEENKUlvE_clEvENKUlvE_clEvEUlddE_St5arrayIPcLm3EEEEviT0_T1_,"ax",@progbits
	.sectioninfo	@"SHI_REGISTERS=4"
	.align	128
        .global         _ZN2at6native29vectorized_elementwise_kernelILi8EZZZNS0_66_GLOBAL__N__a0cfb035_28_ActivationHardswishKernel_cu_1520ed90_310025hardswish_backward_kernelERNS_14TensorIteratorEENKUlvE_clEvENKUlvE_clEvEUlddE_St5arrayIPcLm3EEEEviT0_T1_
        .type           _ZN2at6native29vectorized_elementwise_kernelILi8EZZZNS0_66_GLOBAL__N__a0cfb035_28_ActivationHardswishKernel_cu_1520ed90_310025hardswish_backward_kernelERNS_14TensorIteratorEENKUlvE_clEvENKUlvE_clEvEUlddE_St5arrayIPcLm3EEEEviT0_T1_,@function
        .size           _ZN2at6native29vectorized_elementwise_kernelILi8EZZZNS0_66_GLOBAL__N__a0cfb035_28_ActivationHardswishKernel_cu_1520ed90_310025hardswish_backward_kernelERNS_14TensorIteratorEENKUlvE_clEvENKUlvE_clEvEUlddE_St5arrayIPcLm3EEEEviT0_T1_,(.L_x_6113 - _ZN2at6native29vectorized_elementwise_kernelILi8EZZZNS0_66_GLOBAL__N__a0cfb035_28_ActivationHardswishKernel_cu_1520ed90_310025hardswish_backward_kernelERNS_14TensorIteratorEENKUlvE_clEvENKUlvE_clEvEUlddE_St5arrayIPcLm3EEEEviT0_T1_)
        .other          _ZN2at6native29vectorized_elementwise_kernelILi8EZZZNS0_66_GLOBAL__N__a0cfb035_28_ActivationHardswishKernel_cu_1520ed90_310025hardswish_backward_kernelERNS_14TensorIteratorEENKUlvE_clEvENKUlvE_clEvEUlddE_St5arrayIPcLm3EEEEviT0_T1_,@"STO_CUDA_ENTRY STV_DEFAULT"
_ZN2at6native29vectorized_elementwise_kernelILi8EZZZNS0_66_GLOBAL__N__a0cfb035_28_ActivationHardswishKernel_cu_1520ed90_310025hardswish_backward_kernelERNS_14TensorIteratorEENKUlvE_clEvENKUlvE_clEvEUlddE_St5arrayIPcLm3EEEEviT0_T1_:
.text._ZN2at6native29vectorized_elementwise_kernelILi8EZZZNS0_66_GLOBAL__N__a0cfb035_28_ActivationHardswishKernel_cu_1520ed90_310025hardswish_backward_kernelERNS_14TensorIteratorEENKUlvE_clEvENKUlvE_clEvEUlddE_St5arrayIPcLm3EEEEviT0_T1_:
[----:B------:R-:W-:Y:S02]  /*0000*/  MOV R1, c[0x0][0x28] ;  /* 0x00000a0000017a02 */ /* 0x000fe40000000f00 */
[----:B------:R-:W-:Y:S05]  /*0010*/  EXIT ;  /* 0x000000000000794d */ /* 0x000fea0003800000 */
.L_x_3708:
        /* <DEDUP_REMOVED lines=14> */
.L_x_6113:


//--------------------- .text._ZN2at6native18elementwise_kernelILi128ELi4EZNS0_15gpu_kernel_implIZZZNS0_66_GLOBAL__N__a0cfb035_28_ActivationHardswishKernel_cu_1520ed90_310016hardswish_kernelERNS_14TensorIteratorEENKUlvE_clEvENKUlvE2_clEvEUlN3c108BFloat16EE_EEvRNS_18TensorIteratorBaseERKT_EUliE_EEviT1_ --------------------------
	.section	.text._ZN2at6native18elementwise_kernelILi128ELi4EZNS0_15gpu_kernel_implIZZZNS0_66_GLOBAL__N__a0cfb035_28_ActivationHardswishKernel_cu_1520ed90_310016hardswish_kernelERNS_14TensorIteratorEENKUlvE_clEvENKUlvE2_clEvEUlN3c108BFloat16EE_EEvRNS_18TensorIteratorBaseERKT_EUliE_EEviT1_,"ax",@progbits
	.sectioninfo	@"SHI_REGISTERS=26"
	.align	128
        .global         _ZN2at6native18elementwise_kernelILi128ELi4EZNS0_15gpu_kernel_implIZZZNS0_66_GLOBAL__N__a0cfb035_28_ActivationHardswishKernel_cu_1520ed90_310016hardswish_kernelERNS_14TensorIteratorEENKUlvE_clEvENKUlvE2_clEvEUlN3c108BFloat16EE_EEvRNS_18TensorIteratorBaseERKT_EUliE_EEviT1_
        .type           _ZN2at6native18elementwise_kernelILi128ELi4EZNS0_15gpu_kernel_implIZZZNS0_66_GLOBAL__N__a0cfb035_28_ActivationHardswishKernel_cu_1520ed90_310016hardswish_kernelERNS_14TensorIteratorEENKUlvE_clEvENKUlvE2_clEvEUlN3c108BFloat16EE_EEvRNS_18TensorIteratorBaseERKT_EUliE_EEviT1_,@function
        .size           _ZN2at6native18elementwise_kernelILi128ELi4EZNS0_15gpu_kernel_implIZZZNS0_66_GLOBAL__N__a0cfb035_28_ActivationHardswishKernel_cu_1520ed90_310016hardswish_kernelERNS_14TensorIteratorEENKUlvE_clEvENKUlvE2_clEvEUlN3c108BFloat16EE_EEvRNS_18TensorIteratorBaseERKT_EUliE_EEviT1_,(.L_x_6114 - _ZN2at6native18elementwise_kernelILi128ELi4EZNS0_15gpu_kernel_implIZZZNS0_66_GLOBAL__N__a0cfb035_28_ActivationHardswishKernel_cu_1520ed90_310016hardswish_kernelERNS_14TensorIteratorEENKUlvE_clEvENKUlvE2_clEvEUlN3c108BFloat16EE_EEvRNS_18TensorIteratorBaseERKT_EUliE_EEviT1_)
        .other          _ZN2at6native18elementwise_kernelILi128ELi4EZNS0_15gpu_kernel_implIZZZNS0_66_GLOBAL__N__a0cfb035_28_ActivationHardswishKernel_cu_1520ed90_310016hardswish_kernelERNS_14TensorIteratorEENKUlvE_clEvENKUlvE2_clEvEUlN3c108BFloat16EE_EEvRNS_18TensorIteratorBaseERKT_EUliE_EEviT1_,@"STO_CUDA_ENTRY STV_DEFAULT"
_ZN2at6native18elementwise_kernelILi128ELi4EZNS0_15gpu_kernel_implIZZZNS0_66_GLOBAL__N__a0cfb035_28_ActivationHardswishKernel_cu_1520ed90_310016hardswish_kernelERNS_14TensorIteratorEENKUlvE_clEvENKUlvE2_clEvEUlN3c108BFloat16EE_EEvRNS_18TensorIteratorBaseERKT_EUliE_EEviT1_:
.text._ZN2at6native18elementwise_kernelILi128ELi4EZNS0_15gpu_kernel_implIZZZNS0_66_GLOBAL__N__a0cfb035_28_ActivationHardswishKernel_cu_1520ed90_310016hardswish_kernelERNS_14TensorIteratorEENKUlvE_clEvENKUlvE2_clEvEUlN3c108BFloat16EE_EEvRNS_18TensorIteratorBaseERKT_EUliE_EEviT1_:
        /* <DEDUP_REMOVED lines=10> */
[----:B------:R-:W-:-:S10]  /*00a0*/  IMAD.MOV.U32 R16, RZ, RZ, RZ ;  /* 0x000000ffff107224 */ /* 0x000fd400078e00ff */
        /* <DEDUP_REMOVED lines=19> */
[----:B------:R-:W-:Y:S02]  /*01e0*/  IMAD R0, R4, c[0x0][0x2a4], RZ ;  /* 0x0000a90004007a24 */ /* 0x000fe400078e02ff */
        /* <DEDUP_REMOVED lines=192> */
[----:B------:R-:W-:Y:S01]  /*0df0*/  ISETP.NE.AND P0, PT, R6, 0x18, PT ;  /* 0x000000180600780c */ /* 0x000fe20003f05270 */
[----:B------:R-:W-:-:S04]  /*0e00*/  IMAD.MOV.U32 R4, RZ, RZ, RZ ;  /* 0x000000ffff047224 */ /* 0x000fc800078e00ff */
[----:B------:R-:W-:-:S05]  /*0e10*/  IMAD.HI.U32 R2, R5, c[0x0][0x284], R4 ;  /* 0x0000a10005027a27 */ /* 0x000fca00078e0004 */
[----:B------:R-:W-:-:S03]  /*0e20*/  SHF.R.U32.HI R3, RZ, c[0x0][0x288], R2 ;  /* 0x0000a200ff037a19 */ /* 0x000fc60000011602 */
[----:B------:R-:W-:Y:S02]  /*0e30*/  @P0 IMAD.MOV.U32 R2, RZ, RZ, RZ ;  /* 0x000000ffff020224 */ /* 0x000fe400078e00ff */
[--C-:B------:R-:W-:Y:S02]  /*0e40*/  IMAD.MOV R4, RZ, RZ, -R3.reuse ;  /* 0x000000ffff047224 */ /* 0x100fe400078e0a03 */
[----:B------:R-:W-:-:S04]  /*0e50*/  @P0 IMAD.HI.U32 R2, R3, c[0x0][0x290], R2 ;  /* 0x0000a40003020a27 */ /* 0x000fc800078e0002 */
[----:B------:R-:W-:Y:S01]  /*0e60*/  IMAD R5, R4, c[0x0][0x280], R5 ;  /* 0x0000a00004057a24 */ /* 0x000fe200078e0205 */
[----:B------:R-:W-:-:S03]  /*0e70*/  @P0 SHF.R.U32.HI R2, RZ, c[0x0][0x294], R2 ;  /* 0x0000a500ff020a19 */ /* 0x000fc60000011602 */
[C---:B------:R-:W-:Y:S02]  /*0e80*/  IMAD R16, R5.reuse, c[0x0][0x350], R16 ;  /* 0x0000d40005107a24 */ /* 0x040fe400078e0210 */
[----:B------:R-:W-:Y:S02]  /*0e90*/  @P0 IMAD.MOV R2, RZ, RZ, -R2 ;  /* 0x000000ffff020224 */ /* 0x000fe400078e0a02 */
[----:B------:R-:W-:Y:S02]  /*0ea0*/  IMAD R0, R5, c[0x0][0x354], R0 ;  /* 0x0000d50005007a24 */ /* 0x000fe400078e0200 */
[----:B------:R-:W-:-:S04]  /*0eb0*/  @P0 IMAD R3, R2, c[0x0][0x28c], R3 ;  /* 0x0000a30002030a24 */ /* 0x000fc800078e0203 */
[C---:B------:R-:W-:Y:S02]  /*0ec0*/  @P0 IMAD R16, R3.reuse, c[0x0][0x358], R16 ;  /* 0x0000d60003100a24 */ /* 0x040fe400078e0210 */
[----:B------:R-:W-:Y:S02]  /*0ed0*/  @P0 IMAD R0, R3, c[0x0][0x35c], R0 ;  /* 0x0000d70003000a24 */ /* 0x000fe400078e0200 */
.L_x_3711:
        /* <DEDUP_REMOVED lines=20> */
.L_x_3715:
[----:B------:R-:W2:Y:S02]  /*1020*/  LDG.E.U8 R2, [R2.64] ;  /* 0x0000002402027981 */ /* 0x000ea4000c1e1100 */
[----:B--2---:R-:W0:Y:S02]  /*1030*/  I2F.U16 R0, R2 ;  /* 0x0000000200007306 */ /* 0x004e240000101000 */
[----:B0-----:R-:W-:Y:S01]  /*1040*/  F2FP.BF16.PACK_AB R0, RZ, R0 ;  /* 0x00000000ff00723e */ /* 0x001fe200000010ff */
[----:B------:R-:W-:Y:S05]  /*1050*/  BRA `(.L_x_3717) ;  /* 0x00000e3000007947 */ /* 0x000fea0003800000 */
.L_x_3714:
        /* <DEDUP_REMOVED lines=10> */
.L_x_3719:
[----:B------:R-:W2:Y:S02]  /*1100*/  LDG.E R2, [R2.64] ;  /* 0x0000002402027981 */ /* 0x000ea4000c1e1900 */
[----:B--2---:R-:W0:Y:S02]  /*1110*/  I2F R0, R2 ;  /* 0x0000000200007306 */ /* 0x004e240000201400 */
[----:B0-----:R-:W-:Y:S01]  /*1120*/  F2FP.BF16.PACK_AB R0, RZ, R0 ;  /* 0x00000000ff00723e */ /* 0x001fe200000010ff */
[----:B------:R-:W-:Y:S05]  /*1130*/  BRA `(.L_x_3717) ;  /* 0x00000d5000007947 */ /* 0x000fea0003800000 */
.L_x_3718:
[----:B------:R-:W2:Y:S02]  /*1140*/  LDG.E.U16 R2, [R2.64] ;  /* 0x0000002402027981 */ /* 0x000ea4000c1e1500 */
[----:B--2---:R-:W0:Y:S02]  /*1150*/  I2F.S16 R0, R2 ;  /* 0x0000000200007306 */ /* 0x004e240000101400 */
[----:B0-----:R-:W-:Y:S01]  /*1160*/  F2FP.BF16.PACK_AB R0, RZ, R0 ;  /* 0x00000000ff00723e */ /* 0x001fe200000010ff */
[----:B------:R-:W-:Y:S05]  /*1170*/  BRA `(.L_x_3717) ;  /* 0x00000d1000007947 */ /* 0x000fea0003800000 */
.L_x_3713:
        /* <DEDUP_REMOVED lines=9> */
.L_x_3721:
[----:B------:R-:W2:Y:S02]  /*1210*/  LDG.E.U16 R0, [R2.64] ;  /* 0x0000002402007981 */ /* 0x000ea4000c1e1500 */
[----:B--2---:R-:W-:-:S05]  /*1220*/  HADD2.F32 R0, -RZ, R0.H0_H0 ;  /* 0x20000000ff007230 */ /* 0x004fca0000004100 */
[----:B------:R-:W-:Y:S01]  /*1230*/  F2FP.BF16.PACK_AB R0, RZ, R0 ;  /* 0x00000000ff00723e */ /* 0x000fe200000010ff */
[----:B------:R-:W-:Y:S05]  /*1240*/  BRA `(.L_x_3717) ;  /* 0x00000c4000007947 */ /* 0x000fea0003800000 */
.L_x_3720:
        /* <DEDUP_REMOVED lines=9> */
.L_x_3723:
[----:B------:R-:W2:Y:S02]  /*12e0*/  LDG.E.U16 R2, [R2.64] ;  /* 0x0000002402027981 */ /* 0x000ea4000c1e1500 */
[----:B--2---:R-:W-:-:S05]  /*12f0*/  HADD2.F32 R0, -RZ, R2.H0_H0 ;  /* 0x20000002ff007230 */ /* 0x004fca0000004100 */
[----:B------:R-:W-:Y:S01]  /*1300*/  F2FP.BF16.PACK_AB R0, RZ, R0 ;  /* 0x00000000ff00723e */ /* 0x000fe200000010ff */
[----:B------:R-:W-:Y:S05]  /*1310*/  BRA `(.L_x_3717) ;  /* 0x00000b7000007947 */ /* 0x000fea0003800000 */
.L_x_3722:
[----:B------:R-:W2:Y:S02]  /*1320*/  LDG.E.64 R2, [R2.64] ;  /* 0x0000002402027981 */ /* 0x000ea4000c1e1b00 */
[----:B--2---:R-:W0:Y:S01]  /*1330*/  F2F.F32.F64 R0, R2 ;  /* 0x0000000200007310 */ /* 0x004e220000301000 */
[----:B------:R-:W0:-:S14]  /*1340*/  DSETP.GEU.AND P0, PT, |R2|, c[0x2][0x0], PT ;  /* 0x008000000200762a */ /* 0x000e1c0003f0e200 */
[----:B0-----:R-:W-:-:S05]  /*1350*/  @!P0 FMUL R0, R0, 1.175494350822287508e-38 ;  /* 0x0080000000008820 */ /* 0x001fca0000400000 */
[----:B------:R-:W-:Y:S01]  /*1360*/  F2FP.BF16.PACK_AB R0, RZ, R0 ;  /* 0x00000000ff00723e */ /* 0x000fe200000010ff */
[----:B------:R-:W-:Y:S05]  /*1370*/  BRA `(.L_x_3717) ;  /* 0x00000b1000007947 */ /* 0x000fea0003800000 */
.L_x_3712:
        /* <DEDUP_REMOVED lines=13> */
.L_x_3726:
[----:B------:R-:W2:Y:S02]  /*1450*/  LDG.E.64 R2, [R2.64] ;  /* 0x0000002402027981 */ /* 0x000ea4000c1e1b00 */
[----:B--2---:R-:W0:Y:S01]  /*1460*/  F2F.F32.F64 R0, R2 ;  /* 0x0000000200007310 */ /* 0x004e220000301000 */
[----:B------:R-:W0:-:S14]  /*1470*/  DSETP.GEU.AND P0, PT, |R2|, c[0x2][0x0], PT ;  /* 0x008000000200762a */ /* 0x000e1c0003f0e200 */
[----:B0-----:R-:W-:-:S05]  /*1480*/  @!P0 FMUL R0, R0, 1.175494350822287508e-38 ;  /* 0x0080000000008820 */ /* 0x001fca0000400000 */
[----:B------:R-:W-:Y:S01]  /*1490*/  F2FP.BF16.PACK_AB R0, RZ, R0 ;  /* 0x00000000ff00723e */ /* 0x000fe200000010ff */
[----:B------:R-:W-:Y:S05]  /*14a0*/  BRA `(.L_x_3717) ;  /* 0x000009e000007947 */ /* 0x000fea0003800000 */
.L_x_3725:
        /* <DEDUP_REMOVED lines=28> */
.L_x_3728:
        /* <DEDUP_REMOVED lines=15> */
.L_x_3727:
[----:B------:R0:W5:Y:S01]  /*1760*/  LDG.E.U16 R0, [R2.64] ;  /* 0x0000002402007981 */ /* 0x000162000c1e1500 */
[----:B------:R-:W-:Y:S05]  /*1770*/  BRA `(.L_x_3717) ;  /* 0x0000071000007947 */ /* 0x000fea0003800000 */
.L_x_3724:
        /* <DEDUP_REMOVED lines=12> */
.L_x_3731:
        /* <DEDUP_REMOVED lines=21> */
.L_x_3735:
[----:B------:R-:W-:Y:S05]  /*1990*/  BSYNC B1 ;  /* 0x0000000000017941 */ /* 0x000fea0003800000 */
.L_x_3734:
[----:B------:R-:W-:Y:S01]  /*19a0*/  LEA R3, R0, 0x3b800000, 0x17 ;  /* 0x3b80000000037811 */ /* 0x000fe200078eb8ff */
[----:B------:R-:W-:-:S05]  /*19b0*/  IMAD.SHL.U32 R0, R2, 0x100000, RZ ;  /* 0x0010000002007824 */ /* 0x000fca00078e00ff */
[----:B------:R-:W-:Y:S02]  /*19c0*/  LOP3.LUT R0, R3, R0, R4, 0xfe, !PT ;  /* 0x0000000003007212 */ /* 0x000fe400078efe04 */
.L_x_3733:
[----:B------:R-:W-:Y:S05]  /*19d0*/  BSYNC B0 ;  /* 0x0000000000007941 */ /* 0x000fea0003800000 */
.L_x_3732:
[----:B------:R-:W-:Y:S01]  /*19e0*/  F2FP.BF16.PACK_AB R0, RZ, R0 ;  /* 0x00000000ff00723e */ /* 0x000fe200000010ff */
[----:B------:R-:W-:Y:S05]  /*19f0*/  BRA `(.L_x_3717) ;  /* 0x0000049000007947 */ /* 0x000fea0003800000 */
.L_x_3730:
        /* <DEDUP_REMOVED lines=21> */
.L_x_3739:
[----:B------:R-:W-:Y:S05]  /*1b50*/  BSYNC B1 ;  /* 0x0000000000017941 */ /* 0x000fea0003800000 */
.L_x_3738:
[----:B------:R-:W-:Y:S01]  /*1b60*/  LEA R3, R0, 0x37800000, 0x17 ;  /* 0x3780000000037811 */ /* 0x000fe200078eb8ff */
[----:B------:R-:W-:-:S05]  /*1b70*/  IMAD.SHL.U32 R0, R2, 0x200000, RZ ;  /* 0x0020000002007824 */ /* 0x000fca00078e00ff */
[----:B------:R-:W-:Y:S02]  /*1b80*/  LOP3.LUT R0, R3, R0, R4, 0xfe, !PT ;  /* 0x0000000003007212 */ /* 0x000fe400078efe04 */
.L_x_3737:
[----:B------:R-:W-:Y:S05]  /*1b90*/  BSYNC B0 ;  /* 0x0000000000007941 */ /* 0x000fea0003800000 */
.L_x_3736:
[----:B------:R-:W-:Y:S01]  /*1ba0*/  F2FP.BF16.PACK_AB R0, RZ, R0 ;  /* 0x00000000ff00723e */ /* 0x000fe200000010ff */
[----:B------:R-:W-:Y:S05]  /*1bb0*/  BRA `(.L_x_3717) ;  /* 0x000002d000007947 */ /* 0x000fea0003800000 */
.L_x_3729:
        /* <DEDUP_REMOVED lines=14> */
.L_x_3743:
[----:B------:R-:W-:Y:S05]  /*1ca0*/  BSYNC B0 ;  /* 0x0000000000007941 */ /* 0x000fea0003800000 */
.L_x_3742:
[----:B------:R-:W-:Y:S01]  /*1cb0*/  F2FP.BF16.PACK_AB R0, RZ, R0 ;  /* 0x00000000ff00723e */ /* 0x000fe200000010ff */
[----:B------:R-:W-:Y:S05]  /*1cc0*/  BRA `(.L_x_3717) ;  /* 0x000001c000007947 */ /* 0x000fea0003800000 */
.L_x_3716:
        /* <DEDUP_REMOVED lines=19> */
[----:B------:R-:W-:Y:S01]  /*1e00*/  PRMT R0, RZ, 0x7610, R0 ;  /* 0x00007610ff007816 */ /* 0x000fe20000000000 */
[----:B------:R-:W-:Y:S05]  /*1e10*/  BRA `(.L_x_3717) ;  /* 0x0000007000007947 */ /* 0x000fea0003800000 */
.L_x_3741:
[----:B------:R-:W2:Y:S02]  /*1e20*/  LDG.E.64 R2, [R2.64] ;  /* 0x0000002402027981 */ /* 0x000ea4000c1e1b00 */
[----:B--2---:R-:W0:Y:S02]  /*1e30*/  I2F.U64 R0, R2 ;  /* 0x0000000200007312 */ /* 0x004e240000301000 */
[----:B0-----:R-:W-:Y:S01]  /*1e40*/  F2FP.BF16.PACK_AB R0, RZ, R0 ;  /* 0x00000000ff00723e */ /* 0x001fe200000010ff */
[----:B------:R-:W-:Y:S05]  /*1e50*/  BRA `(.L_x_3717) ;  /* 0x0000003000007947 */ /* 0x000fea0003800000 */
.L_x_3740:
[----:B------:R-:W2:Y:S02]  /*1e60*/  LDG.E R2, [R2.64] ;  /* 0x0000002402027981 */ /* 0x000ea4000c1e1900 */
[----:B--2---:R-:W0:Y:S02]  /*1e70*/  I2F.U32 R0, R2 ;  /* 0x0000000200007306 */ /* 0x004e240000201000 */
[----:B0-----:R-:W-:-:S06]  /*1e80*/  F2FP.BF16.PACK_AB R0, RZ, R0 ;  /* 0x00000000ff00723e */ /* 0x001fcc00000010ff */
.L_x_3717:
[----:B------:R-:W1:Y:S01]  /*1e90*/  LDC.U8 R5, c[0x0][0x388] ;  /* 0x0000e200ff057b82 */ /* 0x000e620000000000 */
[----:B-----5:R-:W-:-:S05]  /*1ea0*/  PRMT R0, RZ, 0x5410, R0 ;  /* 0x00005410ff007816 */ /* 0x020fca0000000000 */
[----:B0-----:R-:W-:-:S05]  /*1eb0*/  FADD.FTZ R2, R0, 3 ;  /* 0x4040000000027421 */ /* 0x001fca0000010000 */
[----:B------:R-:W-:-:S04]  /*1ec0*/  FSETP.GEU.FTZ.AND P0, PT, R2, c[0x0][0x370], PT ;  /* 0x0000dc0002007a0b */ /* 0x000fc80003f1e000 */
[----:B------:R-:W-:-:S04]  /*1ed0*/  FSEL R2, R2, c[0x0][0x370], P0 ;  /* 0x0000dc0002027a08 */ /* 0x000fc80000000000 */
[----:B------:R-:W-:-:S04]  /*1ee0*/  FSETP.GT.FTZ.AND P0, PT, R2, c[0x0][0x37c], PT ;  /* 0x0000df0002007a0b */ /* 0x000fc80003f14000 */
[----:B------:R-:W-:Y:S02]  /*1ef0*/  FSEL R3, R2, c[0x0][0x37c], !P0 ;  /* 0x0000df0002037a08 */ /* 0x000fe40004000000 */
[----:B-1----:R-:W-:-:S03]  /*1f00*/  PRMT R4, R5, 0x9910, RZ ;  /* 0x0000991005047816 */ /* 0x002fc600000000ff */
[----:B------:R-:W-:Y:S02]  /*1f10*/  FMUL.FTZ R3, R0, R3 ;  /* 0x0000000300037220 */ /* 0x000fe40000410000 */
[----:B------:R-:W-:Y:S02]  /*1f20*/  IMAD.MOV.U32 R2, RZ, RZ, R4 ;  /* 0x000000ffff027224 */ /* 0x000fe400078e0004 */
[----:B------:R-:W-:-:S03]  /*1f30*/  FMUL.FTZ R3, R3, 0.16666667163372039795 ;  /* 0x3e2aaaab03037820 */ /* 0x000fc60000410000 */
[----:B------:R-:W-:Y:S02]  /*1f40*/  ISETP.GT.AND P0, PT, R2, 0x9, PT ;  /* 0x000000090200780c */ /* 0x000fe40003f04270 */
[----:B------:R-:W-:-:S11]  /*1f50*/  F2FP.BF16.PACK_AB R3, RZ, R3 ;  /* 0x00000003ff03723e */ /* 0x000fd600000010ff */
        /* <DEDUP_REMOVED lines=13> */
.L_x_3747:
[----:B------:R-:W-:-:S06]  /*2030*/  PRMT R3, RZ, 0x5410, R3 ;  /* 0x00005410ff037816 */ /* 0x000fcc0000000003 */
[----:B------:R-:W0:Y:S02]  /*2040*/  F2I.S64.TRUNC R2, R3 ;  /* 0x0000000300027311 */ /* 0x000e24000020d900 */
[----:B0-----:R0:W-:Y:S01]  /*2050*/  STG.E.U8 [R16.64], R2 ;  /* 0x0000000210007986 */ /* 0x0011e2000c101124 */
[----:B------:R-:W-:Y:S05]  /*2060*/  BRA `(.L_x_3749) ;  /* 0x00000e4000007947 */ /* 0x000fea0003800000 */
.L_x_3746:
        /* <DEDUP_REMOVED lines=10> */
.L_x_3751:
[----:B------:R-:W-:-:S06]  /*2110*/  PRMT R3, RZ, 0x5410, R3 ;  /* 0x00005410ff037816 */ /* 0x000fcc0000000003 */
[----:B------:R-:W0:Y:S02]  /*2120*/  F2I.FTZ.TRUNC.NTZ R3, R3 ;  /* 0x0000000300037305 */ /* 0x000e24000021f100 */
[----:B0-----:R0:W-:Y:S01]  /*2130*/  STG.E [R16.64], R3 ;  /* 0x0000000310007986 */ /* 0x0011e2000c101924 */
[----:B------:R-:W-:Y:S05]  /*2140*/  BRA `(.L_x_3749) ;  /* 0x00000d6000007947 */ /* 0x000fea0003800000 */
.L_x_3750:
[----:B------:R-:W-:-:S06]  /*2150*/  PRMT R3, RZ, 0x5410, R3 ;  /* 0x00005410ff037816 */ /* 0x000fcc0000000003 */
[----:B------:R-:W0:Y:S02]  /*2160*/  F2I.FTZ.TRUNC.NTZ R3, R3 ;  /* 0x0000000300037305 */ /* 0x000e24000021f100 */
[----:B0-----:R0:W-:Y:S01]  /*2170*/  STG.E.U16 [R16.64], R3 ;  /* 0x0000000310007986 */ /* 0x0011e2000c101524 */
[----:B------:R-:W-:Y:S05]  /*2180*/  BRA `(.L_x_3749) ;  /* 0x00000d2000007947 */ /* 0x000fea0003800000 */
.L_x_3745:
        /* <DEDUP_REMOVED lines=9> */
.L_x_3753:
[----:B------:R-:W-:-:S04]  /*2220*/  PRMT R0, RZ, 0x5410, R3 ;  /* 0x00005410ff007816 */ /* 0x000fc80000000003 */
[----:B------:R-:W-:-:S05]  /*2230*/  F2FP.PACK_AB R0, RZ, R0 ;  /* 0x00000000ff00723e */ /* 0x000fca00000000ff */
[----:B------:R0:W-:Y:S01]  /*2240*/  STG.E.U16 [R16.64], R0 ;  /* 0x0000000010007986 */ /* 0x0001e2000c101524 */
[----:B------:R-:W-:Y:S05]  /*2250*/  BRA `(.L_x_3749) ;  /* 0x00000c5000007947 */ /* 0x000fea0003800000 */
.L_x_3752:
        /* <DEDUP_REMOVED lines=10> */
.L_x_3755:
[----:B------:R-:W-:-:S04]  /*2300*/  PRMT R3, RZ, 0x5410, R3 ;  /* 0x00005410ff037816 */ /* 0x000fc80000000003 */
[----:B------:R-:W-:-:S04]  /*2310*/  F2FP.PACK_AB R3, RZ, R3 ;  /* 0x00000003ff03723e */ /* 0x000fc800000000ff */
[----:B------:R-:W-:-:S05]  /*2320*/  PRMT R3, R3, 0x5410, RZ ;  /* 0x0000541003037816 */ /* 0x000fca00000000ff */
[----:B------:R0:W-:Y:S01]  /*2330*/  STG.E [R16.64], R3 ;  /* 0x0000000310007986 */ /* 0x0001e2000c101924 */
[----:B------:R-:W-:Y:S05]  /*2340*/  BRA `(.L_x_3749) ;  /* 0x00000b6000007947 */ /* 0x000fea0003800000 */
.L_x_3754:
[----:B------:R-:W-:-:S05]  /*2350*/  PRMT R2, RZ, 0x5410, R3 ;  /* 0x00005410ff027816 */ /* 0x000fca0000000003 */
[----:B------:R-:W-:-:S06]  /*2360*/  FMUL.FTZ R2, R2, 1 ;  /* 0x3f80000002027820 */ /* 0x000fcc0000410000 */
[----:B------:R-:W0:Y:S02]  /*2370*/  F2F.F64.F32 R2, R2 ;  /* 0x0000000200027310 */ /* 0x000e240000201800 */
[----:B0-----:R0:W-:Y:S01]  /*2380*/  STG.E.64 [R16.64], R2 ;  /* 0x0000000210007986 */ /* 0x0011e2000c101b24 */
[----:B------:R-:W-:Y:S05]  /*2390*/  BRA `(.L_x_3749) ;  /* 0x00000b1000007947 */ /* 0x000fea0003800000 */
.L_x_3744:
        /* <DEDUP_REMOVED lines=13> */
.L_x_3758:
[----:B------:R-:W-:Y:S01]  /*2470*/  PRMT R3, RZ, 0x5410, R3 ;  /* 0x00005410ff037816 */ /* 0x000fe20000000003 */
[----:B------:R-:W-:-:S04]  /*2480*/  CS2R R6, SRZ ;  /* 0x0000000000067805 */ /* 0x000fc8000001ff00 */
[----:B------:R-:W-:-:S04]  /*2490*/  FMUL.FTZ R3, R3, 1 ;  /* 0x3f80000003037820 */ /* 0x000fc80000410000 */
[----:B------:R-:W0:Y:S02]  /*24a0*/  F2F.F64.F32 R4, R3 ;  /* 0x0000000300047310 */ /* 0x000e240000201800 */
[----:B0-----:R0:W-:Y:S01]  /*24b0*/  STG.E.128 [R16.64], R4 ;  /* 0x0000000410007986 */ /* 0x0011e2000c101d24 */
[----:B------:R-:W-:Y:S05]  /*24c0*/  BRA `(.L_x_3749) ;  /* 0x000009e000007947 */ /* 0x000fea0003800000 */
.L_x_3757:
        /* <DEDUP_REMOVED lines=21> */
.L_x_3762:
[----:B------:R-:W-:Y:S05]  /*2620*/  BSYNC B0 ;  /* 0x0000000000007941 */ /* 0x000fea0003800000 */
.L_x_3761:
[----:B------:R-:W-:-:S05]  /*2630*/  LOP3.LUT R3, R0, R3, RZ, 0xfc, !PT ;  /* 0x0000000300037212 */ /* 0x000fca00078efcff */
[----:B------:R0:W-:Y:S01]  /*2640*/  STG.E.U8 [R16.64], R3 ;  /* 0x0000000310007986 */ /* 0x0001e2000c101124 */
[----:B------:R-:W-:Y:S05]  /*2650*/  BRA `(.L_x_3749) ;  /* 0x0000085000007947 */ /* 0x000fea0003800000 */
.L_x_3760:
        /* <DEDUP_REMOVED lines=13> */
.L_x_3764:
[----:B------:R-:W-:Y:S01]  /*2730*/  IMAD.MOV.U32 R0, RZ, RZ, 0x7f ;  /* 0x0000007fff007424 */ /* 0x000fe200078e00ff */
[----:B------:R-:W-:-:S04]  /*2740*/  ISETP.GT.U32.AND P0, PT, R2, 0x7f800000, PT ;  /* 0x7f8000000200780c */ /* 0x000fc80003f04070 */
[----:B------:R-:W-:-:S04]  /*2750*/  SEL R0, R0, 0x7c, P0 ;  /* 0x0000007c00007807 */ /* 0x000fc80000000000 */
.L_x_3765:
[----:B------:R-:W-:Y:S05]  /*2760*/  BSYNC B0 ;  /* 0x0000000000007941 */ /* 0x000fea0003800000 */
.L_x_3763:
[----:B------:R-:W-:-:S04]  /*2770*/  LOP3.LUT R2, R3, 0x80000000, RZ, 0xc0, !PT ;  /* 0x8000000003027812 */ /* 0x000fc800078ec0ff */
[----:B------:R-:W-:-:S04]  /*2780*/  SHF.R.U32.HI R3, RZ, 0x18, R2 ;  /* 0x00000018ff037819 */ /* 0x000fc80000011602 */
[----:B------:R-:W-:-:S05]  /*2790*/  LOP3.LUT R3, R0, R3, RZ, 0xfc, !PT ;  /* 0x0000000300037212 */ /* 0x000fca00078efcff */
[----:B------:R0:W-:Y:S01]  /*27a0*/  STG.E.U8 [R16.64], R3 ;  /* 0x0000000310007986 */ /* 0x0001e2000c101124 */
[----:B------:R-:W-:Y:S05]  /*27b0*/  BRA `(.L_x_3749) ;  /* 0x000006f000007947 */ /* 0x000fea0003800000 */
.L_x_3759:
[----:B------:R0:W-:Y:S01]  /*27c0*/  STG.E.U16 [R16.64], R3 ;  /* 0x0000000310007986 */ /* 0x0001e2000c101524 */
[----:B------:R-:W-:Y:S05]  /*27d0*/  BRA `(.L_x_3749) ;  /* 0x000006d000007947 */ /* 0x000fea0003800000 */
.L_x_3756:
        /* <DEDUP_REMOVED lines=12> */
.L_x_3768:
        /* <DEDUP_REMOVED lines=17> */
.L_x_3771:
[----:B------:R-:W-:-:S04]  /*29b0*/  LOP3.LUT R2, R3, 0x80000000, RZ, 0xc0, !PT ;  /* 0x8000000003027812 */ /* 0x000fc800078ec0ff */
[----:B------:R-:W-:-:S04]  /*29c0*/  SHF.R.U32.HI R3, RZ, 0x18, R2 ;  /* 0x00000018ff037819 */ /* 0x000fc80000011602 */
[----:B------:R-:W-:-:S04]  /*29d0*/  LOP3.LUT R0, R0, R3, RZ, 0xfc, !PT ;  /* 0x0000000300007212 */ /* 0x000fc800078efcff */
[----:B------:R-:W-:Y:S02]  /*29e0*/  PRMT R8, R0, 0x7610, R8 ;  /* 0x0000761000087816 */ /* 0x000fe40000000008 */
.L_x_3770:
[----:B------:R-:W-:Y:S05]  /*29f0*/  BSYNC B0 ;  /* 0x0000000000007941 */ /* 0x000fea0003800000 */
.L_x_3769:
[----:B------:R0:W-:Y:S01]  /*2a00*/  STG.E.U8 [R16.64], R8 ;  /* 0x0000000810007986 */ /* 0x0001e2000c101124 */
[----:B------:R-:W-:Y:S05]  /*2a10*/  BRA `(.L_x_3749) ;  /* 0x0000049000007947 */ /* 0x000fea0003800000 */
.L_x_3767:
        /* <DEDUP_REMOVED lines=17> */
.L_x_3774:
[----:B------:R-:W-:-:S04]  /*2b30*/  LOP3.LUT R2, R3, 0x80000000, RZ, 0xc0, !PT ;  /* 0x8000000003027812 */ /* 0x000fc800078ec0ff */
[----:B------:R-:W-:-:S04]  /*2b40*/  SHF.R.U32.HI R3, RZ, 0x18, R2 ;  /* 0x00000018ff037819 */ /* 0x000fc80000011602 */
[----:B------:R-:W-:-:S04]  /*2b50*/  LOP3.LUT R0, R0, R3, RZ, 0xfc, !PT ;  /* 0x0000000300007212 */ /* 0x000fc800078efcff */
[----:B------:R-:W-:Y:S02]  /*2b60*/  PRMT R8, R0, 0x7610, R8 ;  /* 0x0000761000087816 */ /* 0x000fe40000000008 */
.L_x_3773:
[----:B------:R-:W-:Y:S05]  /*2b70*/  BSYNC B0 ;  /* 0x0000000000007941 */ /* 0x000fea0003800000 */
.L_x_3772:
[----:B------:R0:W-:Y:S01]  /*2b80*/  STG.E.U8 [R16.64], R8 ;  /* 0x0000000810007986 */ /* 0x0001e2000c101124 */
[----:B------:R-:W-:Y:S05]  /*2b90*/  BRA `(.L_x_3749) ;  /* 0x0000031000007947 */ /* 0x000fea0003800000 */
.L_x_3766:
        /* <DEDUP_REMOVED lines=22> */
.L_x_3748:
        /* <DEDUP_REMOVED lines=20> */
.L_x_3776:
[----:B------:R-:W-:-:S06]  /*2e40*/  PRMT R3, RZ, 0x5410, R3 ;  /* 0x00005410ff037816 */ /* 0x000fcc0000000003 */
[----:B------:R-:W0:Y:S02]  /*2e50*/  F2I.U64.TRUNC R2, R3 ;  /* 0x0000000300027311 */ /* 0x000e24000020d800 */
[----:B0-----:R0:W-:Y:S01]  /*2e60*/  STG.E.64 [R16.64], R2 ;  /* 0x0000000210007986 */ /* 0x0011e2000c101b24 */
[----:B------:R-:W-:Y:S05]  /*2e70*/  BRA `(.L_x_3749) ;  /* 0x0000003000007947 */ /* 0x000fea0003800000 */
.L_x_3775:
[----:B------:R-:W-:-:S06]  /*2e80*/  PRMT R3, RZ, 0x5410, R3 ;  /* 0x00005410ff037816 */ /* 0x000fcc0000000003 */
[----:B------:R-:W0:Y:S02]  /*2e90*/  F2I.FTZ.U32.TRUNC.NTZ R3, R3 ;  /* 0x0000000300037305 */ /* 0x000e24000021f000 */
[----:B0-----:R0:W-:Y:S02]  /*2ea0*/  STG.E [R16.64], R3 ;  /* 0x0000000310007986 */ /* 0x0011e4000c101924 */
.L_x_3749:
[----:B------:R-:W-:-:S05]  /*2eb0*/  IMAD R18, R18, 0x200, R23 ;  /* 0x0000020012127824 */ /* 0x000fca00078e0217 */
[----:B------:R-:W-:Y:S02]  /*2ec0*/  IADD3 R19, R18, 0x80, RZ ;  /* 0x0000008012137810 */ /* 0x000fe40007ffe0ff */
.L_x_3710:
[----:B------:R-:W-:Y:S05]  /*2ed0*/  BSYNC B6 ;  /* 0x0000000000067941 */ /* 0x000fea0003800000 */
.L_x_3709:
[----:B------:R-:W-:Y:S01]  /*2ee0*/  ISETP.GE.AND P0, PT, R19, c[0x0][0x160], PT ;  /* 0x0000580013007a0c */ /* 0x000fe20003f06270 */
[----:B------:R-:W-:-:S12]  /*2ef0*/  BSSY B6, `(.L_x_3777) ;  /* 0x00005c8000067945 */ /* 0x000fd80003800000 */
[----:B------:R-:W-:Y:S05]  /*2f00*/  @P0 BRA `(.L_x_3778) ;  /* 0x00005c6000000947 */ /* 0x000fea0003800000 */
[----:B------:R-:W-:Y:S01]  /*2f10*/  ISETP.NE.AND P0, PT, RZ, c[0x0][0x168], PT ;  /* 0x00005a00ff007a0c */ /* 0x000fe20003f05270 */
[----:B0-----:R-:W-:Y:S02]  /*2f20*/  IMAD.MOV.U32 R0, RZ, RZ, RZ ;  /* 0x000000ffff007224 */ /* 0x001fe400078e00ff */
[----:B------:R-:W-:-:S10]  /*2f30*/  IMAD.MOV.U32 R16, RZ, RZ, RZ ;  /* 0x000000ffff107224 */ /* 0x000fd400078e00ff */
        /* <DEDUP_REMOVED lines=225> */
.L_x_3779:
        /* <DEDUP_REMOVED lines=20> */
.L_x_3783:
[----:B------:R-:W2:Y:S02]  /*3e90*/  LDG.E.U8 R2, [R2.64] ;  /* 0x0000002402027981 */ /* 0x000ea4000c1e1100 */
[----:B--2---:R-:W0:Y:S02]  /*3ea0*/  I2F.U16 R0, R2 ;  /* 0x0000000200007306 */ /* 0x004e240000101000 */
[----:B0-----:R-:W-:Y:S01]  /*3eb0*/  F2FP.BF16.PACK_AB R0, RZ, R0 ;  /* 0x00000000ff00723e */ /* 0x001fe200000010ff */
[----:B------:R-:W-:Y:S05]  /*3ec0*/  BRA `(.L_x_3785) ;  /* 0x00000e3000007947 */ /* 0x000fea0003800000 */
.L_x_3782:
        /* <DEDUP_REMOVED lines=10> */
.L_x_3787:
[----:B------:R-:W2:Y:S02]  /*3f70*/  LDG.E R2, [R2.64] ;  /* 0x0000002402027981 */ /* 0x000ea4000c1e1900 */
[----:B--2---:R-:W0:Y:S02]  /*3f80*/  I2F R0, R2 ;  /* 0x0000000200007306 */ /* 0x004e240000201400 */
[----:B0-----:R-:W-:Y:S01]  /*3f90*/  F2FP.BF16.PACK_AB R0, RZ, R0 ;  /* 0x00000000ff00723e */ /* 0x001fe200000010ff */
[----:B------:R-:W-:Y:S05]  /*3fa0*/  BRA `(.L_x_3785) ;  /* 0x00000d5000007947 */ /* 0x000fea0003800000 */
.L_x_3786:
[----:B------:R-:W2:Y:S02]  /*3fb0*/  LDG.E.U16 R2, [R2.64] ;  /* 0x0000002402027981 */ /* 0x000ea4000c1e1500 */
[----:B--2---:R-:W0:Y:S02]  /*3fc0*/  I2F.S16 R0, R2 ;  /* 0x0000000200007306 */ /* 0x004e240000101400 */
[----:B0-----:R-:W-:Y:S01]  /*3fd0*/  F2FP.BF16.PACK_AB R0, RZ, R0 ;  /* 0x00000000ff00723e */ /* 0x001fe200000010ff */
[----:B------:R-:W-:Y:S05]  /*3fe0*/  BRA `(.L_x_3785) ;  /* 0x00000d1000007947 */ /* 0x000fea0003800000 */
.L_x_3781:
        /* <DEDUP_REMOVED lines=9> */
.L_x_3789:
[----:B------:R-:W2:Y:S02]  /*4080*/  LDG.E.U16 R0, [R2.64] ;  /* 0x0000002402007981 */ /* 0x000ea4000c1e1500 */
[----:B--2---:R-:W-:-:S05]  /*4090*/  HADD2.F32 R0, -RZ, R0.H0_H0 ;  /* 0x20000000ff007230 */ /* 0x004fca0000004100 */
[----:B------:R-:W-:Y:S01]  /*40a0*/  F2FP.BF16.PACK_AB R0, RZ, R0 ;  /* 0x00000000ff00723e */ /* 0x000fe200000010ff */
[----:B------:R-:W-:Y:S05]  /*40b0*/  BRA `(.L_x_3785) ;  /* 0x00000c4000007947 */ /* 0x000fea0003800000 */
.L_x_3788:
        /* <DEDUP_REMOVED lines=9> */
.L_x_3791:
[----:B------:R-:W2:Y:S02]  /*4150*/  LDG.E.U16 R2, [R2.64] ;  /* 0x0000002402027981 */ /* 0x000ea4000c1e1500 */
[----:B--2---:R-:W-:-:S05]  /*4160*/  HADD2.F32 R0, -RZ, R2.H0_H0 ;  /* 0x20000002ff007230 */ /* 0x004fca0000004100 */
[----:B------:R-:W-:Y:S01]  /*4170*/  F2FP.BF16.PACK_AB R0, RZ, R0 ;  /* 0x00000000ff00723e */ /* 0x000fe200000010ff */
[----:B------:R-:W-:Y:S05]  /*4180*/  BRA `(.L_x_3785) ;  /* 0x00000b7000007947 */ /* 0x000fea0003800000 */
.L_x_3790:
[----:B------:R-:W2:Y:S02]  /*4190*/  LDG.E.64 R2, [R2.64] ;  /* 0x0000002402027981 */ /* 0x000ea4000c1e1b00 */
[----:B--2---:R-:W0:Y:S01]  /*41a0*/  F2F.F32.F64 R0, R2 ;  /* 0x0000000200007310 */ /* 0x004e220000301000 */
[----:B------:R-:W0:-:S14]  /*41b0*/  DSETP.GEU.AND P0, PT, |R2|, c[0x2][0x0], PT ;  /* 0x008000000200762a */ /* 0x000e1c0003f0e200 */
[----:B0-----:R-:W-:-:S05]  /*41c0*/  @!P0 FMUL R0, R0, 1.175494350822287508e-38 ;  /* 0x0080000000008820 */ /* 0x001fca0000400000 */
[----:B------:R-:W-:Y:S01]  /*41d0*/  F2FP.BF16.PACK_AB R0, RZ, R0 ;  /* 0x00000000ff00723e */ /* 0x000fe200000010ff */
[----:B------:R-:W-:Y:S05]  /*41e0*/  BRA `(.L_x_3785) ;  /* 0x00000b1000007947 */ /* 0x000fea0003800000 */
.L_x_3780:
        /* <DEDUP_REMOVED lines=13> */
.L_x_3794:
[----:B------:R-:W2:Y:S02]  /*42c0*/  LDG.E.64 R2, [R2.64] ;  /* 0x0000002402027981 */ /* 0x000ea4000c1e1b00 */
[----:B--2---:R-:W0:Y:S01]  /*42d0*/  F2F.F32.F64 R0, R2 ;  /* 0x0000000200007310 */ /* 0x004e220000301000 */
[----:B------:R-:W0:-:S14]  /*42e0*/  DSETP.GEU.AND P0, PT, |R2|, c[0x2][0x0], PT ;  /* 0x008000000200762a */ /* 0x000e1c0003f0e200 */
[----:B0-----:R-:W-:-:S05]  /*42f0*/  @!P0 FMUL R0, R0, 1.175494350822287508e-38 ;  /* 0x0080000000008820 */ /* 0x001fca0000400000 */
[----:B------:R-:W-:Y:S01]  /*4300*/  F2FP.BF16.PACK_AB R0, RZ, R0 ;  /* 0x00000000ff00723e */ /* 0x000fe200000010ff */
[----:B------:R-:W-:Y:S05]  /*4310*/  BRA `(.L_x_3785) ;  /* 0x000009e000007947 */ /* 0x000fea0003800000 */
.L_x_3793:
        /* <DEDUP_REMOVED lines=28> */
.L_x_3796:
        /* <DEDUP_REMOVED lines=15> */
.L_x_3795:
[----:B------:R0:W5:Y:S01]  /*45d0*/  LDG.E.U16 R0, [R2.64] ;  /* 0x0000002402007981 */ /* 0x000162000c1e1500 */
[----:B------:R-:W-:Y:S05]  /*45e0*/  BRA `(.L_x_3785) ;  /* 0x0000071000007947 */ /* 0x000fea0003800000 */
.L_x_3792:
        /* <DEDUP_REMOVED lines=12> */
.L_x_3799:
        /* <DEDUP_REMOVED lines=21> */
.L_x_3803:
[----:B------:R-:W-:Y:S05]  /*4800*/  BSYNC B1 ;  /* 0x0000000000017941 */ /* 0x000fea0003800000 */
.L_x_3802:
[----:B------:R-:W-:Y:S01]  /*4810*/  LEA R3, R0, 0x3b800000, 0x17 ;  /* 0x3b80000000037811 */ /* 0x000fe200078eb8ff */
[----:B------:R-:W-:-:S05]  /*4820*/  IMAD.SHL.U32 R0, R2, 0x100000, RZ ;  /* 0x0010000002007824 */ /* 0x000fca00078e00ff */
[----:B------:R-:W-:Y:S02]  /*4830*/  LOP3.LUT R0, R3, R0, R4, 0xfe, !PT ;  /* 0x0000000003007212 */ /* 0x000fe400078efe04 */
.L_x_3801:
[----:B------:R-:W-:Y:S05]  /*4840*/  BSYNC B0 ;  /* 0x0000000000007941 */ /* 0x000fea0003800000 */
.L_x_3800:
[----:B------:R-:W-:Y:S01]  /*4850*/  F2FP.BF16.PACK_AB R0, RZ, R0 ;  /* 0x00000000ff00723e */ /* 0x000fe200000010ff */
[----:B------:R-:W-:Y:S05]  /*4860*/  BRA `(.L_x_3785) ;  /* 0x0000049000007947 */ /* 0x000fea0003800000 */
.L_x_3798:
        /* <DEDUP_REMOVED lines=21> */
.L_x_3807:
[----:B------:R-:W-:Y:S05]  /*49c0*/  BSYNC B1 ;  /* 0x0000000000017941 */ /* 0x000fea0003800000 */
.L_x_3806:
[----:B------:R-:W-:Y:S01]  /*49d0*/  LEA R3, R0, 0x37800000, 0x17 ;  /* 0x3780000000037811 */ /* 0x000fe200078eb8ff */
[----:B------:R-:W-:-:S05]  /*49e0*/  IMAD.SHL.U32 R0, R2, 0x200000, RZ ;  /* 0x0020000002007824 */ /* 0x000fca00078e00ff */
[----:B------:R-:W-:Y:S02]  /*49f0*/  LOP3.LUT R0, R3, R0, R4, 0xfe, !PT ;  /* 0x0000000003007212 */ /* 0x000fe400078efe04 */
.L_x_3805:
[----:B------:R-:W-:Y:S05]  /*4a00*/  BSYNC B0 ;  /* 0x0000000000007941 */ /* 0x000fea0003800000 */
.L_x_3804:
[----:B------:R-:W-:Y:S01]  /*4a10*/  F2FP.BF16.PACK_AB R0, RZ, R0 ;  /* 0x00000000ff00723e */ /* 0x000fe200000010ff */
[----:B------:R-:W-:Y:S05]  /*4a20*/  BRA `(.L_x_3785) ;  /* 0x000002d000007947 */ /* 0x000fea0003800000 */
.L_x_3797:
        /* <DEDUP_REMOVED lines=14> */
.L_x_3811:
[----:B------:R-:W-:Y:S05]  /*4b10*/  BSYNC B0 ;  /* 0x0000000000007941 */ /* 0x000fea0003800000 */
.L_x_3810:
[----:B------:R-:W-:Y:S01]  /*4b20*/  F2FP.BF16.PACK_AB R0, RZ, R0 ;  /* 0x00000000ff00723e */ /* 0x000fe200000010ff */
[----:B------:R-:W-:Y:S05]  /*4b30*/  BRA `(.L_x_3785) ;  /* 0x000001c000007947 */ /* 0x000fea0003800000 */
.L_x_3784:
        /* <DEDUP_REMOVED lines=21> */
.L_x_3809:
[----:B------:R-:W2:Y:S02]  /*4c90*/  LDG.E.64 R2, [R2.64] ;  /* 0x0000002402027981 */ /* 0x000ea4000c1e1b00 */
[----:B--2---:R-:W0:Y:S02]  /*4ca0*/  I2F.U64 R0, R2 ;  /* 0x0000000200007312 */ /* 0x004e240000301000 */
[----:B0-----:R-:W-:Y:S01]  /*4cb0*/  F2FP.BF16.PACK_AB R0, RZ, R0 ;  /* 0x00000000ff00723e */ /* 0x001fe200000010ff */
[----:B------:R-:W-:Y:S05]  /*4cc0*/  BRA `(.L_x_3785) ;  /* 0x0000003000007947 */ /* 0x000fea0003800000 */
.L_x_3808:
[----:B------:R-:W2:Y:S02]  /*4cd0*/  LDG.E R2, [R2.64] ;  /* 0x0000002402027981 */ /* 0x000ea4000c1e1900 */
[----:B--2---:R-:W0:Y:S02]  /*4ce0*/  I2F.U32 R0, R2 ;  /* 0x0000000200007306 */ /* 0x004e240000201000 */
[----:B0-----:R-:W-:-:S06]  /*4cf0*/  F2FP.BF16.PACK_AB R0, RZ, R0 ;  /* 0x00000000ff00723e */ /* 0x001fcc00000010ff */
.L_x_3785:
        /* <DEDUP_REMOVED lines=26> */
.L_x_3815:
[----:B------:R-:W-:-:S06]  /*4ea0*/  PRMT R3, RZ, 0x5410, R3 ;  /* 0x00005410ff037816 */ /* 0x000fcc0000000003 */
[----:B------:R-:W0:Y:S02]  /*4eb0*/  F2I.S64.TRUNC R2, R3 ;  /* 0x0000000300027311 */ /* 0x000e24000020d900 */
[----:B0-----:R0:W-:Y:S01]  /*4ec0*/  STG.E.U8 [R16.64], R2 ;  /* 0x0000000210007986 */ /* 0x0011e2000c101124 */
[----:B------:R-:W-:Y:S05]  /*4ed0*/  BRA `(.L_x_3817) ;  /* 0x00000e4000007947 */ /* 0x000fea0003800000 */
.L_x_3814:
        /* <DEDUP_REMOVED lines=10> */
.L_x_3819:
[----:B------:R-:W-:-:S06]  /*4f80*/  PRMT R3, RZ, 0x5410, R3 ;  /* 0x00005410ff037816 */ /* 0x000fcc0000000003 */
[----:B------:R-:W0:Y:S02]  /*4f90*/  F2I.FTZ.TRUNC.NTZ R3, R3 ;  /* 0x0000000300037305 */ /* 0x000e24000021f100 */
[----:B0-----:R0:W-:Y:S01]  /*4fa0*/  STG.E [R16.64], R3 ;  /* 0x0000000310007986 */ /* 0x0011e2000c101924 */
[----:B------:R-:W-:Y:S05]  /*4fb0*/  BRA `(.L_x_3817) ;  /* 0x00000d6000007947 */ /* 0x000fea0003800000 */
.L_x_3818:
[----:B------:R-:W-:-:S06]  /*4fc0*/  PRMT R3, RZ, 0x5410, R3 ;  /* 0x00005410ff037816 */ /* 0x000fcc0000000003 */
[----:B------:R-:W0:Y:S02]  /*4fd0*/  F2I.FTZ.TRUNC.NTZ R3, R3 ;  /* 0x0000000300037305 */ /* 0x000e24000021f100 */
[----:B0-----:R0:W-:Y:S01]  /*4fe0*/  STG.E.U16 [R16.64], R3 ;  /* 0x0000000310007986 */ /* 0x0011e2000c101524 */
[----:B------:R-:W-:Y:S05]  /*4ff0*/  BRA `(.L_x_3817) ;  /* 0x00000d2000007947 */ /* 0x000fea0003800000 */
.L_x_3813:
        /* <DEDUP_REMOVED lines=9> */
.L_x_3821:
[----:B------:R-:W-:-:S04]  /*5090*/  PRMT R0, RZ, 0x5410, R3 ;  /* 0x00005410ff007816 */ /* 0x000fc80000000003 */
[----:B------:R-:W-:-:S05]  /*50a0*/  F2FP.PACK_AB R0, RZ, R0 ;  /* 0x00000000ff00723e */ /* 0x000fca00000000ff */
[----:B------:R0:W-:Y:S01]  /*50b0*/  STG.E.U16 [R16.64], R0 ;  /* 0x0000000010007986 */ /* 0x0001e2000c101524 */
[----:B------:R-:W-:Y:S05]  /*50c0*/  BRA `(.L_x_3817) ;  /* 0x00000c5000007947 */ /* 0x000fea0003800000 */
.L_x_3820:
        /* <DEDUP_REMOVED lines=10> */
.L_x_3823:
[----:B------:R-:W-:-:S04]  /*5170*/  PRMT R3, RZ, 0x5410, R3 ;  /* 0x00005410ff037816 */ /* 0x000fc80000000003 */
[----:B------:R-:W-:-:S04]  /*5180*/  F2FP.PACK_AB R3, RZ, R3 ;  /* 0x00000003ff03723e */ /* 0x000fc800000000ff */
[----:B------:R-:W-:-:S05]  /*5190*/  PRMT R3, R3, 0x5410, RZ ;  /* 0x0000541003037816 */ /* 0x000fca00000000ff */
[----:B------:R0:W-:Y:S01]  /*51a0*/  STG.E [R16.64], R3 ;  /* 0x0000000310007986 */ /* 0x0001e2000c101924 */
[----:B------:R-:W-:Y:S05]  /*51b0*/  BRA `(.L_x_3817) ;  /* 0x00000b6000007947 */ /* 0x000fea0003800000 */
.L_x_3822:
[----:B------:R-:W-:-:S05]  /*51c0*/  PRMT R2, RZ, 0x5410, R3 ;  /* 0x00005410ff027816 */ /* 0x000fca0000000003 */
[----:B------:R-:W-:-:S06]  /*51d0*/  FMUL.FTZ R2, R2, 1 ;  /* 0x3f80000002027820 */ /* 0x000fcc0000410000 */
[----:B------:R-:W0:Y:S02]  /*51e0*/  F2F.F64.F32 R2, R2 ;  /* 0x0000000200027310 */ /* 0x000e240000201800 */
[----:B0-----:R0:W-:Y:S01]  /*51f0*/  STG.E.64 [R16.64], R2 ;  /* 0x0000000210007986 */ /* 0x0011e2000c101b24 */
[----:B------:R-:W-:Y:S05]  /*5200*/  BRA `(.L_x_3817) ;  /* 0x00000b1000007947 */ /* 0x000fea0003800000 */
.L_x_3812:
        /* <DEDUP_REMOVED lines=13> */
.L_x_3826:
[----:B------:R-:W-:Y:S01]  /*52e0*/  PRMT R3, RZ, 0x5410, R3 ;  /* 0x00005410ff037816 */ /* 0x000fe20000000003 */
[----:B------:R-:W-:-:S04]  /*52f0*/  CS2R R6, SRZ ;  /* 0x0000000000067805 */ /* 0x000fc8000001ff00 */
[----:B------:R-:W-:-:S04]  /*5300*/  FMUL.FTZ R3, R3, 1 ;  /* 0x3f80000003037820 */ /* 0x000fc80000410000 */
[----:B------:R-:W0:Y:S02]  /*5310*/  F2F.F64.F32 R4, R3 ;  /* 0x0000000300047310 */ /* 0x000e240000201800 */
[----:B0-----:R0:W-:Y:S01]  /*5320*/  STG.E.128 [R16.64], R4 ;  /* 0x0000000410007986 */ /* 0x0011e2000c101d24 */
[----:B------:R-:W-:Y:S05]  /*5330*/  BRA `(.L_x_3817) ;  /* 0x000009e000007947 */ /* 0x000fea0003800000 */
.L_x_3825:
        /* <DEDUP_REMOVED lines=21> */
.L_x_3830:
[----:B------:R-:W-:Y:S05]  /*5490*/  BSYNC B0 ;  /* 0x0000000000007941 */ /* 0x000fea0003800000 */
.L_x_3829:
[----:B------:R-:W-:-:S05]  /*54a0*/  LOP3.LUT R3, R0, R3, RZ, 0xfc, !PT ;  /* 0x0000000300037212 */ /* 0x000fca00078efcff */
[----:B------:R0:W-:Y:S01]  /*54b0*/  STG.E.U8 [R16.64], R3 ;  /* 0x0000000310007986 */ /* 0x0001e2000c101124 */
[----:B------:R-:W-:Y:S05]  /*54c0*/  BRA `(.L_x_3817) ;  /* 0x0000085000007947 */ /* 0x000fea0003800000 */
.L_x_3828:
        /* <DEDUP_REMOVED lines=13> */
.L_x_3832:
[----:B------:R-:W-:Y:S01]  /*55a0*/  IMAD.MOV.U32 R0, RZ, RZ, 0x7f ;  /* 0x0000007fff007424 */ /* 0x000fe200078e00ff */
[----:B------:R-:W-:-:S04]  /*55b0*/  ISETP.GT.U32.AND P0, PT, R2, 0x7f800000, PT ;  /* 0x7f8000000200780c */ /* 0x000fc80003f04070 */
[----:B------:R-:W-:-:S04]  /*55c0*/  SEL R0, R0, 0x7c, P0 ;  /* 0x0000007c00007807 */ /* 0x000fc80000000000 */
.L_x_3833:
[----:B------:R-:W-:Y:S05]  /*55d0*/  BSYNC B0 ;  /* 0x0000000000007941 */ /* 0x000fea0003800000 */
.L_x_3831:
[----:B------:R-:W-:-:S04]  /*55e0*/  LOP3.LUT R2, R3, 0x80000000, RZ, 0xc0, !PT ;  /* 0x8000000003027812 */ /* 0x000fc800078ec0ff */
[----:B------:R-:W-:-:S04]  /*55f0*/  SHF.R.U32.HI R3, RZ, 0x18, R2 ;  /* 0x00000018ff037819 */ /* 0x000fc80000011602 */
[----:B------:R-:W-:-:S05]  /*5600*/  LOP3.LUT R3, R0, R3, RZ, 0xfc, !PT ;  /* 0x0000000300037212 */ /* 0x000fca00078efcff */
[----:B------:R0:W-:Y:S01]  /*5610*/  STG.E.U8 [R16.64], R3 ;  /* 0x0000000310007986 */ /* 0x0001e2000c101124 */
[----:B------:R-:W-:Y:S05]  /*5620*/  BRA `(.L_x_3817) ;  /* 0x000006f000007947 */ /* 0x000fea0003800000 */
.L_x_3827:
[----:B------:R0:W-:Y:S01]  /*5630*/  STG.E.U16 [R16.64], R3 ;  /* 0x0000000310007986 */ /* 0x0001e2000c101524 */
[----:B------:R-:W-:Y:S05]  /*5640*/  BRA `(.L_x_3817) ;  /* 0x000006d000007947 */ /* 0x000fea0003800000 */
.L_x_3824:
        /* <DEDUP_REMOVED lines=12> */
.L_x_3836:
        /* <DEDUP_REMOVED lines=17> */
.L_x_3839:
[----:B------:R-:W-:-:S04]  /*5820*/  LOP3.LUT R2, R3, 0x80000000, RZ, 0xc0, !PT ;  /* 0x8000000003027812 */ /* 0x000fc800078ec0ff */
[----:B------:R-:W-:-:S04]  /*5830*/  SHF.R.U32.HI R3, RZ, 0x18, R2 ;  /* 0x00000018ff037819 */ /* 0x000fc80000011602 */
[----:B------:R-:W-:-:S04]  /*5840*/  LOP3.LUT R0, R0, R3, RZ, 0xfc, !PT ;  /* 0x0000000300007212 */ /* 0x000fc800078efcff */
[----:B------:R-:W-:Y:S02]  /*5850*/  PRMT R8, R0, 0x7610, R8 ;  /* 0x0000761000087816 */ /* 0x000fe40000000008 */
.L_x_3838:
[----:B------:R-:W-:Y:S05]  /*5860*/  BSYNC B0 ;  /* 0x0000000000007941 */ /* 0x000fea0003800000 */
.L_x_3837:
[----:B------:R0:W-:Y:S01]  /*5870*/  STG.E.U8 [R16.64], R8 ;  /* 0x0000000810007986 */ /* 0x0001e2000c101124 */
[----:B------:R-:W-:Y:S05]  /*5880*/  BRA `(.L_x_3817) ;  /* 0x0000049000007947 */ /* 0x000fea0003800000 */
.L_x_3835:
        /* <DEDUP_REMOVED lines=17> */
.L_x_3842:
[----:B------:R-:W-:-:S04]  /*59a0*/  LOP3.LUT R2, R3, 0x80000000, RZ, 0xc0, !PT ;  /* 0x8000000003027812 */ /* 0x000fc800078ec0ff */
[----:B------:R-:W-:-:S04]  /*59b0*/  SHF.R.U32.HI R3, RZ, 0x18, R2 ;  /* 0x00000018ff037819 */ /* 0x000fc80000011602 */
[----:B------:R-:W-:-:S04]  /*59c0*/  LOP3.LUT R0, R0, R3, RZ, 0xfc, !PT ;  /* 0x0000000300007212 */ /* 0x000fc800078efcff */
[----:B------:R-:W-:Y:S02]  /*59d0*/  PRMT R8, R0, 0x7610, R8 ;  /* 0x0000761000087816 */ /* 0x000fe40000000008 */
.L_x_3841:
[----:B------:R-:W-:Y:S05]  /*59e0*/  BSYNC B0 ;  /* 0x0000000000007941 */ /* 0x000fea0003800000 */
.L_x_3840:
[----:B------:R0:W-:Y:S01]  /*59f0*/  STG.E.U8 [R16.64], R8 ;  /* 0x0000000810007986 */ /* 0x0001e2000c101124 */
[----:B------:R-:W-:Y:S05]  /*5a00*/  BRA `(.L_x_3817) ;  /* 0x0000031000007947 */ /* 0x000fea0003800000 */
.L_x_3834:
        /* <DEDUP_REMOVED lines=22> */
.L_x_3816:
        /* <DEDUP_REMOVED lines=20> */
.L_x_3844:
[----:B------:R-:W-:-:S06]  /*5cb0*/  PRMT R3, RZ, 0x5410, R3 ;  /* 0x00005410ff037816 */ /* 0x000fcc0000000003 */
[----:B------:R-:W0:Y:S02]  /*5cc0*/  F2I.U64.TRUNC R2, R3 ;  /* 0x0000000300027311 */ /* 0x000e24000020d800 */
[----:B0-----:R0:W-:Y:S01]  /*5cd0*/  STG.E.64 [R16.64], R2 ;  /* 0x0000000210007986 */ /* 0x0011e2000c101b24 */
[----:B------:R-:W-:Y:S05]  /*5ce0*/  BRA `(.L_x_3817) ;  /* 0x0000003000007947 */ /* 0x000fea0003800000 */
.L_x_3843:
[----:B------:R-:W-:-:S06]  /*5cf0*/  PRMT R3, RZ, 0x5410, R3 ;  /* 0x00005410ff037816 */ /* 0x000fcc0000000003 */
[----:B------:R-:W0:Y:S02]  /*5d00*/  F2I.FTZ.U32.TRUNC.NTZ R3, R3 ;  /* 0x0000000300037305 */ /* 0x000e24000021f000 */
[----:B0-----:R0:W-:Y:S02]  /*5d10*/  STG.E [R16.64], R3 ;  /* 0x0000000310007986 */ /* 0x0011e4000c101924 */
.L_x_3817:
[----:B------:R-:W-:-:S04]  /*5d20*/  IADD3 R19, R19, 0x80, RZ ;  /* 0x0000008013137810 */ /* 0x000fc80007ffe0ff */
[----:B------:R-:W-:-:S13]  /*5d30*/  ISETP.GE.AND P0, PT, R19, c[0x0][0x160], PT ;  /* 0x0000580013007a0c */ /* 0x000fda0003f06270 */
        /* <DEDUP_REMOVED lines=229> */
.L_x_3845:
        /* <DEDUP_REMOVED lines=20> */
.L_x_3849:
[----:B------:R-:W2:Y:S02]  /*6cd0*/  LDG.E.U8 R2, [R2.64] ;  /* 0x0000002402027981 */ /* 0x000ea4000c1e1100 */
[----:B--2---:R-:W0:Y:S02]  /*6ce0*/  I2F.U16 R0, R2 ;  /* 0x0000000200007306 */ /* 0x004e240000101000 */
[----:B0-----:R-:W-:Y:S01]  /*6cf0*/  F2FP.BF16.PACK_AB R0, RZ, R0 ;  /* 0x00000000ff00723e */ /* 0x001fe200000010ff */
[----:B------:R-:W-:Y:S05]  /*6d00*/  BRA `(.L_x_3851) ;  /* 0x00000e3000007947 */ /* 0x000fea0003800000 */
.L_x_3848:
        /* <DEDUP_REMOVED lines=10> */
.L_x_3853:
[----:B------:R-:W2:Y:S02]  /*6db0*/  LDG.E R2, [R2.64] ;  /* 0x0000002402027981 */ /* 0x000ea4000c1e1900 */
[----:B--2---:R-:W0:Y:S02]  /*6dc0*/  I2F R0, R2 ;  /* 0x0000000200007306 */ /* 0x004e240000201400 */
[----:B0-----:R-:W-:Y:S01]  /*6dd0*/  F2FP.BF16.PACK_AB R0, RZ, R0 ;  /* 0x00000000ff00723e */ /* 0x001fe200000010ff */
[----:B------:R-:W-:Y:S05]  /*6de0*/  BRA `(.L_x_3851) ;  /* 0x00000d5000007947 */ /* 0x000fea0003800000 */
.L_x_3852:
[----:B------:R-:W2:Y:S02]  /*6df0*/  LDG.E.U16 R2, [R2.64] ;  /* 0x0000002402027981 */ /* 0x000ea4000c1e1500 */
[----:B--2---:R-:W0:Y:S02]  /*6e00*/  I2F.S16 R0, R2 ;  /* 0x0000000200007306 */ /* 0x004e240000101400 */
[----:B0-----:R-:W-:Y:S01]  /*6e10*/  F2FP.BF16.PACK_AB R0, RZ, R0 ;  /* 0x00000000ff00723e */ /* 0x001fe200000010ff */
[----:B------:R-:W-:Y:S05]  /*6e20*/  BRA `(.L_x_3851) ;  /* 0x00000d1000007947 */ /* 0x000fea0003800000 */
.L_x_3847:
        /* <DEDUP_REMOVED lines=9> */
.L_x_3855:
[----:B------:R-:W2:Y:S02]  /*6ec0*/  LDG.E.U16 R0, [R2.64] ;  /* 0x0000002402007981 */ /* 0x000ea4000c1e1500 */
[----:B--2---:R-:W-:-:S05]  /*6ed0*/  HADD2.F32 R0, -RZ, R0.H0_H0 ;  /* 0x20000000ff007230 */ /* 0x004fca0000004100 */
[----:B------:R-:W-:Y:S01]  /*6ee0*/  F2FP.BF16.PACK_AB R0, RZ, R0 ;  /* 0x00000000ff00723e */ /* 0x000fe200000010ff */
[----:B------:R-:W-:Y:S05]  /*6ef0*/  BRA `(.L_x_3851) ;  /* 0x00000c4000007947 */ /* 0x000fea0003800000 */
.L_x_3854:
        /* <DEDUP_REMOVED lines=9> */
.L_x_3857:
[----:B------:R-:W2:Y:S02]  /*6f90*/  LDG.E.U16 R2, [R2.64] ;  /* 0x0000002402027981 */ /* 0x000ea4000c1e1500 */
[----:B--2---:R-:W-:-:S05]  /*6fa0*/  HADD2.F32 R0, -RZ, R2.H0_H0 ;  /* 0x20000002ff007230 */ /* 0x004fca0000004100 */
[----:B------:R-:W-:Y:S01]  /*6fb0*/  F2FP.BF16.PACK_AB R0, RZ, R0 ;  /* 0x00000000ff00723e */ /* 0x000fe200000010ff */
[----:B------:R-:W-:Y:S05]  /*6fc0*/  BRA `(.L_x_3851) ;  /* 0x00000b7000007947 */ /* 0x000fea0003800000 */
.L_x_3856:
[----:B------:R-:W2:Y:S02]  /*6fd0*/  LDG.E.64 R2, [R2.64] ;  /* 0x0000002402027981 */ /* 0x000ea4000c1e1b00 */
[----:B--2---:R-:W0:Y:S01]  /*6fe0*/  F2F.F32.F64 R0, R2 ;  /* 0x0000000200007310 */ /* 0x004e220000301000 */
[----:B------:R-:W0:-:S14]  /*6ff0*/  DSETP.GEU.AND P0, PT, |R2|, c[0x2][0x0], PT ;  /* 0x008000000200762a */ /* 0x000e1c0003f0e200 */
[----:B0-----:R-:W-:-:S05]  /*7000*/  @!P0 FMUL R0, R0, 1.175494350822287508e-38 ;  /* 0x0080000000008820 */ /* 0x001fca0000400000 */
[----:B------:R-:W-:Y:S01]  /*7010*/  F2FP.BF16.PACK_AB R0, RZ, R0 ;  /* 0x00000000ff00723e */ /* 0x000fe200000010ff */
[----:B------:R-:W-:Y:S05]  /*7020*/  BRA `(.L_x_3851) ;  /* 0x00000b1000007947 */ /* 0x000fea0003800000 */
.L_x_3846:
        /* <DEDUP_REMOVED lines=13> */
.L_x_3860:
[----:B------:R-:W2:Y:S02]  /*7100*/  LDG.E.64 R2, [R2.64] ;  /* 0x0000002402027981 */ /* 0x000ea4000c1e1b00 */
[----:B--2---:R-:W0:Y:S01]  /*7110*/  F2F.F32.F64 R0, R2 ;  /* 0x0000000200007310 */ /* 0x004e220000301000 */
[----:B------:R-:W0:-:S14]  /*7120*/  DSETP.GEU.AND P0, PT, |R2|, c[0x2][0x0], PT ;  /* 0x008000000200762a */ /* 0x000e1c0003f0e200 */
[----:B0-----:R-:W-:-:S05]  /*7130*/  @!P0 FMUL R0, R0, 1.175494350822287508e-38 ;  /* 0x0080000000008820 */ /* 0x001fca0000400000 */
[----:B------:R-:W-:Y:S01]  /*7140*/  F2FP.BF16.PACK_AB R0, RZ, R0 ;  /* 0x00000000ff00723e */ /* 0x000fe200000010ff */
[----:B------:R-:W-:Y:S05]  /*7150*/  BRA `(.L_x_3851) ;  /* 0x000009e000007947 */ /* 0x000fea0003800000 */
.L_x_3859:
        /* <DEDUP_REMOVED lines=28> */
.L_x_3862:
        /* <DEDUP_REMOVED lines=15> */
.L_x_3861:
[----:B------:R0:W5:Y:S01]  /*7410*/  LDG.E.U16 R0, [R2.64] ;  /* 0x0000002402007981 */ /* 0x000162000c1e1500 */
[----:B------:R-:W-:Y:S05]  /*7420*/  BRA `(.L_x_3851) ;  /* 0x0000071000007947 */ /* 0x000fea0003800000 */
.L_x_3858:
        /* <DEDUP_REMOVED lines=12> */
.L_x_3865:
        /* <DEDUP_REMOVED lines=21> */
.L_x_3869:
[----:B------:R-:W-:Y:S05]  /*7640*/  BSYNC B1 ;  /* 0x0000000000017941 */ /* 0x000fea0003800000 */
.L_x_3868:
[----:B------:R-:W-:Y:S01]  /*7650*/  LEA R3, R0, 0x3b800000, 0x17 ;  /* 0x3b80000000037811 */ /* 0x000fe200078eb8ff */
[----:B------:R-:W-:-:S05]  /*7660*/  IMAD.SHL.U32 R0, R2, 0x100000, RZ ;  /* 0x0010000002007824 */ /* 0x000fca00078e00ff */
[----:B------:R-:W-:Y:S02]  /*7670*/  LOP3.LUT R0, R3, R0, R4, 0xfe, !PT ;  /* 0x0000000003007212 */ /* 0x000fe400078efe04 */
.L_x_3867:
[----:B------:R-:W-:Y:S05]  /*7680*/  BSYNC B0 ;  /* 0x0000000000007941 */ /* 0x000fea0003800000 */
.L_x_3866:
[----:B------:R-:W-:Y:S01]  /*7690*/  F2FP.BF16.PACK_AB R0, RZ, R0 ;  /* 0x00000000ff00723e */ /* 0x000fe200000010ff */
[----:B------:R-:W-:Y:S05]  /*76a0*/  BRA `(.L_x_3851) ;  /* 0x0000049000007947 */ /* 0x000fea0003800000 */
.L_x_3864:
        /* <DEDUP_REMOVED lines=21> */
.L_x_3873:
[----:B------:R-:W-:Y:S05]  /*7800*/  BSYNC B1 ;  /* 0x0000000000017941 */ /* 0x000fea0003800000 */
.L_x_3872:
[----:B------:R-:W-:Y:S01]  /*7810*/  LEA R3, R0, 0x37800000, 0x17 ;  /* 0x3780000000037811 */ /* 0x000fe200078eb8ff */
[----:B------:R-:W-:-:S05]  /*7820*/  IMAD.SHL.U32 R0, R2, 0x200000, RZ ;  /* 0x0020000002007824 */ /* 0x000fca00078e00ff */
[----:B------:R-:W-:Y:S02]  /*7830*/  LOP3.LUT R0, R3, R0, R4, 0xfe, !PT ;  /* 0x0000000003007212 */ /* 0x000fe400078efe04 */
.L_x_3871:
[----:B------:R-:W-:Y:S05]  /*7840*/  BSYNC B0 ;  /* 0x0000000000007941 */ /* 0x000fea0003800000 */
.L_x_3870:
[----:B------:R-:W-:Y:S01]  /*7850*/  F2FP.BF16.PACK_AB R0, RZ, R0 ;  /* 0x00000000ff00723e */ /* 0x000fe200000010ff */
[----:B------:R-:W-:Y:S05]  /*7860*/  BRA `(.L_x_3851) ;  /* 0x000002d000007947 */ /* 0x000fea0003800000 */
.L_x_3863:
        /* <DEDUP_REMOVED lines=14> */
.L_x_3877:
[----:B------:R-:W-:Y:S05]  /*7950*/  BSYNC B0 ;  /* 0x0000000000007941 */ /* 0x000fea0003800000 */
.L_x_3876:
[----:B------:R-:W-:Y:S01]  /*7960*/  F2FP.BF16.PACK_AB R0, RZ, R0 ;  /* 0x00000000ff00723e */ /* 0x000fe200000010ff */
[----:B------:R-:W-:Y:S05]  /*7970*/  BRA `(.L_x_3851) ;  /* 0x000001c000007947 */ /* 0x000fea0003800000 */
.L_x_3850:
        /* <DEDUP_REMOVED lines=21> */
.L_x_3875:
[----:B------:R-:W2:Y:S02]  /*7ad0*/  LDG.E.64 R2, [R2.64] ;  /* 0x0000002402027981 */ /* 0x000ea4000c1e1b00 */
[----:B--2---:R-:W0:Y:S02]  /*7ae0*/  I2F.U64 R0, R2 ;  /* 0x0000000200007312 */ /* 0x004e240000301000 */
[----:B0-----:R-:W-:Y:S01]  /*7af0*/  F2FP.BF16.PACK_AB R0, RZ, R0 ;  /* 0x00000000ff00723e */ /* 0x001fe200000010ff */
[----:B------:R-:W-:Y:S05]  /*7b00*/  BRA `(.L_x_3851) ;  /* 0x0000003000007947 */ /* 0x000fea0003800000 */
.L_x_3874:
[----:B------:R-:W2:Y:S02]  /*7b10*/  LDG.E R2, [R2.64] ;  /* 0x0000002402027981 */ /* 0x000ea4000c1e1900 */
[----:B--2---:R-:W0:Y:S02]  /*7b20*/  I2F.U32 R0, R2 ;  /* 0x0000000200007306 */ /* 0x004e240000201000 */
[----:B0-----:R-:W-:-:S06]  /*7b30*/  F2FP.BF16.PACK_AB R0, RZ, R0 ;  /* 0x00000000ff00723e */ /* 0x001fcc00000010ff */
.L_x_3851:
        /* <DEDUP_REMOVED lines=26> */
.L_x_3881:
[----:B------:R-:W-:-:S06]  /*7ce0*/  PRMT R3, RZ, 0x5410, R3 ;  /* 0x00005410ff037816 */ /* 0x000fcc0000000003 */
[----:B------:R-:W0:Y:S02]  /*7cf0*/  F2I.S64.TRUNC R2, R3 ;  /* 0x0000000300027311 */ /* 0x000e24000020d900 */
[----:B0-----:R0:W-:Y:S01]  /*7d00*/  STG.E.U8 [R16.64], R2 ;  /* 0x0000000210007986 */ /* 0x0011e2000c101124 */
[----:B------:R-:W-:Y:S05]  /*7d10*/  BRA `(.L_x_3883) ;  /* 0x00000e4000007947 */ /* 0x000fea0003800000 */
.L_x_3880:
        /* <DEDUP_REMOVED lines=10> */
.L_x_3885:
[----:B------:R-:W-:-:S06]  /*7dc0*/  PRMT R3, RZ, 0x5410, R3 ;  /* 0x00005410ff037816 */ /* 0x000fcc0000000003 */
[----:B------:R-:W0:Y:S02]  /*7dd0*/  F2I.FTZ.TRUNC.NTZ R3, R3 ;  /* 0x0000000300037305 */ /* 0x000e24000021f100 */
[----:B0-----:R0:W-:Y:S01]  /*7de0*/  STG.E [R16.64], R3 ;  /* 0x0000000310007986 */ /* 0x0011e2000c101924 */
[----:B------:R-:W-:Y:S05]  /*7df0*/  BRA `(.L_x_3883) ;  /* 0x00000d6000007947 */ /* 0x000fea0003800000 */
.L_x_3884:
[----:B------:R-:W-:-:S06]  /*7e00*/  PRMT R3, RZ, 0x5410, R3 ;  /* 0x00005410ff037816 */ /* 0x000fcc0000000003 */
[----:B------:R-:W0:Y:S02]  /*7e10*/  F2I.FTZ.TRUNC.NTZ R3, R3 ;  /* 0x0000000300037305 */ /* 0x000e24000021f100 */
[----:B0-----:R0:W-:Y:S01]  /*7e20*/  STG.E.U16 [R16.64], R3 ;  /* 0x0000000310007986 */ /* 0x0011e2000c101524 */
[----:B------:R-:W-:Y:S05]  /*7e30*/  BRA `(.L_x_3883) ;  /* 0x00000d2000007947 */ /* 0x000fea0003800000 */
.L_x_3879:
        /* <DEDUP_REMOVED lines=9> */
.L_x_3887:
[----:B------:R-:W-:-:S04]  /*7ed0*/  PRMT R0, RZ, 0x5410, R3 ;  /* 0x00005410ff007816 */ /* 0x000fc80000000003 */
[----:B------:R-:W-:-:S05]  /*7ee0*/  F2FP.PACK_AB R0, RZ, R0 ;  /* 0x00000000ff00723e */ /* 0x000fca00000000ff */
[----:B------:R0:W-:Y:S01]  /*7ef0*/  STG.E.U16 [R16.64], R0 ;  /* 0x0000000010007986 */ /* 0x0001e2000c101524 */
[----:B------:R-:W-:Y:S05]  /*7f00*/  BRA `(.L_x_3883) ;  /* 0x00000c5000007947 */ /* 0x000fea0003800000 */
.L_x_3886:
        /* <DEDUP_REMOVED lines=10> */
.L_x_3889:
[----:B------:R-:W-:-:S04]  /*7fb0*/  PRMT R3, RZ, 0x5410, R3 ;  /* 0x00005410ff037816 */ /* 0x000fc80000000003 */
[----:B------:R-:W-:-:S04]  /*7fc0*/  F2FP.PACK_AB R3, RZ, R3 ;  /* 0x00000003ff03723e */ /* 0x000fc800000000ff */
[----:B------:R-:W-:-:S05]  /*7fd0*/  PRMT R3, R3, 0x5410, RZ ;  /* 0x0000541003037816 */ /* 0x000fca00000000ff */
[----:B------:R0:W-:Y:S01]  /*7fe0*/  STG.E [R16.64], R3 ;  /* 0x0000000310007986 */ /* 0x0001e2000c101924 */
[----:B------:R-:W-:Y:S05]  /*7ff0*/  BRA `(.L_x_3883) ;  /* 0x00000b6000007947 */ /* 0x000fea0003800000 */
.L_x_3888:
[----:B------:R-:W-:-:S05]  /*8000*/  PRMT R2, RZ, 0x5410, R3 ;  /* 0x00005410ff027816 */ /* 0x000fca0000000003 */
[----:B------:R-:W-:-:S06]  /*8010*/  FMUL.FTZ R2, R2, 1 ;  /* 0x3f80000002027820 */ /* 0x000fcc0000410000 */
[----:B------:R-:W0:Y:S02]  /*8020*/  F2F.F64.F32 R2, R2 ;  /* 0x0000000200027310 */ /* 0x000e240000201800 */
[----:B0-----:R0:W-:Y:S01]  /*8030*/  STG.E.64 [R16.64], R2 ;  /* 0x0000000210007986 */ /* 0x0011e2000c101b24 */
[----:B------:R-:W-:Y:S05]  /*8040*/  BRA `(.L_x_3883) ;  /* 0x00000b1000007947 */ /* 0x000fea0003800000 */
.L_x_3878:
        /* <DEDUP_REMOVED lines=13> */
.L_x_3892:
[----:B------:R-:W-:Y:S01]  /*8120*/  PRMT R3, RZ, 0x5410, R3 ;  /* 0x00005410ff037816 */ /* 0x000fe20000000003 */
[----:B------:R-:W-:-:S04]  /*8130*/  CS2R R6, SRZ ;  /* 0x0000000000067805 */ /* 0x000fc8000001ff00 */
[----:B------:R-:W-:-:S04]  /*8140*/  FMUL.FTZ R3, R3, 1 ;  /* 0x3f80000003037820 */ /* 0x000fc80000410000 */
[----:B------:R-:W0:Y:S02]  /*8150*/  F2F.F64.F32 R4, R3 ;  /* 0x0000000300047310 */ /* 0x000e240000201800 */
[----:B0-----:R0:W-:Y:S01]  /*8160*/  STG.E.128 [R16.64], R4 ;  /* 0x0000000410007986 */ /* 0x0011e2000c101d24 */
[----:B------:R-:W-:Y:S05]  /*8170*/  BRA `(.L_x_3883) ;  /* 0x000009e000007947 */ /* 0x000fea0003800000 */
.L_x_3891:
        /* <DEDUP_REMOVED lines=21> */
.L_x_3896:
[----:B------:R-:W-:Y:S05]  /*82d0*/  BSYNC B0 ;  /* 0x0000000000007941 */ /* 0x000fea0003800000 */
.L_x_3895:
[----:B------:R-:W-:-:S05]  /*82e0*/  LOP3.LUT R3, R0, R3, RZ, 0xfc, !PT ;  /* 0x0000000300037212 */ /* 0x000fca00078efcff */
[----:B------:R0:W-:Y:S01]  /*82f0*/  STG.E.U8 [R16.64], R3 ;  /* 0x0000000310007986 */ /* 0x0001e2000c101124 */
[----:B------:R-:W-:Y:S05]  /*8300*/  BRA `(.L_x_3883) ;  /* 0x0000085000007947 */ /* 0x000fea0003800000 */
.L_x_3894:
        /* <DEDUP_REMOVED lines=13> */
.L_x_3898:
[----:B------:R-:W-:Y:S01]  /*83e0*/  IMAD.MOV.U32 R0, RZ, RZ, 0x7f ;  /* 0x0000007fff007424 */ /* 0x000fe200078e00ff */
[----:B------:R-:W-:-:S04]  /*83f0*/  ISETP.GT.U32.AND P0, PT, R2, 0x7f800000, PT ;  /* 0x7f8000000200780c */ /* 0x000fc80003f04070 */
[----:B------:R-:W-:-:S04]  /*8400*/  SEL R0, R0, 0x7c, P0 ;  /* 0x0000007c00007807 */ /* 0x000fc80000000000 */
.L_x_3899:
[----:B------:R-:W-:Y:S05]  /*8410*/  BSYNC B0 ;  /* 0x0000000000007941 */ /* 0x000fea0003800000 */
.L_x_3897:
[----:B------:R-:W-:-:S04]  /*8420*/  LOP3.LUT R2, R3, 0x80000000, RZ, 0xc0, !PT ;  /* 0x8000000003027812 */ /* 0x000fc800078ec0ff */
[----:B------:R-:W-:-:S04]  /*8430*/  SHF.R.U32.HI R3, RZ, 0x18, R2 ;  /* 0x00000018ff037819 */ /* 0x000fc80000011602 */
[----:B------:R-:W-:-:S05]  /*8440*/  LOP3.LUT R3, R0, R3, RZ, 0xfc, !PT ;  /* 0x0000000300037212 */ /* 0x000fca00078efcff */
[----:B------:R0:W-:Y:S01]  /*8450*/  STG.E.U8 [R16.64], R3 ;  /* 0x0000000310007986 */ /* 0x0001e2000c101124 */
[----:B------:R-:W-:Y:S05]  /*8460*/  BRA `(.L_x_3883) ;  /* 0x000006f000007947 */ /* 0x000fea0003800000 */
.L_x_3893:
[----:B------:R0:W-:Y:S01]  /*8470*/  STG.E.U16 [R16.64], R3 ;  /* 0x0000000310007986 */ /* 0x0001e2000c101524 */
[----:B------:R-:W-:Y:S05]  /*8480*/  BRA `(.L_x_3883) ;  /* 0x000006d000007947 */ /* 0x000fea0003800000 */
.L_x_3890:
        /* <DEDUP_REMOVED lines=12> */
.L_x_3902:
        /* <DEDUP_REMOVED lines=17> */
.L_x_3905:
[----:B------:R-:W-:-:S04]  /*8660*/  LOP3.LUT R2, R3, 0x80000000, RZ, 0xc0, !PT ;  /* 0x8000000003027812 */ /* 0x000fc800078ec0ff */
[----:B------:R-:W-:-:S04]  /*8670*/  SHF.R.U32.HI R3, RZ, 0x18, R2 ;  /* 0x00000018ff037819 */ /* 0x000fc80000011602 */
[----:B------:R-:W-:-:S04]  /*8680*/  LOP3.LUT R0, R0, R3, RZ, 0xfc, !PT ;  /* 0x0000000300007212 */ /* 0x000fc800078efcff */
[----:B------:R-:W-:Y:S02]  /*8690*/  PRMT R8, R0, 0x7610, R8 ;  /* 0x0000761000087816 */ /* 0x000fe40000000008 */
.L_x_3904:
[----:B------:R-:W-:Y:S05]  /*86a0*/  BSYNC B0 ;  /* 0x0000000000007941 */ /* 0x000fea0003800000 */
.L_x_3903:
[----:B------:R0:W-:Y:S01]  /*86b0*/  STG.E.U8 [R16.64], R8 ;  /* 0x0000000810007986 */ /* 0x0001e2000c101124 */
[----:B------:R-:W-:Y:S05]  /*86c0*/  BRA `(.L_x_3883) ;  /* 0x0000049000007947 */ /* 0x000fea0003800000 */
.L_x_3901:
        /* <DEDUP_REMOVED lines=17> */
.L_x_3908:
[----:B------:R-:W-:-:S04]  /*87e0*/  LOP3.LUT R2, R3, 0x80000000, RZ, 0xc0, !PT ;  /* 0x8000000003027812 */ /* 0x000fc800078ec0ff */
[----:B------:R-:W-:-:S04]  /*87f0*/  SHF.R.U32.HI R3, RZ, 0x18, R2 ;  /* 0x00000018ff037819 */ /* 0x000fc80000011602 */
[----:B------:R-:W-:-:S04]  /*8800*/  LOP3.LUT R0, R0, R3, RZ, 0xfc, !PT ;  /* 0x0000000300007212 */ /* 0x000fc800078efcff */
[----:B------:R-:W-:Y:S02]  /*8810*/  PRMT R8, R0, 0x7610, R8 ;  /* 0x0000761000087816 */ /* 0x000fe40000000008 */
.L_x_3907:
[----:B------:R-:W-:Y:S05]  /*8820*/  BSYNC B0 ;  /* 0x0000000000007941 */ /* 0x000fea0003800000 */
.L_x_3906:
[----:B------:R0:W-:Y:S01]  /*8830*/  STG.E.U8 [R16.64], R8 ;  /* 0x0000000810007986 */ /* 0x0001e2000c101124 */
[----:B------:R-:W-:Y:S05]  /*8840*/  BRA `(.L_x_3883) ;  /* 0x0000031000007947 */ /* 0x000fea0003800000 */
.L_x_3900:
        /* <DEDUP_REMOVED lines=22> */
.L_x_3882:
        /* <DEDUP_REMOVED lines=20> */
.L_x_3910:
[----:B------:R-:W-:-:S06]  /*8af0*/  PRMT R3, RZ, 0x5410, R3 ;  /* 0x00005410ff037816 */ /* 0x000fcc0000000003 */
[----:B------:R-:W0:Y:S02]  /*8b00*/  F2I.U64.TRUNC R2, R3 ;  /* 0x0000000300027311 */ /* 0x000e24000020d800 */
[----:B0-----:R0:W-:Y:S01]  /*8b10*/  STG.E.64 [R16.64], R2 ;  /* 0x0000000210007986 */ /* 0x0011e2000c101b24 */
[----:B------:R-:W-:Y:S05]  /*8b20*/  BRA `(.L_x_3883) ;  /* 0x0000003000007947 */ /* 0x000fea0003800000 */
.L_x_3909:
[----:B------:R-:W-:-:S06]  /*8b30*/  PRMT R3, RZ, 0x5410, R3 ;  /* 0x00005410ff037816 */ /* 0x000fcc0000000003 */
[----:B------:R-:W0:Y:S02]  /*8b40*/  F2I.FTZ.U32.TRUNC.NTZ R3, R3 ;  /* 0x0000000300037305 */ /* 0x000e24000021f000 */
[----:B0-----:R0:W-:Y:S02]  /*8b50*/  STG.E [R16.64], R3 ;  /* 0x0000000310007986 */ /* 0x0011e4000c101924 */
.L_x_3883:
[----:B------:R-:W-:Y:S02]  /*8b60*/  IADD3 R19, R19, 0x80, RZ ;  /* 0x0000008013137810 */ /* 0x000fe40007ffe0ff */
.L_x_3778:
[----:B------:R-:W-:Y:S05]  /*8b70*/  BSYNC B6 ;  /* 0x0000000000067941 */ /* 0x000fea0003800000 */
.L_x_3777:
[----:B------:R-:W-:-:S13]  /*8b80*/  ISETP.GE.AND P0, PT, R19, c[0x0][0x160], PT ;  /* 0x0000580013007a0c */ /* 0x000fda0003f06270 */
[----:B------:R-:W-:Y:S05]  /*8b90*/  @P0 EXIT ;  /* 0x000000000000094d */ /* 0x000fea0003800000 */
        /* <DEDUP_REMOVED lines=228> */
.L_x_3911:
        /* <DEDUP_REMOVED lines=20> */
.L_x_3915:
[----:B------:R-:W2:Y:S02]  /*9b20*/  LDG.E.U8 R2, [R2.64] ;  /* 0x0000002402027981 */ /* 0x000ea4000c1e1100 */
[----:B--2---:R-:W0:Y:S02]  /*9b30*/  I2F.U16 R0, R2 ;  /* 0x0000000200007306 */ /* 0x004e240000101000 */
[----:B0-----:R-:W-:Y:S01]  /*9b40*/  F2FP.BF16.PACK_AB R0, RZ, R0 ;  /* 0x00000000ff00723e */ /* 0x001fe200000010ff */
[----:B------:R-:W-:Y:S05]  /*9b50*/  BRA `(.L_x_3917) ;  /* 0x00000e3000007947 */ /* 0x000fea0003800000 */
.L_x_3914:
        /* <DEDUP_REMOVED lines=10> */
.L_x_3919:
[----:B------:R-:W2:Y:S02]  /*9c00*/  LDG.E R2, [R2.64] ;  /* 0x0000002402027981 */ /* 0x000ea4000c1e1900 */
[----:B--2---:R-:W0:Y:S02]  /*9c10*/  I2F R0, R2 ;  /* 0x0000000200007306 */ /* 0x004e240000201400 */
[----:B0-----:R-:W-:Y:S01]  /*9c20*/  F2FP.BF16.PACK_AB R0, RZ, R0 ;  /* 0x00000000ff00723e */ /* 0x001fe200000010ff */
[----:B------:R-:W-:Y:S05]  /*9c30*/  BRA `(.L_x_3917) ;  /* 0x00000d5000007947 */ /* 0x000fea0003800000 */
.L_x_3918:
[----:B------:R-:W2:Y:S02]  /*9c40*/  LDG.E.U16 R2, [R2.64] ;  /* 0x0000002402027981 */ /* 0x000ea4000c1e1500 */
[----:B--2---:R-:W0:Y:S02]  /*9c50*/  I2F.S16 R0, R2 ;  /* 0x0000000200007306 */ /* 0x004e240000101400 */
[----:B0-----:R-:W-:Y:S01]  /*9c60*/  F2FP.BF16.PACK_AB R0, RZ, R0 ;  /* 0x00000000ff00723e */ /* 0x001fe200000010ff */
[----:B------:R-:W-:Y:S05]  /*9c70*/  BRA `(.L_x_3917) ;  /* 0x00000d1000007947 */ /* 0x000fea0003800000 */
.L_x_3913:
        /* <DEDUP_REMOVED lines=9> */
.L_x_3921:
[----:B------:R-:W2:Y:S02]  /*9d10*/  LDG.E.U16 R0, [R2.64] ;  /* 0x0000002402007981 */ /* 0x000ea4000c1e1500 */
[----:B--2---:R-:W-:-:S05]  /*9d20*/  HADD2.F32 R0, -RZ, R0.H0_H0 ;  /* 0x20000000ff007230 */ /* 0x004fca0000004100 */
[----:B------:R-:W-:Y:S01]  /*9d30*/  F2FP.BF16.PACK_AB R0, RZ, R0 ;  /* 0x00000000ff00723e */ /* 0x000fe200000010ff */
[----:B------:R-:W-:Y:S05]  /*9d40*/  BRA `(.L_x_3917) ;  /* 0x00000c4000007947 */ /* 0x000fea0003800000 */
.L_x_3920:
        /* <DEDUP_REMOVED lines=9> */
.L_x_3923:
[----:B------:R-:W2:Y:S02]  /*9de0*/  LDG.E.U16 R2, [R2.64] ;  /* 0x0000002402027981 */ /* 0x000ea4000c1e1500 */
[----:B--2---:R-:W-:-:S05]  /*9df0*/  HADD2.F32 R0, -RZ, R2.H0_H0 ;  /* 0x20000002ff007230 */ /* 0x004fca0000004100 */
[----:B------:R-:W-:Y:S01]  /*9e00*/  F2FP.BF16.PACK_AB R0, RZ, R0 ;  /* 0x00000000ff00723e */ /* 0x000fe200000010ff */
[----:B------:R-:W-:Y:S05]  /*9e10*/  BRA `(.L_x_3917) ;  /* 0x00000b7000007947 */ /* 0x000fea0003800000 */
.L_x_3922:
[----:B------:R-:W2:Y:S02]  /*9e20*/  LDG.E.64 R2, [R2.64] ;  /* 0x0000002402027981 */ /* 0x000ea4000c1e1b00 */
[----:B--2---:R-:W0:Y:S01]  /*9e30*/  F2F.F32.F64 R0, R2 ;  /* 0x0000000200007310 */ /* 0x004e220000301000 */
[----:B------:R-:W0:-:S14]  /*9e40*/  DSETP.GEU.AND P0, PT, |R2|, c[0x2][0x0], PT ;  /* 0x008000000200762a */ /* 0x000e1c0003f0e200 */
[----:B0-----:R-:W-:-:S05]  /*9e50*/  @!P0 FMUL R0, R0, 1.175494350822287508e-38 ;  /* 0x0080000000008820 */ /* 0x001fca0000400000 */
[----:B------:R-:W-:Y:S01]  /*9e60*/  F2FP.BF16.PACK_AB R0, RZ, R0 ;  /* 0x00000000ff00723e */ /* 0x000fe200000010ff */
[----:B------:R-:W-:Y:S05]  /*9e70*/  BRA `(.L_x_3917) ;  /* 0x00000b1000007947 */ /* 0x000fea0003800000 */
.L_x_3912:
        /* <DEDUP_REMOVED lines=13> */
.L_x_3926:
[----:B------:R-:W2:Y:S02]  /*9f50*/  LDG.E.64 R2, [R2.64] ;  /* 0x0000002402027981 */ /* 0x000ea4000c1e1b00 */
[----:B--2---:R-:W0:Y:S01]  /*9f60*/  F2F.F32.F64 R0, R2 ;  /* 0x0000000200007310 */ /* 0x004e220000301000 */
[----:B------:R-:W0:-:S14]  /*9f70*/  DSETP.GEU.AND P0, PT, |R2|, c[0x2][0x0], PT ;  /* 0x008000000200762a */ /* 0x000e1c0003f0e200 */
[----:B0-----:R-:W-:-:S05]  /*9f80*/  @!P0 FMUL R0, R0, 1.175494350822287508e-38 ;  /* 0x0080000000008820 */ /* 0x001fca0000400000 */
[----:B------:R-:W-:Y:S01]  /*9f90*/  F2FP.BF16.PACK_AB R0, RZ, R0 ;  /* 0x00000000ff00723e */ /* 0x000fe200000010ff */
[----:B------:R-:W-:Y:S05]  /*9fa0*/  BRA `(.L_x_3917) ;  /* 0x000009e000007947 */ /* 0x000fea0003800000 */
.L_x_3925:
        /* <DEDUP_REMOVED lines=28> */
.L_x_3928:
        /* <DEDUP_REMOVED lines=15> */
.L_x_3927:
[----:B------:R0:W5:Y:S01]  /*a260*/  LDG.E.U16 R0, [R2.64] ;  /* 0x0000002402007981 */ /* 0x000162000c1e1500 */
[----:B------:R-:W-:Y:S05]  /*a270*/  BRA `(.L_x_3917) ;  /* 0x0000071000007947 */ /* 0x000fea0003800000 */
.L_x_3924:
        /* <DEDUP_REMOVED lines=12> */
.L_x_3931:
        /* <DEDUP_REMOVED lines=21> */
.L_x_3935:
[----:B------:R-:W-:Y:S05]  /*a490*/  BSYNC B1 ;  /* 0x0000000000017941 */ /* 0x000fea0003800000 */
.L_x_3934:
[----:B------:R-:W-:Y:S01]  /*a4a0*/  LEA R3, R0, 0x3b800000, 0x17 ;  /* 0x3b80000000037811 */ /* 0x000fe200078eb8ff */
[----:B------:R-:W-:-:S05]  /*a4b0*/  IMAD.SHL.U32 R0, R2, 0x100000, RZ ;  /* 0x0010000002007824 */ /* 0x000fca00078e00ff */
[----:B------:R-:W-:Y:S02]  /*a4c0*/  LOP3.LUT R0, R3, R0, R4, 0xfe, !PT ;  /* 0x0000000003007212 */ /* 0x000fe400078efe04 */
.L_x_3933:
[----:B------:R-:W-:Y:S05]  /*a4d0*/  BSYNC B0 ;  /* 0x0000000000007941 */ /* 0x000fea0003800000 */
.L_x_3932:
[----:B------:R-:W-:Y:S01]  /*a4e0*/  F2FP.BF16.PACK_AB R0, RZ, R0 ;  /* 0x00000000ff00723e */ /* 0x000fe200000010ff */
[----:B------:R-:W-:Y:S05]  /*a4f0*/  BRA `(.L_x_3917) ;  /* 0x0000049000007947 */ /* 0x000fea0003800000 */
.L_x_3930:
        /* <DEDUP_REMOVED lines=21> */
.L_x_3939:
[----:B------:R-:W-:Y:S05]  /*a650*/  BSYNC B1 ;  /* 0x0000000000017941 */ /* 0x000fea0003800000 */
.L_x_3938:
[----:B------:R-:W-:Y:S01]  /*a660*/  LEA R3, R0, 0x37800000, 0x17 ;  /* 0x3780000000037811 */ /* 0x000fe200078eb8ff */
[----:B------:R-:W-:-:S05]  /*a670*/  IMAD.SHL.U32 R0, R2, 0x200000, RZ ;  /* 0x0020000002007824 */ /* 0x000fca00078e00ff */
[----:B------:R-:W-:Y:S02]  /*a680*/  LOP3.LUT R0, R3, R0, R4, 0xfe, !PT ;  /* 0x0000000003007212 */ /* 0x000fe400078efe04 */
.L_x_3937:
[----:B------:R-:W-:Y:S05]  /*a690*/  BSYNC B0 ;  /* 0x0000000000007941 */ /* 0x000fea0003800000 */
.L_x_3936:
[----:B------:R-:W-:Y:S01]  /*a6a0*/  F2FP.BF16.PACK_AB R0, RZ, R0 ;  /* 0x00000000ff00723e */ /* 0x000fe200000010ff */
[----:B------:R-:W-:Y:S05]  /*a6b0*/  BRA `(.L_x_3917) ;  /* 0x000002d000007947 */ /* 0x000fea0003800000 */
.L_x_3929:
        /* <DEDUP_REMOVED lines=14> */
.L_x_3943:
[----:B------:R-:W-:Y:S05]  /*a7a0*/  BSYNC B0 ;  /* 0x0000000000007941 */ /* 0x000fea0003800000 */
.L_x_3942:
[----:B------:R-:W-:Y:S01]  /*a7b0*/  F2FP.BF16.PACK_AB R0, RZ, R0 ;  /* 0x00000000ff00723e */ /* 0x000fe200000010ff */
[----:B------:R-:W-:Y:S05]  /*a7c0*/  BRA `(.L_x_3917) ;  /* 0x000001c000007947 */ /* 0x000fea0003800000 */
.L_x_3916:
        /* <DEDUP_REMOVED lines=21> */
.L_x_3941:
[----:B------:R-:W2:Y:S02]  /*a920*/  LDG.E.64 R2, [R2.64] ;  /* 0x0000002402027981 */ /* 0x000ea4000c1e1b00 */
[----:B--2---:R-:W0:Y:S02]  /*a930*/  I2F.U64 R0, R2 ;  /* 0x0000000200007312 */ /* 0x004e240000301000 */
[----:B0-----:R-:W-:Y:S01]  /*a940*/  F2FP.BF16.PACK_AB R0, RZ, R0 ;  /* 0x00000000ff00723e */ /* 0x001fe200000010ff */
[----:B------:R-:W-:Y:S05]  /*a950*/  BRA `(.L_x_3917) ;  /* 0x0000003000007947 */ /* 0x000fea0003800000 */
.L_x_3940:
[----:B------:R-:W2:Y:S02]  /*a960*/  LDG.E R2, [R2.64] ;  /* 0x0000002402027981 */ /* 0x000ea4000c1e1900 */
[----:B--2---:R-:W0:Y:S02]  /*a970*/  I2F.U32 R0, R2 ;  /* 0x0000000200007306 */ /* 0x004e240000201000 */
[----:B0-----:R-:W-:-:S06]  /*a980*/  F2FP.BF16.PACK_AB R0, RZ, R0 ;  /* 0x00000000ff00723e */ /* 0x001fcc00000010ff */
.L_x_3917:
        /* <DEDUP_REMOVED lines=26> */
.L_x_3947:
[----:B------:R-:W-:-:S06]  /*ab30*/  PRMT R3, RZ, 0x5410, R3 ;  /* 0x00005410ff037816 */ /* 0x000fcc0000000003 */
[----:B------:R-:W0:Y:S02]  /*ab40*/  F2I.S64.TRUNC R2, R3 ;  /* 0x0000000300027311 */ /* 0x000e24000020d900 */
[----:B0-----:R-:W-:Y:S01]  /*ab50*/  STG.E.U8 [R16.64], R2 ;  /* 0x0000000210007986 */ /* 0x001fe2000c101124 */
[----:B------:R-:W-:Y:S05]  /*ab60*/  EXIT ;  /* 0x000000000000794d */ /* 0x000fea0003800000 */
.L_x_3946:
        /* <DEDUP_REMOVED lines=10> */
.L_x_3950:
[----:B------:R-:W-:-:S06]  /*ac10*/  PRMT R3, RZ, 0x5410, R3 ;  /* 0x00005410ff037816 */ /* 0x000fcc0000000003 */
[----:B------:R-:W0:Y:S02]  /*ac20*/  F2I.FTZ.TRUNC.NTZ R3, R3 ;  /* 0x0000000300037305 */ /* 0x000e24000021f100 */
[----:B0-----:R-:W-:Y:S01]  /*ac30*/  STG.E [R16.64], R3 ;  /* 0x0000000310007986 */ /* 0x001fe2000c101924 */
[----:B------:R-:W-:Y:S05]  /*ac40*/  EXIT ;  /* 0x000000000000794d */ /* 0x000fea0003800000 */
.L_x_3949:
[----:B------:R-:W-:-:S06]  /*ac50*/  PRMT R3, RZ, 0x5410, R3 ;  /* 0x00005410ff037816 */ /* 0x000fcc0000000003 */
[----:B------:R-:W0:Y:S02]  /*ac60*/  F2I.FTZ.TRUNC.NTZ R3, R3 ;  /* 0x0000000300037305 */ /* 0x000e24000021f100 */
[----:B0-----:R-:W-:Y:S01]  /*ac70*/  STG.E.U16 [R16.64], R3 ;  /* 0x0000000310007986 */ /* 0x001fe2000c101524 */
[----:B------:R-:W-:Y:S05]  /*ac80*/  EXIT ;  /* 0x000000000000794d */ /* 0x000fea0003800000 */
.L_x_3945:
        /* <DEDUP_REMOVED lines=9> */
.L_x_3952:
[----:B------:R-:W-:-:S04]  /*ad20*/  PRMT R0, RZ, 0x5410, R3 ;  /* 0x00005410ff007816 */ /* 0x000fc80000000003 */
[----:B------:R-:W-:-:S05]  /*ad30*/  F2FP.PACK_AB R0, RZ, R0 ;  /* 0x00000000ff00723e */ /* 0x000fca00000000ff */
[----:B------:R-:W-:Y:S01]  /*ad40*/  STG.E.U16 [R16.64], R0 ;  /* 0x0000000010007986 */ /* 0x000fe2000c101524 */
[----:B------:R-:W-:Y:S05]  /*ad50*/  EXIT ;  /* 0x000000000000794d */ /* 0x000fea0003800000 */
.L_x_3951:
        /* <DEDUP_REMOVED lines=10> */
.L_x_3954:
[----:B------:R-:W-:-:S04]  /*ae00*/  PRMT R3, RZ, 0x5410, R3 ;  /* 0x00005410ff037816 */ /* 0x000fc80000000003 */
[----:B------:R-:W-:-:S04]  /*ae10*/  F2FP.PACK_AB R3, RZ, R3 ;  /* 0x00000003ff03723e */ /* 0x000fc800000000ff */
[----:B------:R-:W-:-:S05]  /*ae20*/  PRMT R3, R3, 0x5410, RZ ;  /* 0x0000541003037816 */ /* 0x000fca00000000ff */
[----:B------:R-:W-:Y:S01]  /*ae30*/  STG.E [R16.64], R3 ;  /* 0x0000000310007986 */ /* 0x000fe2000c101924 */
[----:B------:R-:W-:Y:S05]  /*ae40*/  EXIT ;  /* 0x000000000000794d */ /* 0x000fea0003800000 */
.L_x_3953:
[----:B------:R-:W-:-:S05]  /*ae50*/  PRMT R2, RZ, 0x5410, R3 ;  /* 0x00005410ff027816 */ /* 0x000fca0000000003 */
[----:B------:R-:W-:-:S06]  /*ae60*/  FMUL.FTZ R2, R2, 1 ;  /* 0x3f80000002027820 */ /* 0x000fcc0000410000 */
[----:B------:R-:W0:Y:S02]  /*ae70*/  F2F.F64.F32 R2, R2 ;  /* 0x0000000200027310 */ /* 0x000e240000201800 */
[----:B0-----:R-:W-:Y:S01]  /*ae80*/  STG.E.64 [R16.64], R2 ;  /* 0x0000000210007986 */ /* 0x001fe2000c101b24 */
[----:B------:R-:W-:Y:S05]  /*ae90*/  EXIT ;  /* 0x000000000000794d */ /* 0x000fea0003800000 */
.L_x_3944:
        /* <DEDUP_REMOVED lines=13> */
.L_x_3957:
[----:B------:R-:W-:Y:S01]  /*af70*/  PRMT R3, RZ, 0x5410, R3 ;  /* 0x00005410ff037816 */ /* 0x000fe20000000003 */
[----:B------:R-:W-:-:S04]  /*af80*/  CS2R R6, SRZ ;  /* 0x0000000000067805 */ /* 0x000fc8000001ff00 */
[----:B------:R-:W-:-:S04]  /*af90*/  FMUL.FTZ R3, R3, 1 ;  /* 0x3f80000003037820 */ /* 0x000fc80000410000 */
[----:B------:R-:W0:Y:S02]  /*afa0*/  F2F.F64.F32 R4, R3 ;  /* 0x0000000300047310 */ /* 0x000e240000201800 */
[----:B0-----:R-:W-:Y:S01]  /*afb0*/  STG.E.128 [R16.64], R4 ;  /* 0x0000000410007986 */ /* 0x001fe2000c101d24 */
[----:B------:R-:W-:Y:S05]  /*afc0*/  EXIT ;  /* 0x000000000000794d */ /* 0x000fea0003800000 */
.L_x_3956:
        /* <DEDUP_REMOVED lines=21> */
.L_x_3961:
[----:B------:R-:W-:Y:S05]  /*b120*/  BSYNC B0 ;  /* 0x0000000000007941 */ /* 0x000fea0003800000 */
.L_x_3960:
[----:B------:R-:W-:-:S05]  /*b130*/  LOP3.LUT R3, R0, R3, RZ, 0xfc, !PT ;  /* 0x0000000300037212 */ /* 0x000fca00078efcff */
[----:B------:R-:W-:Y:S01]  /*b140*/  STG.E.U8 [R16.64], R3 ;  /* 0x0000000310007986 */ /* 0x000fe2000c101124 */
[----:B------:R-:W-:Y:S05]  /*b150*/  EXIT ;  /* 0x000000000000794d */ /* 0x000fea0003800000 */
.L_x_3959:
        /* <DEDUP_REMOVED lines=13> */
.L_x_3963:
[----:B------:R-:W-:Y:S01]  /*b230*/  IMAD.MOV.U32 R0, RZ, RZ, 0x7f ;  /* 0x0000007fff007424 */ /* 0x000fe200078e00ff */
[----:B------:R-:W-:-:S04]  /*b240*/  ISETP.GT.U32.AND P0, PT, R2, 0x7f800000, PT ;  /* 0x7f8000000200780c */ /* 0x000fc80003f04070 */
[----:B------:R-:W-:-:S04]  /*b250*/  SEL R0, R0, 0x7c, P0 ;  /* 0x0000007c00007807 */ /* 0x000fc80000000000 */
.L_x_3964:
[----:B------:R-:W-:Y:S05]  /*b260*/  BSYNC B0 ;  /* 0x0000000000007941 */ /* 0x000fea0003800000 */
.L_x_3962:
[----:B------:R-:W-:-:S04]  /*b270*/  LOP3.LUT R2, R3, 0x80000000, RZ, 0xc0, !PT ;  /* 0x8000000003027812 */ /* 0x000fc800078ec0ff */
[----:B------:R-:W-:-:S04]  /*b280*/  SHF.R.U32.HI R3, RZ, 0x18, R2 ;  /* 0x00000018ff037819 */ /* 0x000fc80000011602 */
[----:B------:R-:W-:-:S05]  /*b290*/  LOP3.LUT R3, R0, R3, RZ, 0xfc, !PT ;  /* 0x0000000300037212 */ /* 0x000fca00078efcff */
[----:B------:R-:W-:Y:S01]  /*b2a0*/  STG.E.U8 [R16.64], R3 ;  /* 0x0000000310007986 */ /* 0x000fe2000c101124 */
[----:B------:R-:W-:Y:S05]  /*b2b0*/  EXIT ;  /* 0x000000000000794d */ /* 0x000fea0003800000 */
.L_x_3958:
[----:B------:R-:W-:Y:S01]  /*b2c0*/  STG.E.U16 [R16.64], R3 ;  /* 0x0000000310007986 */ /* 0x000fe2000c101524 */
[----:B------:R-:W-:Y:S05]  /*b2d0*/  EXIT ;  /* 0x000000000000794d */ /* 0x000fea0003800000 */
.L_x_3955:
        /* <DEDUP_REMOVED lines=12> */
.L_x_3967:
        /* <DEDUP_REMOVED lines=17> */
.L_x_3970:
[----:B------:R-:W-:-:S04]  /*b4b0*/  LOP3.LUT R2, R3, 0x80000000, RZ, 0xc0, !PT ;  /* 0x8000000003027812 */ /* 0x000fc800078ec0ff */
[----:B------:R-:W-:-:S04]  /*b4c0*/  SHF.R.U32.HI R3, RZ, 0x18, R2 ;  /* 0x00000018ff037819 */ /* 0x000fc80000011602 */
[----:B------:R-:W-:-:S04]  /*b4d0*/  LOP3.LUT R0, R0, R3, RZ, 0xfc, !PT ;  /* 0x0000000300007212 */ /* 0x000fc800078efcff */
[----:B------:R-:W-:Y:S02]  /*b4e0*/  PRMT R8, R0, 0x7610, R8 ;  /* 0x0000761000087816 */ /* 0x000fe40000000008 */
.L_x_3969:
[----:B------:R-:W-:Y:S05]  /*b4f0*/  BSYNC B0 ;  /* 0x0000000000007941 */ /* 0x000fea0003800000 */
.L_x_3968:
[----:B------:R-:W-:Y:S01]  /*b500*/  STG.E.U8 [R16.64], R8 ;  /* 0x0000000810007986 */ /* 0x000fe2000c101124 */
[----:B------:R-:W-:Y:S05]  /*b510*/  EXIT ;  /* 0x000000000000794d */ /* 0x000fea0003800000 */
.L_x_3966:
        /* <DEDUP_REMOVED lines=17> */
.L_x_3973:
[----:B------:R-:W-:-:S04]  /*b630*/  LOP3.LUT R2, R3, 0x80000000, RZ, 0xc0, !PT ;  /* 0x8000000003027812 */ /* 0x000fc800078ec0ff */
[----:B------:R-:W-:-:S04]  /*b640*/  SHF.R.U32.HI R3, RZ, 0x18, R2 ;  /* 0x00000018ff037819 */ /* 0x000fc80000011602 */
[----:B------:R-:W-:-:S04]  /*b650*/  LOP3.LUT R0, R0, R3, RZ, 0xfc, !PT ;  /* 0x0000000300007212 */ /* 0x000fc800078efcff */
[----:B------:R-:W-:Y:S02]  /*b660*/  PRMT R8, R0, 0x7610, R8 ;  /* 0x0000761000087816 */ /* 0x000fe40000000008 */
.L_x_3972:
[----:B------:R-:W-:Y:S05]  /*b670*/  BSYNC B0 ;  /* 0x0000000000007941 */ /* 0x000fea0003800000 */
.L_x_3971:
[----:B------:R-:W-:Y:S01]  /*b680*/  STG.E.U8 [R16.64], R8 ;  /* 0x0000000810007986 */ /* 0x000fe2000c101124 */
[----:B------:R-:W-:Y:S05]  /*b690*/  EXIT ;  /* 0x000000000000794d */ /* 0x000fea0003800000 */
.L_x_3965:
        /* <DEDUP_REMOVED lines=22> */
.L_x_3948:
        /* <DEDUP_REMOVED lines=20> */
.L_x_3975:
[----:B------:R-:W-:-:S06]  /*b940*/  PRMT R3, RZ, 0x5410, R3 ;  /* 0x00005410ff037816 */ /* 0x000fcc0000000003 */
[----:B------:R-:W0:Y:S02]  /*b950*/  F2I.U64.TRUNC R2, R3 ;  /* 0x0000000300027311 */ /* 0x000e24000020d800 */
[----:B0-----:R-:W-:Y:S01]  /*b960*/  STG.E.64 [R16.64], R2 ;  /* 0x0000000210007986 */ /* 0x001fe2000c101b24 */
[----:B------:R-:W-:Y:S05]  /*b970*/  EXIT ;  /* 0x000000000000794d */ /* 0x000fea0003800000 */
.L_x_3974:
[----:B------:R-:W-:-:S06]  /*b980*/  PRMT R3, RZ, 0x5410, R3 ;  /* 0x00005410ff037816 */ /* 0x000fcc0000000003 */
[----:B------:R-:W0:Y:S02]  /*b990*/  F2I.FTZ.U32.TRUNC.NTZ R3, R3 ;  /* 0x0000000300037305 */ /* 0x000e24000021f000 */
[----:B0-----:R-:W-:Y:S01]  /*b9a0*/  STG.E [R16.64], R3 ;  /* 0x0000000310007986 */ /* 0x001fe2000c101924 */
[----:B------:R-:W-:Y:S05]  /*b9b0*/  EXIT ;  /* 0x000000000000794d */ /* 0x000fea0003800000 */
.L_x_3976:
        /* <DEDUP_REMOVED lines=12> */
.L_x_6114:


//--------------------- .text._ZN2at6native27unrolled_elementwise_kernelIZZZNS0_66_GLOBAL__N__a0cfb035_28_ActivationHardswishKernel_cu_1520ed90_310016hardswish_kernelERNS_14TensorIteratorEENKUlvE_clEvENKUlvE2_clEvEUlN3c108BFloat16EE_St5arrayIPcLm2EELi4E23TrivialOffsetCalculatorILi1EjESE_NS0_6memory12LoadWithCastILi1EEENSF_13StoreWithCastILi1EEEEEviT_T0_T2_T3_T4_T5_ --------------------------
	.section	.text._ZN2at6native27unrolled_elementwise_kernelIZZZNS0_66_GLOBAL__N__a0cfb035_28_ActivationHardswishKernel_cu_1520ed90_310016hardswish_kernelERNS_14TensorIteratorEENKUlvE_clEvENKUlvE2_clEvEUlN3c108BFloat16EE_St5arrayIPcLm2EELi4E23TrivialOffsetCalculatorILi1EjESE_NS0_6memory12LoadWithCastILi1EEENSF_13StoreWithCastILi1EEEEEviT_T0_T2_T3_T4_T5_,"ax",@progbits
	.sectioninfo	@"SHI_REGISTERS=29"
	.align	128
        .global         _ZN2at6native27unrolled_elementwise_kernelIZZZNS0_66_GLOBAL__N__a0cfb035_28_ActivationHardswishKernel_cu_1520ed90_310016hardswish_kernelERNS_14TensorIteratorEENKUlvE_clEvENKUlvE2_clEvEUlN3c108BFloat16EE_St5arrayIPcLm2EELi4E23TrivialOffsetCalculatorILi1EjESE_NS0_6memory12LoadWithCastILi1EEENSF_13StoreWithCastILi1EEEEEviT_T0_T2_T3_T4_T5_
        .type           _ZN2at6native27unrolled_elementwise_kernelIZZZNS0_66_GLOBAL__N__a0cfb035_28_ActivationHardswishKernel_cu_1520ed90_310016hardswish_kernelERNS_14TensorIteratorEENKUlvE_clEvENKUlvE2_clEvEUlN3c108BFloat16EE_St5arrayIPcLm2EELi4E23TrivialOffsetCalculatorILi1EjESE_NS0_6memory12LoadWithCastILi1EEENSF_13StoreWithCastILi1EEEEEviT_T0_T2_T3_T4_T5_,@function
        .size           _ZN2at6native27unrolled_elementwise_kernelIZZZNS0_66_GLOBAL__N__a0cfb035_28_ActivationHardswishKernel_cu_1520ed90_310016hardswish_kernelERNS_14TensorIteratorEENKUlvE_clEvENKUlvE2_clEvEUlN3c108BFloat16EE_St5arrayIPcLm2EELi4E23TrivialOffsetCalculatorILi1EjESE_NS0_6memory12LoadWithCastILi1EEENSF_13StoreWithCastILi1EEEEEviT_T0_T2_T3_T4_T5_,(.L_x_6115 - _ZN2at6native27unrolled_elementwise_kernelIZZZNS0_66_GLOBAL__N__a0cfb035_28_ActivationHardswishKernel_cu_1520ed90_310016hardswish_kernelERNS_14TensorIteratorEENKUlvE_clEvENKUlvE2_clEvEUlN3c108BFloat16EE_St5arrayIPcLm2EELi4E23TrivialOffsetCalculatorILi1EjESE_NS0_6memory12LoadWithCastILi1EEENSF_13StoreWithCastILi1EEEEEviT_T0_T2_T3_T4_T5_)
        .other          _ZN2at6native27unrolled_elementwise_kernelIZZZNS0_66_GLOBAL__N__a0cfb035_28_ActivationHardswishKernel_cu_1520ed90_310016hardswish_kernelERNS_14TensorIteratorEENKUlvE_clEvENKUlvE2_clEvEUlN3c108BFloat16EE_St5arrayIPcLm2EELi4E23TrivialOffsetCalculatorILi1EjESE_NS0_6memory12LoadWithCastILi1EEENSF_13StoreWithCastILi1EEEEEviT_T0_T2_T3_T4_T5_,@"STO_CUDA_ENTRY STV_DEFAULT"
_ZN2at6native27unrolled_elementwise_kernelIZZZNS0_66_GLOBAL__N__a0cfb035_28_ActivationHardswishKernel_cu_1520ed90_310016hardswish_kernelERNS_14TensorIteratorEENKUlvE_clEvENKUlvE2_clEvEUlN3c108BFloat16EE_St5arrayIPcLm2EELi4E23TrivialOffsetCalculatorILi1EjESE_NS0_6memory12LoadWithCastILi1EEENSF_13StoreWithCastILi1EEEEEviT_T0_T2_T3_T4_T5_:
.text._ZN2at6native27unrolled_elementwise_kernelIZZZNS0_66_GLOBAL__N__a0cfb035_28_ActivationHardswishKernel_cu_1520ed90_310016hardswish_kernelERNS_14TensorIteratorEENKUlvE_clEvENKUlvE2_clEvEUlN3c108BFloat16EE_St5arrayIPcLm2EELi4E23TrivialOffsetCalculatorILi1EjESE_NS0_6memory12LoadWithCastILi1EEENSF_13StoreWithCastILi1EEEEEviT_T0_T2_T3_T4_T5_:
        /* <DEDUP_REMOVED lines=8> */
[----:B------:R-:W-:Y:S01]  /*0080*/  PRMT R25, RZ, 0x7610, R25 ;  /* 0x00007610ff197816 */ /* 0x000fe20000000019 */
[----:B0-----:R-:W-:-:S05]  /*0090*/  IMAD R17, R16, R17, c[0x0][0x160] ;  /* 0x0000580010117624 */ /* 0x001fca00078e0211 */
[----:B--2---:R-:W-:-:S13]  /*00a0*/  ISETP.GE.AND P0, PT, R19, R17, PT ;  /* 0x000000111300720c */ /* 0x004fda0003f06270 */
[----:B------:R-:W-:Y:S05]  /*00b0*/  @P0 BRA `(.L_x_3978) ;  /* 0x000010c000000947 */ /* 0x000fea0003800000 */
[----:B-1----:R-:W-:Y:S01]  /*00c0*/  PRMT R0, R18, 0x9910, RZ ;  /* 0x0000991012007816 */ /* 0x002fe200000000ff */
        /* <DEDUP_REMOVED lines=19> */
.L_x_3982:
[----:B------:R-:W2:Y:S02]  /*0200*/  LDG.E.U8 R2, [R2.64] ;  /* 0x0000002402027981 */ /* 0x000ea4000c1e1100 */
[----:B--2---:R-:W0:Y:S02]  /*0210*/  I2F.U16 R0, R2 ;  /* 0x0000000200007306 */ /* 0x004e240000101000 */
[----:B0-----:R-:W-:-:S04]  /*0220*/  F2FP.BF16.PACK_AB R0, RZ, R0 ;  /* 0x00000000ff00723e */ /* 0x001fc800000010ff */
[----:B------:R-:W-:Y:S01]  /*0230*/  PRMT R25, R0, 0x7610, R25 ;  /* 0x0000761000197816 */ /* 0x000fe20000000019 */
[----:B------:R-:W-:Y:S05]  /*0240*/  BRA `(.L_x_3984) ;  /* 0x00000f1000007947 */ /* 0x000fea0003800000 */
.L_x_3981:
        /* <DEDUP_REMOVED lines=11> */
.L_x_3986:
[----:B------:R-:W2:Y:S02]  /*0300*/  LDG.E R2, [R2.64] ;  /* 0x0000002402027981 */ /* 0x000ea4000c1e1900 */
[----:B--2---:R-:W0:Y:S02]  /*0310*/  I2F R0, R2 ;  /* 0x0000000200007306 */ /* 0x004e240000201400 */
[----:B0-----:R-:W-:-:S04]  /*0320*/  F2FP.BF16.PACK_AB R0, RZ, R0 ;  /* 0x00000000ff00723e */ /* 0x001fc800000010ff */
[----:B------:R-:W-:Y:S01]  /*0330*/  PRMT R25, R0, 0x7610, R25 ;  /* 0x0000761000197816 */ /* 0x000fe20000000019 */
[----:B------:R-:W-:Y:S05]  /*0340*/  BRA `(.L_x_3984) ;  /* 0x00000e1000007947 */ /* 0x000fea0003800000 */
.L_x_3985:
[----:B------:R-:W2:Y:S02]  /*0350*/  LDG.E.U16 R2, [R2.64] ;  /* 0x0000002402027981 */ /* 0x000ea4000c1e1500 */
[----:B--2---:R-:W0:Y:S02]  /*0360*/  I2F.S16 R0, R2 ;  /* 0x0000000200007306 */ /* 0x004e240000101400 */
[----:B0-----:R-:W-:-:S04]  /*0370*/  F2FP.BF16.PACK_AB R0, RZ, R0 ;  /* 0x00000000ff00723e */ /* 0x001fc800000010ff */
[----:B------:R-:W-:Y:S01]  /*0380*/  PRMT R25, R0, 0x7610, R25 ;  /* 0x0000761000197816 */ /* 0x000fe20000000019 */
[----:B------:R-:W-:Y:S05]  /*0390*/  BRA `(.L_x_3984) ;  /* 0x00000dc000007947 */ /* 0x000fea0003800000 */
.L_x_3980:
        /* <DEDUP_REMOVED lines=9> */
.L_x_3988:
[----:B------:R-:W2:Y:S02]  /*0430*/  LDG.E.U16 R0, [R2.64] ;  /* 0x0000002402007981 */ /* 0x000ea4000c1e1500 */
[----:B--2---:R-:W-:-:S05]  /*0440*/  HADD2.F32 R0, -RZ, R0.H0_H0 ;  /* 0x20000000ff007230 */ /* 0x004fca0000004100 */
[----:B------:R-:W-:-:S04]  /*0450*/  F2FP.BF16.PACK_AB R0, RZ, R0 ;  /* 0x00000000ff00723e */ /* 0x000fc800000010ff */
[----:B------:R-:W-:Y:S01]  /*0460*/  PRMT R25, R0, 0x7610, R25 ;  /* 0x0000761000197816 */ /* 0x000fe20000000019 */
[----:B------:R-:W-:Y:S05]  /*0470*/  BRA `(.L_x_3984) ;  /* 0x00000ce000007947 */ /* 0x000fea0003800000 */
.L_x_3987:
        /* <DEDUP_REMOVED lines=9> */
.L_x_3990:
[----:B------:R-:W2:Y:S02]  /*0510*/  LDG.E.U16 R2, [R2.64] ;  /* 0x0000002402027981 */ /* 0x000ea4000c1e1500 */
[----:B--2---:R-:W-:-:S05]  /*0520*/  HADD2.F32 R0, -RZ, R2.H0_H0 ;  /* 0x20000002ff007230 */ /* 0x004fca0000004100 */
[----:B------:R-:W-:-:S04]  /*0530*/  F2FP.BF16.PACK_AB R0, RZ, R0 ;  /* 0x00000000ff00723e */ /* 0x000fc800000010ff */
[----:B------:R-:W-:Y:S01]  /*0540*/  PRMT R25, R0, 0x7610, R25 ;  /* 0x0000761000197816 */ /* 0x000fe20000000019 */
[----:B------:R-:W-:Y:S05]  /*0550*/  BRA `(.L_x_3984) ;  /* 0x00000c0000007947 */ /* 0x000fea0003800000 */
.L_x_3989:
[----:B------:R-:W2:Y:S02]  /*0560*/  LDG.E.64 R2, [R2.64] ;  /* 0x0000002402027981 */ /* 0x000ea4000c1e1b00 */
[----:B--2---:R-:W0:Y:S01]  /*0570*/  F2F.F32.F64 R0, R2 ;  /* 0x0000000200007310 */ /* 0x004e220000301000 */
[----:B------:R-:W0:-:S14]  /*0580*/  DSETP.GEU.AND P0, PT, |R2|, c[0x2][0x0], PT ;  /* 0x008000000200762a */ /* 0x000e1c0003f0e200 */
[----:B0-----:R-:W-:-:S05]  /*0590*/  @!P0 FMUL R0, R0, 1.175494350822287508e-38 ;  /* 0x0080000000008820 */ /* 0x001fca0000400000 */
[----:B------:R-:W-:-:S04]  /*05a0*/  F2FP.BF16.PACK_AB R0, RZ, R0 ;  /* 0x00000000ff00723e */ /* 0x000fc800000010ff */
[----:B------:R-:W-:Y:S01]  /*05b0*/  PRMT R25, R0, 0x7610, R25 ;  /* 0x0000761000197816 */ /* 0x000fe20000000019 */
[----:B------:R-:W-:Y:S05]  /*05c0*/  BRA `(.L_x_3984) ;  /* 0x00000b9000007947 */ /* 0x000fea0003800000 */
.L_x_3979:
        /* <DEDUP_REMOVED lines=14> */
.L_x_3993:
[----:B------:R-:W2:Y:S02]  /*06b0*/  LDG.E.64 R2, [R2.64] ;  /* 0x0000002402027981 */ /* 0x000ea4000c1e1b00 */
[----:B--2---:R-:W0:Y:S01]  /*06c0*/  F2F.F32.F64 R0, R2 ;  /* 0x0000000200007310 */ /* 0x004e220000301000 */
[----:B------:R-:W0:-:S14]  /*06d0*/  DSETP.GEU.AND P0, PT, |R2|, c[0x2][0x0], PT ;  /* 0x008000000200762a */ /* 0x000e1c0003f0e200 */
[----:B0-----:R-:W-:-:S05]  /*06e0*/  @!P0 FMUL R0, R0, 1.175494350822287508e-38 ;  /* 0x0080000000008820 */ /* 0x001fca0000400000 */
[----:B------:R-:W-:-:S04]  /*06f0*/  F2FP.BF16.PACK_AB R0, RZ, R0 ;  /* 0x00000000ff00723e */ /* 0x000fc800000010ff */
[----:B------:R-:W-:Y:S01]  /*0700*/  PRMT R25, R0, 0x7610, R25 ;  /* 0x0000761000197816 */ /* 0x000fe20000000019 */
[----:B------:R-:W-:Y:S05]  /*0710*/  BRA `(.L_x_3984) ;  /* 0x00000a4000007947 */ /* 0x000fea0003800000 */
.L_x_3992:
        /* <DEDUP_REMOVED lines=28> */
.L_x_3995:
        /* <DEDUP_REMOVED lines=16> */
.L_x_3994:
[----:B------:R0:W5:Y:S01]  /*09e0*/  LDG.E.U16 R25, [R2.64] ;  /* 0x0000002402197981 */ /* 0x000162000c1e1500 */
[----:B------:R-:W-:Y:S05]  /*09f0*/  BRA `(.L_x_3984) ;  /* 0x0000076000007947 */ /* 0x000fea0003800000 */
.L_x_3991:
        /* <DEDUP_REMOVED lines=12> */
.L_x_3998:
        /* <DEDUP_REMOVED lines=21> */
.L_x_4002:
[----:B------:R-:W-:Y:S05]  /*0c10*/  BSYNC B1 ;  /* 0x0000000000017941 */ /* 0x000fea0003800000 */
.L_x_4001:
[----:B------:R-:W-:Y:S01]  /*0c20*/  LEA R3, R0, 0x3b800000, 0x17 ;  /* 0x3b80000000037811 */ /* 0x000fe200078eb8ff */
[----:B------:R-:W-:-:S05]  /*0c30*/  IMAD.SHL.U32 R0, R2, 0x100000, RZ ;  /* 0x0010000002007824 */ /* 0x000fca00078e00ff */
[----:B------:R-:W-:Y:S02]  /*0c40*/  LOP3.LUT R0, R3, R0, R4, 0xfe, !PT ;  /* 0x0000000003007212 */ /* 0x000fe400078efe04 */
.L_x_4000:
[----:B------:R-:W-:Y:S05]  /*0c50*/  BSYNC B0 ;  /* 0x0000000000007941 */ /* 0x000fea0003800000 */
.L_x_3999:
[----:B------:R-:W-:-:S04]  /*0c60*/  F2FP.BF16.PACK_AB R0, RZ, R0 ;  /* 0x00000000ff00723e */ /* 0x000fc800000010ff */
[----:B------:R-:W-:Y:S01]  /*0c70*/  PRMT R25, R0, 0x7610, R25 ;  /* 0x0000761000197816 */ /* 0x000fe20000000019 */
[----:B------:R-:W-:Y:S05]  /*0c80*/  BRA `(.L_x_3984) ;  /* 0x000004d000007947 */ /* 0x000fea0003800000 */
.L_x_3997:
        /* <DEDUP_REMOVED lines=21> */
.L_x_4006:
[----:B------:R-:W-:Y:S05]  /*0de0*/  BSYNC B1 ;  /* 0x0000000000017941 */ /* 0x000fea0003800000 */
.L_x_4005:
[----:B------:R-:W-:Y:S01]  /*0df0*/  LEA R3, R0, 0x37800000, 0x17 ;  /* 0x3780000000037811 */ /* 0x000fe200078eb8ff */
[----:B------:R-:W-:-:S05]  /*0e00*/  IMAD.SHL.U32 R0, R2, 0x200000, RZ ;  /* 0x0020000002007824 */ /* 0x000fca00078e00ff */
[----:B------:R-:W-:Y:S02]  /*0e10*/  LOP3.LUT R0, R3, R0, R4, 0xfe, !PT ;  /* 0x0000000003007212 */ /* 0x000fe400078efe04 */
.L_x_4004:
[----:B------:R-:W-:Y:S05]  /*0e20*/  BSYNC B0 ;  /* 0x0000000000007941 */ /* 0x000fea0003800000 */
.L_x_4003:
[----:B------:R-:W-:-:S04]  /*0e30*/  F2FP.BF16.PACK_AB R0, RZ, R0 ;  /* 0x00000000ff00723e */ /* 0x000fc800000010ff */
[----:B------:R-:W-:Y:S01]  /*0e40*/  PRMT R25, R0, 0x7610, R25 ;  /* 0x0000761000197816 */ /* 0x000fe20000000019 */
[----:B------:R-:W-:Y:S05]  /*0e50*/  BRA `(.L_x_3984) ;  /* 0x0000030000007947 */ /* 0x000fea0003800000 */
.L_x_3996:
        /* <DEDUP_REMOVED lines=14> */
.L_x_4010:
[----:B------:R-:W-:Y:S05]  /*0f40*/  BSYNC B0 ;  /* 0x0000000000007941 */ /* 0x000fea0003800000 */
.L_x_4009:
[----:B------:R-:W-:-:S04]  /*0f50*/  F2FP.BF16.PACK_AB R0, RZ, R0 ;  /* 0x00000000ff00723e */ /* 0x000fc800000010ff */
[----:B------:R-:W-:Y:S01]  /*0f60*/  PRMT R25, R0, 0x7610, R25 ;  /* 0x0000761000197816 */ /* 0x000fe20000000019 */
[----:B------:R-:W-:Y:S05]  /*0f70*/  BRA `(.L_x_3984) ;  /* 0x000001e000007947 */ /* 0x000fea0003800000 */
.L_x_3983:
        /* <DEDUP_REMOVED lines=21> */
.L_x_4008:
[----:B------:R-:W2:Y:S02]  /*10d0*/  LDG.E.64 R2, [R2.64] ;  /* 0x0000002402027981 */ /* 0x000ea4000c1e1b00 */
[----:B--2---:R-:W0:Y:S02]  /*10e0*/  I2F.U64 R0, R2 ;  /* 0x0000000200007312 */ /* 0x004e240000301000 */
[----:B0-----:R-:W-:-:S04]  /*10f0*/  F2FP.BF16.PACK_AB R0, RZ, R0 ;  /* 0x00000000ff00723e */ /* 0x001fc800000010ff */
[----:B------:R-:W-:Y:S01]  /*1100*/  PRMT R25, R0, 0x7610, R25 ;  /* 0x0000761000197816 */ /* 0x000fe20000000019 */
[----:B------:R-:W-:Y:S05]  /*1110*/  BRA `(.L_x_3984) ;  /* 0x0000004000007947 */ /* 0x000fea0003800000 */
.L_x_4007:
[----:B------:R-:W2:Y:S02]  /*1120*/  LDG.E R2, [R2.64] ;  /* 0x0000002402027981 */ /* 0x000ea4000c1e1900 */
[----:B--2---:R-:W0:Y:S02]  /*1130*/  I2F.U32 R0, R2 ;  /* 0x0000000200007306 */ /* 0x004e240000201000 */
[----:B0-----:R-:W-:-:S04]  /*1140*/  F2FP.BF16.PACK_AB R0, RZ, R0 ;  /* 0x00000000ff00723e */ /* 0x001fc800000010ff */
[----:B------:R-:W-:Y:S02]  /*1150*/  PRMT R25, R0, 0x7610, R25 ;  /* 0x0000761000197816 */ /* 0x000fe40000000019 */
.L_x_3984:
[----:B------:R-:W1:Y:S02]  /*1160*/  S2R R19, SR_TID.X ;  /* 0x0000000000137919 */ /* 0x000e640000002100 */
[----:B-1----:R-:W-:-:S03]  /*1170*/  IADD3 R19, R19, 0x80, RZ ;  /* 0x0000008013137810 */ /* 0x002fc60007ffe0ff */
.L_x_3978:
[----:B-1----:R-:W-:Y:S05]  /*1180*/  BSYNC B6 ;  /* 0x0000000000067941 */ /* 0x002fea0003800000 */
.L_x_3977:
[----:B------:R-:W-:Y:S01]  /*1190*/  ISETP.GE.AND P0, PT, R19, R17, PT ;  /* 0x000000111300720c */ /* 0x000fe20003f06270 */
[----:B------:R-:W-:-:S12]  /*11a0*/  BSSY B6, `(.L_x_4011) ;  /* 0x000010d000067945 */ /* 0x000fd80003800000 */
        /* <DEDUP_REMOVED lines=22> */
.L_x_4016:
[----:B------:R-:W2:Y:S02]  /*1310*/  LDG.E.U8 R2, [R2.64] ;  /* 0x0000002402027981 */ /* 0x000ea4000c1e1100 */
[----:B--2---:R-:W0:Y:S02]  /*1320*/  I2F.U16 R0, R2 ;  /* 0x0000000200007306 */ /* 0x004e240000101000 */
[----:B0-----:R-:W-:-:S04]  /*1330*/  F2FP.BF16.PACK_AB R0, RZ, R0 ;  /* 0x00000000ff00723e */ /* 0x001fc800000010ff */
[----:B------:R-:W-:Y:S01]  /*1340*/  PRMT R22, R0, 0x7610, R22 ;  /* 0x0000761000167816 */ /* 0x000fe20000000016 */
[----:B------:R-:W-:Y:S05]  /*1350*/  BRA `(.L_x_4018) ;  /* 0x00000f0000007947 */ /* 0x000fea0003800000 */
.L_x_4015:
        /* <DEDUP_REMOVED lines=11> */
.L_x_4020:
[----:B------:R-:W2:Y:S02]  /*1410*/  LDG.E R2, [R2.64] ;  /* 0x0000002402027981 */ /* 0x000ea4000c1e1900 */
[----:B--2---:R-:W0:Y:S02]  /*1420*/  I2F R0, R2 ;  /* 0x0000000200007306 */ /* 0x004e240000201400 */
[----:B0-----:R-:W-:-:S04]  /*1430*/  F2FP.BF16.PACK_AB R0, RZ, R0 ;  /* 0x00000000ff00723e */ /* 0x001fc800000010ff */
[----:B------:R-:W-:Y:S01]  /*1440*/  PRMT R22, R0, 0x7610, R22 ;  /* 0x0000761000167816 */ /* 0x000fe20000000016 */
[----:B------:R-:W-:Y:S05]  /*1450*/  BRA `(.L_x_4018) ;  /* 0x00000e0000007947 */ /* 0x000fea0003800000 */
.L_x_4019:
[----:B------:R-:W2:Y:S02]  /*1460*/  LDG.E.U16 R2, [R2.64] ;  /* 0x0000002402027981 */ /* 0x000ea4000c1e1500 */
[----:B--2---:R-:W0:Y:S02]  /*1470*/  I2F.S16 R0, R2 ;  /* 0x0000000200007306 */ /* 0x004e240000101400 */
[----:B0-----:R-:W-:-:S04]  /*1480*/  F2FP.BF16.PACK_AB R0, RZ, R0 ;  /* 0x00000000ff00723e */ /* 0x001fc800000010ff */
[----:B------:R-:W-:Y:S01]  /*1490*/  PRMT R22, R0, 0x7610, R22 ;  /* 0x0000761000167816 */ /* 0x000fe20000000016 */
[----:B------:R-:W-:Y:S05]  /*14a0*/  BRA `(.L_x_4018) ;  /* 0x00000db000007947 */ /* 0x000fea0003800000 */
.L_x_4014:
        /* <DEDUP_REMOVED lines=9> */
.L_x_4022:
[----:B------:R-:W2:Y:S02]  /*1540*/  LDG.E.U16 R0, [R2.64] ;  /* 0x0000002402007981 */ /* 0x000ea4000c1e1500 */
[----:B--2---:R-:W-:-:S05]  /*1550*/  HADD2.F32 R0, -RZ, R0.H0_H0 ;  /* 0x20000000ff007230 */ /* 0x004fca0000004100 */
[----:B------:R-:W-:-:S04]  /*1560*/  F2FP.BF16.PACK_AB R0, RZ, R0 ;  /* 0x00000000ff00723e */ /* 0x000fc800000010ff */
[----:B------:R-:W-:Y:S01]  /*1570*/  PRMT R22, R0, 0x7610, R22 ;  /* 0x0000761000167816 */ /* 0x000fe20000000016 */
[----:B------:R-:W-:Y:S05]  /*1580*/  BRA `(.L_x_4018) ;  /* 0x00000cd000007947 */ /* 0x000fea0003800000 */
.L_x_4021:
        /* <DEDUP_REMOVED lines=9> */
.L_x_4024:
[----:B------:R-:W2:Y:S02]  /*1620*/  LDG.E.U16 R2, [R2.64] ;  /* 0x0000002402027981 */ /* 0x000ea4000c1e1500 */
[----:B--2---:R-:W-:-:S05]  /*1630*/  HADD2.F32 R0, -RZ, R2.H0_H0 ;  /* 0x20000002ff007230 */ /* 0x004fca0000004100 */
[----:B------:R-:W-:-:S04]  /*1640*/  F2FP.BF16.PACK_AB R0, RZ, R0 ;  /* 0x00000000ff00723e */ /* 0x000fc800000010ff */
[----:B------:R-:W-:Y:S01]  /*1650*/  PRMT R22, R0, 0x7610, R22 ;  /* 0x0000761000167816 */ /* 0x000fe20000000016 */
[----:B------:R-:W-:Y:S05]  /*1660*/  BRA `(.L_x_4018) ;  /* 0x00000bf000007947 */ /* 0x000fea0003800000 */
.L_x_4023:
[----:B------:R-:W2:Y:S02]  /*1670*/  LDG.E.64 R2, [R2.64] ;  /* 0x0000002402027981 */ /* 0x000ea4000c1e1b00 */
[----:B--2---:R-:W0:Y:S01]  /*1680*/  F2F.F32.F64 R0, R2 ;  /* 0x0000000200007310 */ /* 0x004e220000301000 */
[----:B------:R-:W0:-:S14]  /*1690*/  DSETP.GEU.AND P0, PT, |R2|, c[0x2][0x0], PT ;  /* 0x008000000200762a */ /* 0x000e1c0003f0e200 */
[----:B0-----:R-:W-:-:S05]  /*16a0*/  @!P0 FMUL R0, R0, 1.175494350822287508e-38 ;  /* 0x0080000000008820 */ /* 0x001fca0000400000 */
[----:B------:R-:W-:-:S04]  /*16b0*/  F2FP.BF16.PACK_AB R0, RZ, R0 ;  /* 0x00000000ff00723e */ /* 0x000fc800000010ff */
[----:B------:R-:W-:Y:S01]  /*16c0*/  PRMT R22, R0, 0x7610, R22 ;  /* 0x0000761000167816 */ /* 0x000fe20000000016 */
[----:B------:R-:W-:Y:S05]  /*16d0*/  BRA `(.L_x_4018) ;  /* 0x00000b8000007947 */ /* 0x000fea0003800000 */
.L_x_4013:
        /* <DEDUP_REMOVED lines=14> */
.L_x_4027:
[----:B------:R-:W2:Y:S02]  /*17c0*/  LDG.E.64 R2, [R2.64] ;  /* 0x0000002402027981 */ /* 0x000ea4000c1e1b00 */
[----:B--2---:R-:W0:Y:S01]  /*17d0*/  F2F.F32.F64 R0, R2 ;  /* 0x0000000200007310 */ /* 0x004e220000301000 */
[----:B------:R-:W0:-:S14]  /*17e0*/  DSETP.GEU.AND P0, PT, |R2|, c[0x2][0x0], PT ;  /* 0x008000000200762a */ /* 0x000e1c0003f0e200 */
[----:B0-----:R-:W-:-:S05]  /*17f0*/  @!P0 FMUL R0, R0, 1.175494350822287508e-38 ;  /* 0x0080000000008820 */ /* 0x001fca0000400000 */
[----:B------:R-:W-:-:S04]  /*1800*/  F2FP.BF16.PACK_AB R0, RZ, R0 ;  /* 0x00000000ff00723e */ /* 0x000fc800000010ff */
[----:B------:R-:W-:Y:S01]  /*1810*/  PRMT R22, R0, 0x7610, R22 ;  /* 0x0000761000167816 */ /* 0x000fe20000000016 */
[----:B------:R-:W-:Y:S05]  /*1820*/  BRA `(.L_x_4018) ;  /* 0x00000a3000007947 */ /* 0x000fea0003800000 */
.L_x_4026:
        /* <DEDUP_REMOVED lines=28> */
.L_x_4029:
        /* <DEDUP_REMOVED lines=15> */
.L_x_4028:
[----:B------:R0:W5:Y:S01]  /*1ae0*/  LDG.E.U16 R22, [R2.64] ;  /* 0x0000002402167981 */ /* 0x000162000c1e1500 */
[----:B------:R-:W-:Y:S05]  /*1af0*/  BRA `(.L_x_4018) ;  /* 0x0000076000007947 */ /* 0x000fea0003800000 */
.L_x_4025:
        /* <DEDUP_REMOVED lines=12> */
.L_x_4032:
        /* <DEDUP_REMOVED lines=21> */
.L_x_4036:
[----:B------:R-:W-:Y:S05]  /*1d10*/  BSYNC B1 ;  /* 0x0000000000017941 */ /* 0x000fea0003800000 */
.L_x_4035:
[----:B------:R-:W-:Y:S01]  /*1d20*/  LEA R3, R0, 0x3b800000, 0x17 ;  /* 0x3b80000000037811 */ /* 0x000fe200078eb8ff */
[----:B------:R-:W-:-:S05]  /*1d30*/  IMAD.SHL.U32 R0, R2, 0x100000, RZ ;  /* 0x0010000002007824 */ /* 0x000fca00078e00ff */
[----:B------:R-:W-:Y:S02]  /*1d40*/  LOP3.LUT R0, R3, R0, R4, 0xfe, !PT ;  /* 0x0000000003007212 */ /* 0x000fe400078efe04 */
.L_x_4034:
[----:B------:R-:W-:Y:S05]  /*1d50*/  BSYNC B0 ;  /* 0x0000000000007941 */ /* 0x000fea0003800000 */
.L_x_4033:
[----:B------:R-:W-:-:S04]  /*1d60*/  F2FP.BF16.PACK_AB R0, RZ, R0 ;  /* 0x00000000ff00723e */ /* 0x000fc800000010ff */
[----:B------:R-:W-:Y:S01]  /*1d70*/  PRMT R22, R0, 0x7610, R22 ;  /* 0x0000761000167816 */ /* 0x000fe20000000016 */
[----:B------:R-:W-:Y:S05]  /*1d80*/  BRA `(.L_x_4018) ;  /* 0x000004d000007947 */ /* 0x000fea0003800000 */
.L_x_4031:
        /* <DEDUP_REMOVED lines=21> */
.L_x_4040:
[----:B------:R-:W-:Y:S05]  /*1ee0*/  BSYNC B1 ;  /* 0x0000000000017941 */ /* 0x000fea0003800000 */
.L_x_4039:
[----:B------:R-:W-:Y:S01]  /*1ef0*/  LEA R3, R0, 0x37800000, 0x17 ;  /* 0x3780000000037811 */ /* 0x000fe200078eb8ff */
[----:B------:R-:W-:-:S05]  /*1f00*/  IMAD.SHL.U32 R0, R2, 0x200000, RZ ;  /* 0x0020000002007824 */ /* 0x000fca00078e00ff */
[----:B------:R-:W-:Y:S02]  /*1f10*/  LOP3.LUT R0, R3, R0, R4, 0xfe, !PT ;  /* 0x0000000003007212 */ /* 0x000fe400078efe04 */
.L_x_4038:
[----:B------:R-:W-:Y:S05]  /*1f20*/  BSYNC B0 ;  /* 0x0000000000007941 */ /* 0x000fea0003800000 */
.L_x_4037:
[----:B------:R-:W-:-:S04]  /*1f30*/  F2FP.BF16.PACK_AB R0, RZ, R0 ;  /* 0x00000000ff00723e */ /* 0x000fc800000010ff */
[----:B------:R-:W-:Y:S01]  /*1f40*/  PRMT R22, R0, 0x7610, R22 ;  /* 0x0000761000167816 */ /* 0x000fe20000000016 */
[----:B------:R-:W-:Y:S05]  /*1f50*/  BRA `(.L_x_4018) ;  /* 0x0000030000007947 */ /* 0x000fea0003800000 */
.L_x_4030:
        /* <DEDUP_REMOVED lines=14> */
.L_x_4044:
[----:B------:R-:W-:Y:S05]  /*2040*/  BSYNC B0 ;  /* 0x0000000000007941 */ /* 0x000fea0003800000 */
.L_x_4043:
[----:B------:R-:W-:-:S04]  /*2050*/  F2FP.BF16.PACK_AB R0, RZ, R0 ;  /* 0x00000000ff00723e */ /* 0x000fc800000010ff */
[----:B------:R-:W-:Y:S01]  /*2060*/  PRMT R22, R0, 0x7610, R22 ;  /* 0x0000761000167816 */ /* 0x000fe20000000016 */
[----:B------:R-:W-:Y:S05]  /*2070*/  BRA `(.L_x_4018) ;  /* 0x000001e000007947 */ /* 0x000fea0003800000 */
.L_x_4017:
        /* <DEDUP_REMOVED lines=21> */
.L_x_4042:
[----:B------:R-:W2:Y:S02]  /*21d0*/  LDG.E.64 R2, [R2.64] ;  /* 0x0000002402027981 */ /* 0x000ea4000c1e1b00 */
[----:B--2---:R-:W0:Y:S02]  /*21e0*/  I2F.U64 R0, R2 ;  /* 0x0000000200007312 */ /* 0x004e240000301000 */
[----:B0-----:R-:W-:-:S04]  /*21f0*/  F2FP.BF16.PACK_AB R0, RZ, R0 ;  /* 0x00000000ff00723e */ /* 0x001fc800000010ff */
[----:B------:R-:W-:Y:S01]  /*2200*/  PRMT R22, R0, 0x7610, R22 ;  /* 0x0000761000167816 */ /* 0x000fe20000000016 */
[----:B------:R-:W-:Y:S05]  /*2210*/  BRA `(.L_x_4018) ;  /* 0x0000004000007947 */ /* 0x000fea0003800000 */
.L_x_4041:
[----:B------:R-:W2:Y:S02]  /*2220*/  LDG.E R2, [R2.64] ;  /* 0x0000002402027981 */ /* 0x000ea4000c1e1900 */
[----:B--2---:R-:W0:Y:S02]  /*2230*/  I2F.U32 R0, R2 ;  /* 0x0000000200007306 */ /* 0x004e240000201000 */
[----:B0-----:R-:W-:-:S04]  /*2240*/  F2FP.BF16.PACK_AB R0, RZ, R0 ;  /* 0x00000000ff00723e */ /* 0x001fc800000010ff */
[----:B------:R-:W-:Y:S02]  /*2250*/  PRMT R22, R0, 0x7610, R22 ;  /* 0x0000761000167816 */ /* 0x000fe40000000016 */
.L_x_4018:
[----:B------:R-:W-:-:S05]  /*2260*/  IADD3 R19, R19, 0x80, RZ ;  /* 0x0000008013137810 */ /* 0x000fca0007ffe0ff */
.L_x_4012:
[----:B------:R-:W-:Y:S05]  /*2270*/  BSYNC B6 ;  /* 0x0000000000067941 */ /* 0x000fea0003800000 */
.L_x_4011:
[----:B------:R-:W-:Y:S01]  /*2280*/  ISETP.GE.AND P0, PT, R19, R17, PT ;  /* 0x000000111300720c */ /* 0x000fe20003f06270 */
[----:B------:R-:W-:Y:S01]  /*2290*/  BSSY B6, `(.L_x_4045) ;  /* 0x000010f000067945 */ /* 0x000fe20003800000 */
[----:B------:R-:W-:Y:S02]  /*22a0*/  PRMT R23, RZ, 0x7610, R23 ;  /* 0x00007610ff177816 */ /* 0x000fe40000000017 */
[----:B------:R-:W-:-:S09]  /*22b0*/  PRMT R26, RZ, 0x7610, R26 ;  /* 0x00007610ff1a7816 */ /* 0x000fd2000000001a */
        /* <DEDUP_REMOVED lines=22> */
.L_x_4050:
[----:B------:R-:W2:Y:S02]  /*2420*/  LDG.E.U8 R2, [R2.64] ;  /* 0x0000002402027981 */ /* 0x000ea4000c1e1100 */
[----:B--2---:R-:W0:Y:S02]  /*2430*/  I2F.U16 R0, R2 ;  /* 0x0000000200007306 */ /* 0x004e240000101000 */
[----:B0-----:R-:W-:-:S04]  /*2440*/  F2FP.BF16.PACK_AB R0, RZ, R0 ;  /* 0x00000000ff00723e */ /* 0x001fc800000010ff */
[----:B------:R-:W-:Y:S01]  /*2450*/  PRMT R26, R0, 0x7610, R26 ;  /* 0x00007610001a7816 */ /* 0x000fe2000000001a */
[----:B------:R-:W-:Y:S05]  /*2460*/  BRA `(.L_x_4052) ;  /* 0x00000f0000007947 */ /* 0x000fea0003800000 */
.L_x_4049:
        /* <DEDUP_REMOVED lines=11> */
.L_x_4054:
[----:B------:R-:W2:Y:S02]  /*2520*/  LDG.E R2, [R2.64] ;  /* 0x0000002402027981 */ /* 0x000ea4000c1e1900 */
[----:B--2---:R-:W0:Y:S02]  /*2530*/  I2F R0, R2 ;  /* 0x0000000200007306 */ /* 0x004e240000201400 */
[----:B0-----:R-:W-:-:S04]  /*2540*/  F2FP.BF16.PACK_AB R0, RZ, R0 ;  /* 0x00000000ff00723e */ /* 0x001fc800000010ff */
[----:B------:R-:W-:Y:S01]  /*2550*/  PRMT R26, R0, 0x7610, R26 ;  /* 0x00007610001a7816 */ /* 0x000fe2000000001a */
[----:B------:R-:W-:Y:S05]  /*2560*/  BRA `(.L_x_4052) ;  /* 0x00000e0000007947 */ /* 0x000fea0003800000 */
.L_x_4053:
[----:B------:R-:W2:Y:S02]  /*2570*/  LDG.E.U16 R2, [R2.64] ;  /* 0x0000002402027981 */ /* 0x000ea4000c1e1500 */
[----:B--2---:R-:W0:Y:S02]  /*2580*/  I2F.S16 R0, R2 ;  /* 0x0000000200007306 */ /* 0x004e240000101400 */
[----:B0-----:R-:W-:-:S04]  /*2590*/  F2FP.BF16.PACK_AB R0, RZ, R0 ;  /* 0x00000000ff00723e */ /* 0x001fc800000010ff */
[----:B------:R-:W-:Y:S01]  /*25a0*/  PRMT R26, R0, 0x7610, R26 ;  /* 0x00007610001a7816 */ /* 0x000fe2000000001a */
[----:B------:R-:W-:Y:S05]  /*25b0*/  BRA `(.L_x_4052) ;  /* 0x00000db000007947 */ /* 0x000fea0003800000 */
.L_x_4048:
        /* <DEDUP_REMOVED lines=9> */
.L_x_4056:
[----:B------:R-:W2:Y:S02]  /*2650*/  LDG.E.U16 R0, [R2.64] ;  /* 0x0000002402007981 */ /* 0x000ea4000c1e1500 */
[----:B--2---:R-:W-:-:S05]  /*2660*/  HADD2.F32 R0, -RZ, R0.H0_H0 ;  /* 0x20000000ff007230 */ /* 0x004fca0000004100 */
[----:B------:R-:W-:-:S04]  /*2670*/  F2FP.BF16.PACK_AB R0, RZ, R0 ;  /* 0x00000000ff00723e */ /* 0x000fc800000010ff */
[----:B------:R-:W-:Y:S01]  /*2680*/  PRMT R26, R0, 0x7610, R26 ;  /* 0x00007610001a7816 */ /* 0x000fe2000000001a */
[----:B------:R-:W-:Y:S05]  /*2690*/  BRA `(.L_x_4052) ;  /* 0x00000cd000007947 */ /* 0x000fea0003800000 */
.L_x_4055:
        /* <DEDUP_REMOVED lines=9> */
.L_x_4058:
[----:B------:R-:W2:Y:S02]  /*2730*/  LDG.E.U16 R2, [R2.64] ;  /* 0x0000002402027981 */ /* 0x000ea4000c1e1500 */
[----:B--2---:R-:W-:-:S05]  /*2740*/  HADD2.F32 R0, -RZ, R2.H0_H0 ;  /* 0x20000002ff007230 */ /* 0x004fca0000004100 */
[----:B------:R-:W-:-:S04]  /*2750*/  F2FP.BF16.PACK_AB R0, RZ, R0 ;  /* 0x00000000ff00723e */ /* 0x000fc800000010ff */
[----:B------:R-:W-:Y:S01]  /*2760*/  PRMT R26, R0, 0x7610, R26 ;  /* 0x00007610001a7816 */ /* 0x000fe2000000001a */
[----:B------:R-:W-:Y:S05]  /*2770*/  BRA `(.L_x_4052) ;  /* 0x00000bf000007947 */ /* 0x000fea0003800000 */
.L_x_4057:
[----:B------:R-:W2:Y:S02]  /*2780*/  LDG.E.64 R2, [R2.64] ;  /* 0x0000002402027981 */ /* 0x000ea4000c1e1b00 */
[----:B--2---:R-:W0:Y:S01]  /*2790*/  F2F.F32.F64 R0, R2 ;  /* 0x0000000200007310 */ /* 0x004e220000301000 */
[----:B------:R-:W0:-:S14]  /*27a0*/  DSETP.GEU.AND P0, PT, |R2|, c[0x2][0x0], PT ;  /* 0x008000000200762a */ /* 0x000e1c0003f0e200 */
[----:B0-----:R-:W-:-:S05]  /*27b0*/  @!P0 FMUL R0, R0, 1.175494350822287508e-38 ;  /* 0x0080000000008820 */ /* 0x001fca0000400000 */
[----:B------:R-:W-:-:S04]  /*27c0*/  F2FP.BF16.PACK_AB R0, RZ, R0 ;  /* 0x00000000ff00723e */ /* 0x000fc800000010ff */
[----:B------:R-:W-:Y:S01]  /*27d0*/  PRMT R26, R0, 0x7610, R26 ;  /* 0x00007610001a7816 */ /* 0x000fe2000000001a */
[----:B------:R-:W-:Y:S05]  /*27e0*/  BRA `(.L_x_4052) ;  /* 0x00000b8000007947 */ /* 0x000fea0003800000 */
.L_x_4047:
        /* <DEDUP_REMOVED lines=14> */
.L_x_4061:
[----:B------:R-:W2:Y:S02]  /*28d0*/  LDG.E.64 R2, [R2.64] ;  /* 0x0000002402027981 */ /* 0x000ea4000c1e1b00 */
[----:B--2---:R-:W0:Y:S01]  /*28e0*/  F2F.F32.F64 R0, R2 ;  /* 0x0000000200007310 */ /* 0x004e220000301000 */
[----:B------:R-:W0:-:S14]  /*28f0*/  DSETP.GEU.AND P0, PT, |R2|, c[0x2][0x0], PT ;  /* 0x008000000200762a */ /* 0x000e1c0003f0e200 */
[----:B0-----:R-:W-:-:S05]  /*2900*/  @!P0 FMUL R0, R0, 1.175494350822287508e-38 ;  /* 0x0080000000008820 */ /* 0x001fca0000400000 */
[----:B------:R-:W-:-:S04]  /*2910*/  F2FP.BF16.PACK_AB R0, RZ, R0 ;  /* 0x00000000ff00723e */ /* 0x000fc800000010ff */
[----:B------:R-:W-:Y:S01]  /*2920*/  PRMT R26, R0, 0x7610, R26 ;  /* 0x00007610001a7816 */ /* 0x000fe2000000001a */
[----:B------:R-:W-:Y:S05]  /*2930*/  BRA `(.L_x_4052) ;  /* 0x00000a3000007947 */ /* 0x000fea0003800000 */
.L_x_4060:
        /* <DEDUP_REMOVED lines=28> */
.L_x_4063:
        /* <DEDUP_REMOVED lines=15> */
.L_x_4062:
[----:B------:R0:W5:Y:S01]  /*2bf0*/  LDG.E.U16 R26, [R2.64] ;  /* 0x00000024021a7981 */ /* 0x000162000c1e1500 */
[----:B------:R-:W-:Y:S05]  /*2c00*/  BRA `(.L_x_4052) ;  /* 0x0000076000007947 */ /* 0x000fea0003800000 */
.L_x_4059:
        /* <DEDUP_REMOVED lines=12> */
.L_x_4066:
        /* <DEDUP_REMOVED lines=21> */
.L_x_4070:
[----:B------:R-:W-:Y:S05]  /*2e20*/  BSYNC B1 ;  /* 0x0000000000017941 */ /* 0x000fea0003800000 */
.L_x_4069:
[----:B------:R-:W-:Y:S01]  /*2e30*/  LEA R3, R0, 0x3b800000, 0x17 ;  /* 0x3b80000000037811 */ /* 0x000fe200078eb8ff */
[----:B------:R-:W-:-:S05]  /*2e40*/  IMAD.SHL.U32 R0, R2, 0x100000, RZ ;  /* 0x0010000002007824 */ /* 0x000fca00078e00ff */
[----:B------:R-:W-:Y:S02]  /*2e50*/  LOP3.LUT R0, R3, R0, R4, 0xfe, !PT ;  /* 0x0000000003007212 */ /* 0x000fe400078efe04 */
.L_x_4068:
[----:B------:R-:W-:Y:S05]  /*2e60*/  BSYNC B0 ;  /* 0x0000000000007941 */ /* 0x000fea0003800000 */
.L_x_4067:
[----:B------:R-:W-:-:S04]  /*2e70*/  F2FP.BF16.PACK_AB R0, RZ, R0 ;  /* 0x00000000ff00723e */ /* 0x000fc800000010ff */
[----:B------:R-:W-:Y:S01]  /*2e80*/  PRMT R26, R0, 0x7610, R26 ;  /* 0x00007610001a7816 */ /* 0x000fe2000000001a */
[----:B------:R-:W-:Y:S05]  /*2e90*/  BRA `(.L_x_4052) ;  /* 0x000004d000007947 */ /* 0x000fea0003800000 */
.L_x_4065:
        /* <DEDUP_REMOVED lines=21> */
.L_x_4074:
[----:B------:R-:W-:Y:S05]  /*2ff0*/  BSYNC B1 ;  /* 0x0000000000017941 */ /* 0x000fea0003800000 */
.L_x_4073:
[----:B------:R-:W-:Y:S01]  /*3000*/  LEA R3, R0, 0x37800000, 0x17 ;  /* 0x3780000000037811 */ /* 0x000fe200078eb8ff */
[----:B------:R-:W-:-:S05]  /*3010*/  IMAD.SHL.U32 R0, R2, 0x200000, RZ ;  /* 0x0020000002007824 */ /* 0x000fca00078e00ff */
[----:B------:R-:W-:Y:S02]  /*3020*/  LOP3.LUT R0, R3, R0, R4, 0xfe, !PT ;  /* 0x0000000003007212 */ /* 0x000fe400078efe04 */
.L_x_4072:
[----:B------:R-:W-:Y:S05]  /*3030*/  BSYNC B0 ;  /* 0x0000000000007941 */ /* 0x000fea0003800000 */
.L_x_4071:
[----:B------:R-:W-:-:S04]  /*3040*/  F2FP.BF16.PACK_AB R0, RZ, R0 ;  /* 0x00000000ff00723e */ /* 0x000fc800000010ff */
[----:B------:R-:W-:Y:S01]  /*3050*/  PRMT R26, R0, 0x7610, R26 ;  /* 0x00007610001a7816 */ /* 0x000fe2000000001a */
[----:B------:R-:W-:Y:S05]  /*3060*/  BRA `(.L_x_4052) ;  /* 0x0000030000007947 */ /* 0x000fea0003800000 */
.L_x_4064:
        /* <DEDUP_REMOVED lines=14> */
.L_x_4078:
[----:B------:R-:W-:Y:S05]  /*3150*/  BSYNC B0 ;  /* 0x0000000000007941 */ /* 0x000fea0003800000 */
.L_x_4077:
[----:B------:R-:W-:-:S04]  /*3160*/  F2FP.BF16.PACK_AB R0, RZ, R0 ;  /* 0x00000000ff00723e */ /* 0x000fc800000010ff */
[----:B------:R-:W-:Y:S01]  /*3170*/  PRMT R26, R0, 0x7610, R26 ;  /* 0x00007610001a7816 */ /* 0x000fe2000000001a */
[----:B------:R-:W-:Y:S05]  /*3180*/  BRA `(.L_x_4052) ;  /* 0x000001e000007947 */ /* 0x000fea0003800000 */
.L_x_4051:
        /* <DEDUP_REMOVED lines=21> */
.L_x_4076:
[----:B------:R-:W2:Y:S02]  /*32e0*/  LDG.E.64 R2, [R2.64] ;  /* 0x0000002402027981 */ /* 0x000ea4000c1e1b00 */
[----:B--2---:R-:W0:Y:S02]  /*32f0*/  I2F.U64 R0, R2 ;  /* 0x0000000200007312 */ /* 0x004e240000301000 */
[----:B0-----:R-:W-:-:S04]  /*3300*/  F2FP.BF16.PACK_AB R0, RZ, R0 ;  /* 0x00000000ff00723e */ /* 0x001fc800000010ff */
[----:B------:R-:W-:Y:S01]  /*3310*/  PRMT R26, R0, 0x7610, R26 ;  /* 0x00007610001a7816 */ /* 0x000fe2000000001a */
[----:B------:R-:W-:Y:S05]  /*3320*/  BRA `(.L_x_4052) ;  /* 0x0000004000007947 */ /* 0x000fea0003800000 */
.L_x_4075:
[----:B------:R-:W2:Y:S02]  /*3330*/  LDG.E R2, [R2.64] ;  /* 0x0000002402027981 */ /* 0x000ea4000c1e1900 */
[----:B--2---:R-:W0:Y:S02]  /*3340*/  I2F.U32 R0, R2 ;  /* 0x0000000200007306 */ /* 0x004e240000201000 */
[----:B0-----:R-:W-:-:S04]  /*3350*/  F2FP.BF16.PACK_AB R0, RZ, R0 ;  /* 0x00000000ff00723e */ /* 0x001fc800000010ff */
[----:B------:R-:W-:Y:S02]  /*3360*/  PRMT R26, R0, 0x7610, R26 ;  /* 0x00007610001a7816 */ /* 0x000fe4000000001a */
.L_x_4052:
[----:B------:R-:W-:-:S05]  /*3370*/  IADD3 R19, R19, 0x80, RZ ;  /* 0x0000008013137810 */ /* 0x000fca0007ffe0ff */
.L_x_4046:
[----:B------:R-:W-:Y:S05]  /*3380*/  BSYNC B6 ;  /* 0x0000000000067941 */ /* 0x000fea0003800000 */
.L_x_4045:
[----:B------:R-:W-:Y:S01]  /*3390*/  ISETP.GE.AND P0, PT, R19, R17, PT ;  /* 0x000000111300720c */ /* 0x000fe20003f06270 */
[----:B------:R-:W-:-:S12]  /*33a0*/  BSSY B6, `(.L_x_4079) ;  /* 0x000010b000067945 */ /* 0x000fd80003800000 */
[----:B------:R-:W-:Y:S05]  /*33b0*/  @P0 BRA `(.L_x_4080) ;  /* 0x0000109000000947 */ /* 0x000fea0003800000 */
[----:B------:R-:W-:Y:S01]  /*33c0*/  PRMT R0, R18, 0x9910, RZ ;  /* 0x0000991012007816 */ /* 0x000fe200000000ff */
[----:B------:R-:W-:-:S03]  /*33d0*/  IMAD R19, R16, 0x200, R19 ;  /* 0x0000020010137824 */ /* 0x000fc600078e0213 */
[----:B------:R-:W-:Y:S01]  /*33e0*/  ISETP.GT.AND P1, PT, R0, 0x9, PT ;  /* 0x000000090000780c */ /* 0x000fe20003f24270 */
[----:B------:R-:W-:-:S05]  /*33f0*/  IMAD R19, R19, c[0x0][0x198], RZ ;  /* 0x0000660013137a24 */ /* 0x000fca00078e02ff */
[----:B0-----:R-:W-:-:S05]  /*3400*/  IADD3 R2, P0, R19, c[0x0][0x188], RZ ;  /* 0x0000620013027a10 */ /* 0x001fca0007f1e0ff */
        /* <DEDUP_REMOVED lines=15> */
.L_x_4084:
[----:B------:R-:W2:Y:S02]  /*3500*/  LDG.E.U8 R2, [R2.64] ;  /* 0x0000002402027981 */ /* 0x000ea4000c1e1100 */
[----:B--2---:R-:W0:Y:S02]  /*3510*/  I2F.U16 R0, R2 ;  /* 0x0000000200007306 */ /* 0x004e240000101000 */
[----:B0-----:R-:W-:-:S04]  /*3520*/  F2FP.BF16.PACK_AB R0, RZ, R0 ;  /* 0x00000000ff00723e */ /* 0x001fc800000010ff */
[----:B------:R-:W-:Y:S01]  /*3530*/  PRMT R23, R0, 0x7610, R23 ;  /* 0x0000761000177816 */ /* 0x000fe20000000017 */
[----:B------:R-:W-:Y:S05]  /*3540*/  BRA `(.L_x_4080) ;  /* 0x00000f0000007947 */ /* 0x000fea0003800000 */
.L_x_4083:
        /* <DEDUP_REMOVED lines=11> */
.L_x_4087:
[----:B------:R-:W2:Y:S02]  /*3600*/  LDG.E R2, [R2.64] ;  /* 0x0000002402027981 */ /* 0x000ea4000c1e1900 */
[----:B--2---:R-:W0:Y:S02]  /*3610*/  I2F R0, R2 ;  /* 0x0000000200007306 */ /* 0x004e240000201400 */
[----:B0-----:R-:W-:-:S04]  /*3620*/  F2FP.BF16.PACK_AB R0, RZ, R0 ;  /* 0x00000000ff00723e */ /* 0x001fc800000010ff */
[----:B------:R-:W-:Y:S01]  /*3630*/  PRMT R23, R0, 0x7610, R23 ;  /* 0x0000761000177816 */ /* 0x000fe20000000017 */
[----:B------:R-:W-:Y:S05]  /*3640*/  BRA `(.L_x_4080) ;  /* 0x00000e0000007947 */ /* 0x000fea0003800000 */
.L_x_4086:
[----:B------:R-:W2:Y:S02]  /*3650*/  LDG.E.U16 R2, [R2.64] ;  /* 0x0000002402027981 */ /* 0x000ea4000c1e1500 */
[----:B--2---:R-:W0:Y:S02]  /*3660*/  I2F.S16 R0, R2 ;  /* 0x0000000200007306 */ /* 0x004e240000101400 */
[----:B0-----:R-:W-:-:S04]  /*3670*/  F2FP.BF16.PACK_AB R0, RZ, R0 ;  /* 0x00000000ff00723e */ /* 0x001fc800000010ff */
[----:B------:R-:W-:Y:S01]  /*3680*/  PRMT R23, R0, 0x7610, R23 ;  /* 0x0000761000177816 */ /* 0x000fe20000000017 */
[----:B------:R-:W-:Y:S05]  /*3690*/  BRA `(.L_x_4080) ;  /* 0x00000db000007947 */ /* 0x000fea0003800000 */
.L_x_4082:
        /* <DEDUP_REMOVED lines=9> */
.L_x_4089:
[----:B------:R-:W2:Y:S02]  /*3730*/  LDG.E.U16 R0, [R2.64] ;  /* 0x0000002402007981 */ /* 0x000ea4000c1e1500 */
[----:B--2---:R-:W-:-:S05]  /*3740*/  HADD2.F32 R0, -RZ, R0.H0_H0 ;  /* 0x20000000ff007230 */ /* 0x004fca0000004100 */
[----:B------:R-:W-:-:S04]  /*3750*/  F2FP.BF16.PACK_AB R0, RZ, R0 ;  /* 0x00000000ff00723e */ /* 0x000fc800000010ff */
[----:B------:R-:W-:Y:S01]  /*3760*/  PRMT R23, R0, 0x7610, R23 ;  /* 0x0000761000177816 */ /* 0x000fe20000000017 */
[----:B------:R-:W-:Y:S05]  /*3770*/  BRA `(.L_x_4080) ;  /* 0x00000cd000007947 */ /* 0x000fea0003800000 */
.L_x_4088:
        /* <DEDUP_REMOVED lines=9> */
.L_x_4091:
[----:B------:R-:W2:Y:S02]  /*3810*/  LDG.E.U16 R2, [R2.64] ;  /* 0x0000002402027981 */ /* 0x000ea4000c1e1500 */
[----:B--2---:R-:W-:-:S05]  /*3820*/  HADD2.F32 R0, -RZ, R2.H0_H0 ;  /* 0x20000002ff007230 */ /* 0x004fca0000004100 */
[----:B------:R-:W-:-:S04]  /*3830*/  F2FP.BF16.PACK_AB R0, RZ, R0 ;  /* 0x00000000ff00723e */ /* 0x000fc800000010ff */
[----:B------:R-:W-:Y:S01]  /*3840*/  PRMT R23, R0, 0x7610, R23 ;  /* 0x0000761000177816 */ /* 0x000fe20000000017 */
[----:B------:R-:W-:Y:S05]  /*3850*/  BRA `(.L_x_4080) ;  /* 0x00000bf000007947 */ /* 0x000fea0003800000 */
.L_x_4090:
[----:B------:R-:W2:Y:S02]  /*3860*/  LDG.E.64 R2, [R2.64] ;  /* 0x0000002402027981 */ /* 0x000ea4000c1e1b00 */
[----:B--2---:R-:W0:Y:S01]  /*3870*/  F2F.F32.F64 R0, R2 ;  /* 0x0000000200007310 */ /* 0x004e220000301000 */
[----:B------:R-:W0:-:S14]  /*3880*/  DSETP.GEU.AND P0, PT, |R2|, c[0x2][0x0], PT ;  /* 0x008000000200762a */ /* 0x000e1c0003f0e200 */
[----:B0-----:R-:W-:-:S05]  /*3890*/  @!P0 FMUL R0, R0, 1.175494350822287508e-38 ;  /* 0x0080000000008820 */ /* 0x001fca0000400000 */
[----:B------:R-:W-:-:S04]  /*38a0*/  F2FP.BF16.PACK_AB R0, RZ, R0 ;  /* 0x00000000ff00723e */ /* 0x000fc800000010ff */
[----:B------:R-:W-:Y:S01]  /*38b0*/  PRMT R23, R0, 0x7610, R23 ;  /* 0x0000761000177816 */ /* 0x000fe20000000017 */
[----:B------:R-:W-:Y:S05]  /*38c0*/  BRA `(.L_x_4080) ;  /* 0x00000b8000007947 */ /* 0x000fea0003800000 */
.L_x_4081:
        /* <DEDUP_REMOVED lines=14> */
.L_x_4094:
[----:B------:R-:W2:Y:S02]  /*39b0*/  LDG.E.64 R2, [R2.64] ;  /* 0x0000002402027981 */ /* 0x000ea4000c1e1b00 */
[----:B--2---:R-:W0:Y:S01]  /*39c0*/  F2F.F32.F64 R0, R2 ;  /* 0x0000000200007310 */ /* 0x004e220000301000 */
[----:B------:R-:W0:-:S14]  /*39d0*/  DSETP.GEU.AND P0, PT, |R2|, c[0x2][0x0], PT ;  /* 0x008000000200762a */ /* 0x000e1c0003f0e200 */
[----:B0-----:R-:W-:-:S05]  /*39e0*/  @!P0 FMUL R0, R0, 1.175494350822287508e-38 ;  /* 0x0080000000008820 */ /* 0x001fca0000400000 */
[----:B------:R-:W-:-:S04]  /*39f0*/  F2FP.BF16.PACK_AB R0, RZ, R0 ;  /* 0x00000000ff00723e */ /* 0x000fc800000010ff */
[----:B------:R-:W-:Y:S01]  /*3a00*/  PRMT R23, R0, 0x7610, R23 ;  /* 0x0000761000177816 */ /* 0x000fe20000000017 */
[----:B------:R-:W-:Y:S05]  /*3a10*/  BRA `(.L_x_4080) ;  /* 0x00000a3000007947 */ /* 0x000fea0003800000 */
.L_x_4093:
        /* <DEDUP_REMOVED lines=28> */
.L_x_4096:
        /* <DEDUP_REMOVED lines=15> */
.L_x_4095:
[----:B------:R0:W5:Y:S01]  /*3cd0*/  LDG.E.U16 R23, [R2.64] ;  /* 0x0000002402177981 */ /* 0x000162000c1e1500 */
[----:B------:R-:W-:Y:S05]  /*3ce0*/  BRA `(.L_x_4080) ;  /* 0x0000076000007947 */ /* 0x000fea0003800000 */
.L_x_4092:
        /* <DEDUP_REMOVED lines=12> */
.L_x_4099:
        /* <DEDUP_REMOVED lines=21> */
.L_x_4103:
[----:B------:R-:W-:Y:S05]  /*3f00*/  BSYNC B1 ;  /* 0x0000000000017941 */ /* 0x000fea0003800000 */
.L_x_4102:
[----:B------:R-:W-:Y:S01]  /*3f10*/  LEA R3, R0, 0x3b800000, 0x17 ;  /* 0x3b80000000037811 */ /* 0x000fe200078eb8ff */
[----:B------:R-:W-:-:S05]  /*3f20*/  IMAD.SHL.U32 R0, R2, 0x100000, RZ ;  /* 0x0010000002007824 */ /* 0x000fca00078e00ff */
[----:B------:R-:W-:Y:S02]  /*3f30*/  LOP3.LUT R0, R3, R0, R4, 0xfe, !PT ;  /* 0x0000000003007212 */ /* 0x000fe400078efe04 */
.L_x_4101:
[----:B------:R-:W-:Y:S05]  /*3f40*/  BSYNC B0 ;  /* 0x0000000000007941 */ /* 0x000fea0003800000 */
.L_x_4100:
[----:B------:R-:W-:-:S04]  /*3f50*/  F2FP.BF16.PACK_AB R0, RZ, R0 ;  /* 0x00000000ff00723e */ /* 0x000fc800000010ff */
[----:B------:R-:W-:Y:S01]  /*3f60*/  PRMT R23, R0, 0x7610, R23 ;  /* 0x0000761000177816 */ /* 0x000fe20000000017 */
[----:B------:R-:W-:Y:S05]  /*3f70*/  BRA `(.L_x_4080) ;  /* 0x000004d000007947 */ /* 0x000fea0003800000 */
.L_x_4098:
        /* <DEDUP_REMOVED lines=21> */
.L_x_4107:
[----:B------:R-:W-:Y:S05]  /*40d0*/  BSYNC B1 ;  /* 0x0000000000017941 */ /* 0x000fea0003800000 */
.L_x_4106:
[----:B------:R-:W-:Y:S01]  /*40e0*/  LEA R3, R0, 0x37800000, 0x17 ;  /* 0x3780000000037811 */ /* 0x000fe200078eb8ff */
[----:B------:R-:W-:-:S05]  /*40f0*/  IMAD.SHL.U32 R0, R2, 0x200000, RZ ;  /* 0x0020000002007824 */ /* 0x000fca00078e00ff */
[----:B------:R-:W-:Y:S02]  /*4100*/  LOP3.LUT R0, R3, R0, R4, 0xfe, !PT ;  /* 0x0000000003007212 */ /* 0x000fe400078efe04 */
.L_x_4105:
[----:B------:R-:W-:Y:S05]  /*4110*/  BSYNC B0 ;  /* 0x0000000000007941 */ /* 0x000fea0003800000 */
.L_x_4104:
[----:B------:R-:W-:-:S04]  /*4120*/  F2FP.BF16.PACK_AB R0, RZ, R0 ;  /* 0x00000000ff00723e */ /* 0x000fc800000010ff */
[----:B------:R-:W-:Y:S01]  /*4130*/  PRMT R23, R0, 0x7610, R23 ;  /* 0x0000761000177816 */ /* 0x000fe20000000017 */
[----:B------:R-:W-:Y:S05]  /*4140*/  BRA `(.L_x_4080) ;  /* 0x0000030000007947 */ /* 0x000fea0003800000 */
.L_x_4097:
        /* <DEDUP_REMOVED lines=14> */
.L_x_4111:
[----:B------:R-:W-:Y:S05]  /*4230*/  BSYNC B0 ;  /* 0x0000000000007941 */ /* 0x000fea0003800000 */
.L_x_4110:
[----:B------:R-:W-:-:S04]  /*4240*/  F2FP.BF16.PACK_AB R0, RZ, R0 ;  /* 0x00000000ff00723e */ /* 0x000fc800000010ff */
[----:B------:R-:W-:Y:S01]  /*4250*/  PRMT R23, R0, 0x7610, R23 ;  /* 0x0000761000177816 */ /* 0x000fe20000000017 */
[----:B------:R-:W-:Y:S05]  /*4260*/  BRA `(.L_x_4080) ;  /* 0x000001e000007947 */ /* 0x000fea0003800000 */
.L_x_4085:
        /* <DEDUP_REMOVED lines=21> */
.L_x_4109:
[----:B------:R-:W2:Y:S02]  /*43c0*/  LDG.E.64 R2, [R2.64] ;  /* 0x0000002402027981 */ /* 0x000ea4000c1e1b00 */
[----:B--2---:R-:W0:Y:S02]  /*43d0*/  I2F.U64 R0, R2 ;  /* 0x0000000200007312 */ /* 0x004e240000301000 */
[----:B0-----:R-:W-:-:S04]  /*43e0*/  F2FP.BF16.PACK_AB R0, RZ, R0 ;  /* 0x00000000ff00723e */ /* 0x001fc800000010ff */
[----:B------:R-:W-:Y:S01]  /*43f0*/  PRMT R23, R0, 0x7610, R23 ;  /* 0x0000761000177816 */ /* 0x000fe20000000017 */
[----:B------:R-:W-:Y:S05]  /*4400*/  BRA `(.L_x_4080) ;  /* 0x0000004000007947 */ /* 0x000fea0003800000 */
.L_x_4108:
[----:B------:R-:W2:Y:S02]  /*4410*/  LDG.E R2, [R2.64] ;  /* 0x0000002402027981 */ /* 0x000ea4000c1e1900 */
[----:B--2---:R-:W0:Y:S02]  /*4420*/  I2F.U32 R0, R2 ;  /* 0x0000000200007306 */ /* 0x004e240000201000 */
[----:B0-----:R-:W-:-:S04]  /*4430*/  F2FP.BF16.PACK_AB R0, RZ, R0 ;  /* 0x00000000ff00723e */ /* 0x001fc800000010ff */
[----:B------:R-:W-:Y:S02]  /*4440*/  PRMT R23, R0, 0x7610, R23 ;  /* 0x0000761000177816 */ /* 0x000fe40000000017 */
.L_x_4080:
[----:B------:R-:W-:Y:S05]  /*4450*/  BSYNC B6 ;  /* 0x0000000000067941 */ /* 0x000fea0003800000 */
.L_x_4079:
[----:B------:R-:W1:Y:S01]  /*4460*/  S2R R19, SR_TID.X ;  /* 0x0000000000137919 */ /* 0x000e620000002100 */
[----:B------:R-:W2:Y:S01]  /*4470*/  LDC.U8 R18, c[0x0][0x19c] ;  /* 0x00006700ff127b82 */ /* 0x000ea20000000000 */
[----:B------:R-:W-:Y:S01]  /*4480*/  BSSY B0, `(.L_x_4112) ;  /* 0x0000012000007945 */ /* 0x000fe20003800000 */
[CC--:B-1----:R-:W-:Y:S02]  /*4490*/  ISETP.GE.AND P2, PT, R19.reuse, R17.reuse, PT ;  /* 0x000000111300720c */ /* 0x0c2fe40003f46270 */
[C---:B------:R-:W-:Y:S02]  /*44a0*/  IADD3 R0, R19.reuse, 0x100, RZ ;  /* 0x0000010013007810 */ /* 0x040fe40007ffe0ff */
[C---:B0-----:R-:W-:Y:S02]  /*44b0*/  IADD3 R2, R19.reuse, 0x180, RZ ;  /* 0x0000018013027810 */ /* 0x041fe40007ffe0ff */
[----:B------:R-:W-:Y:S02]  /*44c0*/  IADD3 R24, R19, 0x80, RZ ;  /* 0x0000008013187810 */ /* 0x000fe40007ffe0ff */
[----:B------:R-:W-:-:S02]  /*44d0*/  ISETP.GE.AND P0, PT, R0, R17, PT ;  /* 0x000000110000720c */ /* 0x000fc40003f06270 */
[-C--:B------:R-:W-:Y:S02]  /*44e0*/  ISETP.GE.AND P1, PT, R2, R17.reuse, PT ;  /* 0x000000110200720c */ /* 0x080fe40003f26270 */
[----:B------:R-:W-:Y:S01]  /*44f0*/  ISETP.GE.AND P3, PT, R24, R17, PT ;  /* 0x000000111800720c */ /* 0x000fe20003f66270 */
[----:B------:R-:W-:Y:S07]  /*4500*/  @P2 BRA `(.L_x_4113) ;  /* 0x0000009000002947 */ /* 0x000fee0003800000 */
[----:B--2--5:R-:W-:-:S05]  /*4510*/  PRMT R25, RZ, 0x5410, R25 ;  /* 0x00005410ff197816 */ /* 0x024fca0000000019 */
[----:B------:R-:W-:-:S05]  /*4520*/  FADD.FTZ R0, R25, 3 ;  /* 0x4040000019007421 */ /* 0x000fca0000010000 */
[----:B------:R-:W-:-:S04]  /*4530*/  FSETP.GEU.FTZ.AND P4, PT, R0, c[0x0][0x168], PT ;  /* 0x00005a0000007a0b */ /* 0x000fc80003f9e000 */
[----:B------:R-:W-:-:S04]  /*4540*/  FSEL R0, R0, c[0x0][0x168], P4 ;  /* 0x00005a0000007a08 */ /* 0x000fc80002000000 */
[----:B------:R-:W-:-:S04]  /*4550*/  FSETP.GT.FTZ.AND P4, PT, R0, c[0x0][0x174], PT ;  /* 0x00005d0000007a0b */ /* 0x000fc80003f94000 */
[----:B------:R-:W-:-:S05]  /*4560*/  FSEL R0, R0, c[0x0][0x174], !P4 ;  /* 0x00005d0000007a08 */ /* 0x000fca0006000000 */
[----:B------:R-:W-:-:S04]  /*4570*/  FMUL.FTZ R0, R25, R0 ;  /* 0x0000000019007220 */ /* 0x000fc80000410000 */
[----:B------:R-:W-:-:S05]  /*4580*/  FMUL.FTZ R0, R0, 0.16666667163372039795 ;  /* 0x3e2aaaab00007820 */ /* 0x000fca0000410000 */
[----:B------:R-:W-:Y:S02]  /*4590*/  F2FP.BF16.PACK_AB R0, RZ, R0 ;  /* 0x00000000ff00723e */ /* 0x000fe400000010ff */
.L_x_4113:
[----:B--2---:R-:W-:Y:S05]  /*45a0*/  BSYNC B0 ;  /* 0x0000000000007941 */ /* 0x004fea0003800000 */
.L_x_4112:
[----:B------:R-:W-:Y:S01]  /*45b0*/  BSSY B0, `(.L_x_4114) ;  /* 0x000000b000007945 */ /* 0x000fe20003800000 */
[----:B------:R-:W-:Y:S05]  /*45c0*/  @P3 BRA `(.L_x_4115) ;  /* 0x0000009000003947 */ /* 0x000fea0003800000 */
[----:B-----5:R-:W-:-:S05]  /*45d0*/  PRMT R22, RZ, 0x5410, R22 ;  /* 0x00005410ff167816 */ /* 0x020fca0000000016 */
        /* <DEDUP_REMOVED lines=8> */
.L_x_4115:
[----:B------:R-:W-:Y:S05]  /*4660*/  BSYNC B0 ;  /* 0x0000000000007941 */ /* 0x000fea0003800000 */
.L_x_4114:
        /* <DEDUP_REMOVED lines=11> */
.L_x_4117:
[----:B------:R-:W-:Y:S05]  /*4720*/  BSYNC B0 ;  /* 0x0000000000007941 */ /* 0x000fea0003800000 */
.L_x_4116:
        /* <DEDUP_REMOVED lines=11> */
.L_x_4119:
[----:B------:R-:W-:Y:S05]  /*47e0*/  BSYNC B0 ;  /* 0x0000000000007941 */ /* 0x000fea0003800000 */
.L_x_4118:
[----:B------:R-:W-:Y:S01]  /*47f0*/  BSSY B6, `(.L_x_4120) ;  /* 0x0000113000067945 */ /* 0x000fe20003800000 */
        /* <DEDUP_REMOVED lines=21> */
.L_x_4125:
[----:B------:R-:W-:Y:S01]  /*4950*/  PRMT R5, RZ, 0x5410, R0 ;  /* 0x00005410ff057816 */ /* 0x000fe20000000000 */
[----:B------:R-:W-:-:S05]  /*4960*/  IMAD.MOV.U32 R19, RZ, RZ, R24 ;  /* 0x000000ffff137224 */ /* 0x000fca00078e0018 */
[----:B------:R-:W0:Y:S02]  /*4970*/  F2I.S64.TRUNC R4, R5 ;  /* 0x0000000500047311 */ /* 0x000e24000020d900 */
[----:B0-----:R0:W-:Y:S01]  /*4980*/  STG.E.U8 [R2.64], R4 ;  /* 0x0000000402007986 */ /* 0x0011e2000c101124 */
[----:B------:R-:W-:Y:S05]  /*4990*/  BRA `(.L_x_4121) ;  /* 0x00000f8000007947 */ /* 0x000fea0003800000 */
.L_x_4124:
        /* <DEDUP_REMOVED lines=11> */
.L_x_4128:
[----:B------:R-:W-:Y:S01]  /*4a50*/  PRMT R0, RZ, 0x5410, R0 ;  /* 0x00005410ff007816 */ /* 0x000fe20000000000 */
[----:B------:R-:W-:-:S03]  /*4a60*/  IMAD.MOV.U32 R19, RZ, RZ, R24 ;  /* 0x000000ffff137224 */ /* 0x000fc600078e0018 */
[----:B------:R-:W0:Y:S02]  /*4a70*/  F2I.FTZ.TRUNC.NTZ R5, R0 ;  /* 0x0000000000057305 */ /* 0x000e24000021f100 */
[----:B0-----:R0:W-:Y:S01]  /*4a80*/  STG.E [R2.64], R5 ;  /* 0x0000000502007986 */ /* 0x0011e2000c101924 */
[----:B------:R-:W-:Y:S05]  /*4a90*/  BRA `(.L_x_4121) ;  /* 0x00000e8000007947 */ /* 0x000fea0003800000 */
.L_x_4127:
[----:B------:R-:W-:Y:S01]  /*4aa0*/  PRMT R0, RZ, 0x5410, R0 ;  /* 0x00005410ff007816 */ /* 0x000fe20000000000 */
[----:B------:R-:W-:-:S03]  /*4ab0*/  IMAD.MOV.U32 R19, RZ, RZ, R24 ;  /* 0x000000ffff137224 */ /* 0x000fc600078e0018 */
[----:B------:R-:W0:Y:S02]  /*4ac0*/  F2I.FTZ.TRUNC.NTZ R5, R0 ;  /* 0x0000000000057305 */ /* 0x000e24000021f100 */
[----:B0-----:R0:W-:Y:S01]  /*4ad0*/  STG.E.U16 [R2.64], R5 ;  /* 0x0000000502007986 */ /* 0x0011e2000c101524 */
[----:B------:R-:W-:Y:S05]  /*4ae0*/  BRA `(.L_x_4121) ;  /* 0x00000e3000007947 */ /* 0x000fea0003800000 */
.L_x_4123:
        /* <DEDUP_REMOVED lines=10> */
.L_x_4130:
[----:B------:R-:W-:Y:S01]  /*4b90*/  PRMT R0, RZ, 0x5410, R0 ;  /* 0x00005410ff007816 */ /* 0x000fe20000000000 */
[----:B------:R-:W-:-:S03]  /*4ba0*/  IMAD.MOV.U32 R19, RZ, RZ, R24 ;  /* 0x000000ffff137224 */ /* 0x000fc600078e0018 */
[----:B------:R-:W-:-:S05]  /*4bb0*/  F2FP.PACK_AB R0, RZ, R0 ;  /* 0x00000000ff00723e */ /* 0x000fca00000000ff */
[----:B------:R0:W-:Y:S01]  /*4bc0*/  STG.E.U16 [R2.64], R0 ;  /* 0x0000000002007986 */ /* 0x0001e2000c101524 */
[----:B------:R-:W-:Y:S05]  /*4bd0*/  BRA `(.L_x_4121) ;  /* 0x00000d4000007947 */ /* 0x000fea0003800000 */
.L_x_4129:
        /* <DEDUP_REMOVED lines=11> */
.L_x_4132:
[----:B------:R-:W-:Y:S01]  /*4c90*/  PRMT R0, RZ, 0x5410, R0 ;  /* 0x00005410ff007816 */ /* 0x000fe20000000000 */
[----:B------:R-:W-:-:S03]  /*4ca0*/  IMAD.MOV.U32 R19, RZ, RZ, R24 ;  /* 0x000000ffff137224 */ /* 0x000fc600078e0018 */
[----:B------:R-:W-:-:S04]  /*4cb0*/  F2FP.PACK_AB R5, RZ, R0 ;  /* 0x00000000ff05723e */ /* 0x000fc800000000ff */
[----:B------:R-:W-:-:S05]  /*4cc0*/  PRMT R5, R5, 0x5410, RZ ;  /* 0x0000541005057816 */ /* 0x000fca00000000ff */
[----:B------:R0:W-:Y:S01]  /*4cd0*/  STG.E [R2.64], R5 ;  /* 0x0000000502007986 */ /* 0x0001e2000c101924 */
[----:B------:R-:W-:Y:S05]  /*4ce0*/  BRA `(.L_x_4121) ;  /* 0x00000c3000007947 */ /* 0x000fea0003800000 */
.L_x_4131:
[----:B------:R-:W-:Y:S01]  /*4cf0*/  PRMT R4, RZ, 0x5410, R0 ;  /* 0x00005410ff047816 */ /* 0x000fe20000000000 */
[----:B------:R-:W-:-:S04]  /*4d00*/  IMAD.MOV.U32 R19, RZ, RZ, R24 ;  /* 0x000000ffff137224 */ /* 0x000fc800078e0018 */
[----:B------:R-:W-:-:S06]  /*4d10*/  FMUL.FTZ R4, R4, 1 ;  /* 0x3f80000004047820 */ /* 0x000fcc0000410000 */
[----:B------:R-:W0:Y:S02]  /*4d20*/  F2F.F64.F32 R4, R4 ;  /* 0x0000000400047310 */ /* 0x000e240000201800 */
[----:B0-----:R0:W-:Y:S01]  /*4d30*/  STG.E.64 [R2.64], R4 ;  /* 0x0000000402007986 */ /* 0x0011e2000c101b24 */
[----:B------:R-:W-:Y:S05]  /*4d40*/  BRA `(.L_x_4121) ;  /* 0x00000bd000007947 */ /* 0x000fea0003800000 */
.L_x_4122:
        /* <DEDUP_REMOVED lines=14> */
.L_x_4135:
[----:B------:R-:W-:Y:S01]  /*4e30*/  PRMT R0, RZ, 0x5410, R0 ;  /* 0x00005410ff007816 */ /* 0x000fe20000000000 */
[----:B------:R-:W-:Y:S01]  /*4e40*/  CS2R R6, SRZ ;  /* 0x0000000000067805 */ /* 0x000fe2000001ff00 */
[----:B------:R-:W-:-:S03]  /*4e50*/  IMAD.MOV.U32 R19, RZ, RZ, R24 ;  /* 0x000000ffff137224 */ /* 0x000fc600078e0018 */
[----:B------:R-:W-:-:S04]  /*4e60*/  FMUL.FTZ R0, R0, 1 ;  /* 0x3f80000000007820 */ /* 0x000fc80000410000 */
[----:B------:R-:W0:Y:S02]  /*4e70*/  F2F.F64.F32 R4, R0 ;  /* 0x0000000000047310 */ /* 0x000e240000201800 */
[----:B0-----:R0:W-:Y:S01]  /*4e80*/  STG.E.128 [R2.64], R4 ;  /* 0x0000000402007986 */ /* 0x0011e2000c101d24 */
[----:B------:R-:W-:Y:S05]  /*4e90*/  BRA `(.L_x_4121) ;  /* 0x00000a8000007947 */ /* 0x000fea0003800000 */
.L_x_4134:
        /* <DEDUP_REMOVED lines=21> */
.L_x_4139:
[----:B------:R-:W-:Y:S05]  /*4ff0*/  BSYNC B0 ;  /* 0x0000000000007941 */ /* 0x000fea0003800000 */
.L_x_4138:
[----:B------:R-:W-:Y:S01]  /*5000*/  LOP3.LUT R5, R0, R5, RZ, 0xfc, !PT ;  /* 0x0000000500057212 */ /* 0x000fe200078efcff */
[----:B------:R-:W-:-:S04]  /*5010*/  IMAD.MOV.U32 R19, RZ, RZ, R24 ;  /* 0x000000ffff137224 */ /* 0x000fc800078e0018 */
[----:B------:R0:W-:Y:S01]  /*5020*/  STG.E.U8 [R2.64], R5 ;  /* 0x0000000502007986 */ /* 0x0001e2000c101124 */
[----:B------:R-:W-:Y:S05]  /*5030*/  BRA `(.L_x_4121) ;  /* 0x000008e000007947 */ /* 0x000fea0003800000 */
.L_x_4137:
        /* <DEDUP_REMOVED lines=13> */
.L_x_4141:
[----:B------:R-:W-:Y:S01]  /*5110*/  IMAD.MOV.U32 R0, RZ, RZ, 0x7f ;  /* 0x0000007fff007424 */ /* 0x000fe200078e00ff */
[----:B------:R-:W-:-:S04]  /*5120*/  ISETP.GT.U32.AND P0, PT, R4, 0x7f800000, PT ;  /* 0x7f8000000400780c */ /* 0x000fc80003f04070 */
[----:B------:R-:W-:-:S04]  /*5130*/  SEL R0, R0, 0x7c, P0 ;  /* 0x0000007c00007807 */ /* 0x000fc80000000000 */
.L_x_4142:
[----:B------:R-:W-:Y:S05]  /*5140*/  BSYNC B0 ;  /* 0x0000000000007941 */ /* 0x000fea0003800000 */
.L_x_4140:
[----:B------:R-:W-:Y:S01]  /*5150*/  LOP3.LUT R4, R5, 0x80000000, RZ, 0xc0, !PT ;  /* 0x8000000005047812 */ /* 0x000fe200078ec0ff */
[----:B------:R-:W-:-:S03]  /*5160*/  IMAD.MOV.U32 R19, RZ, RZ, R24 ;  /* 0x000000ffff137224 */ /* 0x000fc600078e0018 */
[----:B------:R-:W-:-:S04]  /*5170*/  SHF.R.U32.HI R5, RZ, 0x18, R4 ;  /* 0x00000018ff057819 */ /* 0x000fc80000011604 */
[----:B------:R-:W-:-:S05]  /*5180*/  LOP3.LUT R5, R0, R5, RZ, 0xfc, !PT ;  /* 0x0000000500057212 */ /* 0x000fca00078efcff */
[----:B------:R0:W-:Y:S01]  /*5190*/  STG.E.U8 [R2.64], R5 ;  /* 0x0000000502007986 */ /* 0x0001e2000c101124 */
[----:B------:R-:W-:Y:S05]  /*51a0*/  BRA `(.L_x_4121) ;  /* 0x0000077000007947 */ /* 0x000fea0003800000 */
.L_x_4136:
[----:B------:R0:W-:Y:S01]  /*51b0*/  STG.E.U16 [R2.64], R0 ;  /* 0x0000000002007986 */ /* 0x0001e2000c101524 */
[----:B------:R-:W-:Y:S01]  /*51c0*/  IMAD.MOV.U32 R19, RZ, RZ, R24 ;  /* 0x000000ffff137224 */ /* 0x000fe200078e0018 */
[----:B------:R-:W-:Y:S05]  /*51d0*/  BRA `(.L_x_4121) ;  /* 0x0000074000007947 */ /* 0x000fea0003800000 */
.L_x_4133:
        /* <DEDUP_REMOVED lines=13> */
.L_x_4145:
        /* <DEDUP_REMOVED lines=17> */
.L_x_4148:
[----:B------:R-:W-:-:S04]  /*53c0*/  LOP3.LUT R0, R7, 0x80000000, RZ, 0xc0, !PT ;  /* 0x8000000007007812 */ /* 0x000fc800078ec0ff */
[----:B------:R-:W-:-:S04]  /*53d0*/  SHF.R.U32.HI R5, RZ, 0x18, R0 ;  /* 0x00000018ff057819 */ /* 0x000fc80000011600 */
[----:B------:R-:W-:-:S04]  /*53e0*/  LOP3.LUT R4, R4, R5, RZ, 0xfc, !PT ;  /* 0x0000000504047212 */ /* 0x000fc800078efcff */
[----:B------:R-:W-:Y:S02]  /*53f0*/  PRMT R0, R4, 0x7610, R0 ;  /* 0x0000761004007816 */ /* 0x000fe40000000000 */
.L_x_4147:
[----:B------:R-:W-:Y:S05]  /*5400*/  BSYNC B0 ;  /* 0x0000000000007941 */ /* 0x000fea0003800000 */
.L_x_4146:
[----:B------:R0:W-:Y:S01]  /*5410*/  STG.E.U8 [R2.64], R0 ;  /* 0x0000000002007986 */ /* 0x0001e2000c101124 */
[----:B------:R-:W-:Y:S01]  /*5420*/  IMAD.MOV.U32 R19, RZ, RZ, R24 ;  /* 0x000000ffff137224 */ /* 0x000fe200078e0018 */
[----:B------:R-:W-:Y:S05]  /*5430*/  BRA `(.L_x_4121) ;  /* 0x000004e000007947 */ /* 0x000fea0003800000 */
.L_x_4144:
        /* <DEDUP_REMOVED lines=17> */
.L_x_4151:
[----:B------:R-:W-:-:S04]  /*5550*/  LOP3.LUT R0, R7, 0x80000000, RZ, 0xc0, !PT ;  /* 0x8000000007007812 */ /* 0x000fc800078ec0ff */
[----:B------:R-:W-:-:S04]  /*5560*/  SHF.R.U32.HI R5, RZ, 0x18, R0 ;  /* 0x00000018ff057819 */ /* 0x000fc80000011600 */
[----:B------:R-:W-:-:S04]  /*5570*/  LOP3.LUT R4, R4, R5, RZ, 0xfc, !PT ;  /* 0x0000000504047212 */ /* 0x000fc800078efcff */
[----:B------:R-:W-:Y:S02]  /*5580*/  PRMT R0, R4, 0x7610, R0 ;  /* 0x0000761004007816 */ /* 0x000fe40000000000 */
.L_x_4150:
[----:B------:R-:W-:Y:S05]  /*5590*/  BSYNC B0 ;  /* 0x0000000000007941 */ /* 0x000fea0003800000 */
.L_x_4149:
[----:B------:R0:W-:Y:S01]  /*55a0*/  STG.E.U8 [R2.64], R0 ;  /* 0x0000000002007986 */ /* 0x0001e2000c101124 */
[----:B------:R-:W-:Y:S01]  /*55b0*/  IMAD.MOV.U32 R19, RZ, RZ, R24 ;  /* 0x000000ffff137224 */ /* 0x000fe200078e0018 */
[----:B------:R-:W-:Y:S05]  /*55c0*/  BRA `(.L_x_4121) ;  /* 0x0000035000007947 */ /* 0x000fea0003800000 */
.L_x_4143:
        /* <DEDUP_REMOVED lines=23> */
.L_x_4126:
        /* <DEDUP_REMOVED lines=19> */
[----:B------:R-:W-:Y:S01]  /*5870*/  IMAD.MOV.U32 R19, RZ, RZ, R24 ;  /* 0x000000ffff137224 */ /* 0x000fe200078e0018 */
[----:B------:R-:W-:Y:S05]  /*5880*/  BRA `(.L_x_4121) ;  /* 0x0000009000007947 */ /* 0x000fea0003800000 */
.L_x_4153:
[----:B------:R-:W-:Y:S01]  /*5890*/  PRMT R4, RZ, 0x5410, R0 ;  /* 0x00005410ff047816 */ /* 0x000fe20000000000 */
[----:B------:R-:W-:-:S05]  /*58a0*/  IMAD.MOV.U32 R19, RZ, RZ, R24 ;  /* 0x000000ffff137224 */ /* 0x000fca00078e0018 */
[----:B------:R-:W0:Y:S02]  /*58b0*/  F2I.U64.TRUNC R4, R4 ;  /* 0x0000000400047311 */ /* 0x000e24000020d800 */
[----:B0-----:R0:W-:Y:S01]  /*58c0*/  STG.E.64 [R2.64], R4 ;  /* 0x0000000402007986 */ /* 0x0011e2000c101b24 */
[----:B------:R-:W-:Y:S05]  /*58d0*/  BRA `(.L_x_4121) ;  /* 0x0000004000007947 */ /* 0x000fea0003800000 */
.L_x_4152:
[----:B------:R-:W-:Y:S01]  /*58e0*/  PRMT R0, RZ, 0x5410, R0 ;  /* 0x00005410ff007816 */ /* 0x000fe20000000000 */
[----:B------:R-:W-:-:S03]  /*58f0*/  IMAD.MOV.U32 R19, RZ, RZ, R24 ;  /* 0x000000ffff137224 */ /* 0x000fc600078e0018 */
[----:B------:R-:W0:Y:S02]  /*5900*/  F2I.FTZ.U32.TRUNC.NTZ R5, R0 ;  /* 0x0000000000057305 */ /* 0x000e24000021f000 */
[----:B0-----:R0:W-:Y:S02]  /*5910*/  STG.E [R2.64], R5 ;  /* 0x0000000502007986 */ /* 0x0011e4000c101924 */
.L_x_4121:
[----:B------:R-:W-:Y:S05]  /*5920*/  BSYNC B6 ;  /* 0x0000000000067941 */ /* 0x000fea0003800000 */
.L_x_4120:
        /* <DEDUP_REMOVED lines=19> */
[----:B-----5:R-:W-:-:S06]  /*5a60*/  PRMT R25, RZ, 0x5410, R25 ;  /* 0x00005410ff197816 */ /* 0x020fcc0000000019 */
[----:B------:R-:W0:Y:S02]  /*5a70*/  F2I.FTZ.TRUNC.NTZ R25, R25 ;  /* 0x0000001900197305 */ /* 0x000e24000021f100 */
[----:B0-----:R0:W-:Y:S01]  /*5a80*/  STG.E.U8 [R2.64], R25 ;  /* 0x0000001902007986 */ /* 0x0011e2000c101124 */
[----:B------:R-:W-:Y:S05]  /*5a90*/  BRA `(.L_x_4161) ;  /* 0x00000e8000007947 */ /* 0x000fea0003800000 */
.L_x_4159:
[----:B-----5:R-:W-:-:S06]  /*5aa0*/  PRMT R5, RZ, 0x5410, R25 ;  /* 0x00005410ff057816 */ /* 0x020fcc0000000019 */
[----:B------:R-:W0:Y:S02]  /*5ab0*/  F2I.S64.TRUNC R4, R5 ;  /* 0x0000000500047311 */ /* 0x000e24000020d900 */
[----:B0-----:R0:W-:Y:S01]  /*5ac0*/  STG.E.U8 [R2.64], R4 ;  /* 0x0000000402007986 */ /* 0x0011e2000c101124 */
[----:B------:R-:W-:Y:S05]  /*5ad0*/  BRA `(.L_x_4161) ;  /* 0x00000e4000007947 */ /* 0x000fea0003800000 */
.L_x_4158:
[----:B------:R-:W-:-:S13]  /*5ae0*/  ISETP.NE.AND P0, PT, R0, 0x2, PT ;  /* 0x000000020000780c */ /* 0x000fda0003f05270 */
[----:B------:R-:W-:Y:S05]  /*5af0*/  @!P0 BRA `(.L_x_4162) ;  /* 0x000000c000008947 */ /* 0x000fea0003800000 */
[----:B------:R-:W-:-:S13]  /*5b00*/  ISETP.NE.AND P0, PT, R0, 0x3, PT ;  /* 0x000000030000780c */ /* 0x000fda0003f05270 */
[----:B------:R-:W-:Y:S05]  /*5b10*/  @!P0 BRA `(.L_x_4163) ;  /* 0x0000006000008947 */ /* 0x000fea0003800000 */
[----:B------:R-:W-:-:S13]  /*5b20*/  ISETP.NE.AND P0, PT, R0, 0x4, PT ;  /* 0x000000040000780c */ /* 0x000fda0003f05270 */
[----:B------:R-:W-:Y:S05]  /*5b30*/  @P0 BRA `(.L_x_4160) ;  /* 0x00000c3000000947 */ /* 0x000fea0003800000 */
[----:B-----5:R-:W-:-:S06]  /*5b40*/  PRMT R4, RZ, 0x5410, R25 ;  /* 0x00005410ff047816 */ /* 0x020fcc0000000019 */
[----:B------:R-:W0:Y:S02]  /*5b50*/  F2I.S64.TRUNC R4, R4 ;  /* 0x0000000400047311 */ /* 0x000e24000020d900 */
[----:B0-----:R0:W-:Y:S01]  /*5b60*/  STG.E.64 [R2.64], R4 ;  /* 0x0000000402007986 */ /* 0x0011e2000c101b24 */
[----:B------:R-:W-:Y:S05]  /*5b70*/  BRA `(.L_x_4161) ;  /* 0x00000da000007947 */ /* 0x000fea0003800000 */
.L_x_4163:
[----:B-----5:R-:W-:-:S06]  /*5b80*/  PRMT R25, RZ, 0x5410, R25 ;  /* 0x00005410ff197816 */ /* 0x020fcc0000000019 */
[----:B------:R-:W0:Y:S02]  /*5b90*/  F2I.FTZ.TRUNC.NTZ R25, R25 ;  /* 0x0000001900197305 */ /* 0x000e24000021f100 */
[----:B0-----:R0:W-:Y:S01]  /*5ba0*/  STG.E [R2.64], R25 ;  /* 0x0000001902007986 */ /* 0x0011e2000c101924 */
[----:B------:R-:W-:Y:S05]  /*5bb0*/  BRA `(.L_x_4161) ;  /* 0x00000d6000007947 */ /* 0x000fea0003800000 */
.L_x_4162:
[----:B-----5:R-:W-:-:S06]  /*5bc0*/  PRMT R25, RZ, 0x5410, R25 ;  /* 0x00005410ff197816 */ /* 0x020fcc0000000019 */
[----:B------:R-:W0:Y:S02]  /*5bd0*/  F2I.FTZ.TRUNC.NTZ R25, R25 ;  /* 0x0000001900197305 */ /* 0x000e24000021f100 */
[----:B0-----:R0:W-:Y:S01]  /*5be0*/  STG.E.U16 [R2.64], R25 ;  /* 0x0000001902007986 */ /* 0x0011e2000c101524 */
[----:B------:R-:W-:Y:S05]  /*5bf0*/  BRA `(.L_x_4161) ;  /* 0x00000d2000007947 */ /* 0x000fea0003800000 */
.L_x_4157:
[----:B------:R-:W-:-:S13]  /*5c00*/  ISETP.GT.AND P0, PT, R0, 0x6, PT ;  /* 0x000000060000780c */ /* 0x000fda0003f04270 */
[----:B------:R-:W-:Y:S05]  /*5c10*/  @P0 BRA `(.L_x_4164) ;  /* 0x000000b000000947 */ /* 0x000fea0003800000 */
[----:B------:R-:W-:-:S13]  /*5c20*/  ISETP.NE.AND P0, PT, R0, 0x5, PT ;  /* 0x000000050000780c */ /* 0x000fda0003f05270 */
[----:B------:R-:W-:Y:S05]  /*5c30*/  @!P0 BRA `(.L_x_4165) ;  /* 0x0000005000008947 */ /* 0x000fea0003800000 */
[----:B------:R-:W-:-:S13]  /*5c40*/  ISETP.NE.AND P0, PT, R0, 0x6, PT ;  /* 0x000000060000780c */ /* 0x000fda0003f05270 */
[----:B------:R-:W-:Y:S05]  /*5c50*/  @P0 BRA `(.L_x_4160) ;  /* 0x00000b1000000947 */ /* 0x000fea0003800000 */
[----:B-----5:R-:W-:-:S05]  /*5c60*/  PRMT R25, RZ, 0x5410, R25 ;  /* 0x00005410ff197816 */ /* 0x020fca0000000019 */
[----:B------:R0:W-:Y:S01]  /*5c70*/  STG.E [R2.64], R25 ;  /* 0x0000001902007986 */ /* 0x0001e2000c101924 */
[----:B------:R-:W-:Y:S05]  /*5c80*/  BRA `(.L_x_4161) ;  /* 0x00000c9000007947 */ /* 0x000fea0003800000 */
.L_x_4165:
[----:B-----5:R-:W-:-:S04]  /*5c90*/  PRMT R0, RZ, 0x5410, R25 ;  /* 0x00005410ff007816 */ /* 0x020fc80000000019 */
[----:B------:R-:W-:-:S05]  /*5ca0*/  F2FP.PACK_AB R0, RZ, R0 ;  /* 0x00000000ff00723e */ /* 0x000fca00000000ff */
[----:B------:R0:W-:Y:S01]  /*5cb0*/  STG.E.U16 [R2.64], R0 ;  /* 0x0000000002007986 */ /* 0x0001e2000c101524 */
[----:B------:R-:W-:Y:S05]  /*5cc0*/  BRA `(.L_x_4161) ;  /* 0x00000c5000007947 */ /* 0x000fea0003800000 */
.L_x_4164:
[----:B------:R-:W-:-:S13]  /*5cd0*/  ISETP.NE.AND P0, PT, R0, 0x7, PT ;  /* 0x000000070000780c */ /* 0x000fda0003f05270 */
[----:B------:R-:W-:Y:S05]  /*5ce0*/  @!P0 BRA `(.L_x_4166) ;  /* 0x000000d000008947 */ /* 0x000fea0003800000 */
[----:B------:R-:W-:-:S13]  /*5cf0*/  ISETP.NE.AND P0, PT, R0, 0x8, PT ;  /* 0x000000080000780c */ /* 0x000fda0003f05270 */
[----:B------:R-:W-:Y:S05]  /*5d00*/  @!P0 BRA `(.L_x_4167) ;  /* 0x0000006000008947 */ /* 0x000fea0003800000 */
[----:B------:R-:W-:-:S13]  /*5d10*/  ISETP.NE.AND P0, PT, R0, 0x9, PT ;  /* 0x000000090000780c */ /* 0x000fda0003f05270 */
[----:B------:R-:W-:Y:S05]  /*5d20*/  @P0 BRA `(.L_x_4160) ;  /* 0x00000a4000000947 */ /* 0x000fea0003800000 */
[----:B------:R-:W-:Y:S01]  /*5d30*/  IMAD.MOV.U32 R5, RZ, RZ, RZ ;  /* 0x000000ffff057224 */ /* 0x000fe200078e00ff */
[----:B-----5:R-:W-:-:S05]  /*5d40*/  PRMT R4, RZ, 0x5410, R25 ;  /* 0x00005410ff047816 */ /* 0x020fca0000000019 */
[----:B------:R0:W-:Y:S01]  /*5d50*/  STG.E.64 [R2.64], R4 ;  /* 0x0000000402007986 */ /* 0x0001e2000c101b24 */
[----:B------:R-:W-:Y:S05]  /*5d60*/  BRA `(.L_x_4161) ;  /* 0x00000bb000007947 */ /* 0x000fea0003800000 */
.L_x_4167:
[----:B-----5:R-:W-:-:S04]  /*5d70*/  PRMT R25, RZ, 0x5410, R25 ;  /* 0x00005410ff197816 */ /* 0x020fc80000000019 */
[----:B------:R-:W-:-:S04]  /*5d80*/  F2FP.PACK_AB R5, RZ, R25 ;  /* 0x00000019ff05723e */ /* 0x000fc800000000ff */
[----:B------:R-:W-:-:S05]  /*5d90*/  PRMT R5, R5, 0x5410, RZ ;  /* 0x0000541005057816 */ /* 0x000fca00000000ff */
[----:B------:R0:W-:Y:S01]  /*5da0*/  STG.E [R2.64], R5 ;  /* 0x0000000502007986 */ /* 0x0001e2000c101924 */
[----:B------:R-:W-:Y:S05]  /*5db0*/  BRA `(.L_x_4161) ;  /* 0x00000b6000007947 */ /* 0x000fea0003800000 */
.L_x_4166:
[----:B-----5:R-:W-:-:S05]  /*5dc0*/  PRMT R4, RZ, 0x5410, R25 ;  /* 0x00005410ff047816 */ /* 0x020fca0000000019 */
[----:B------:R-:W-:-:S06]  /*5dd0*/  FMUL.FTZ R4, R4, 1 ;  /* 0x3f80000004047820 */ /* 0x000fcc0000410000 */
[----:B------:R-:W0:Y:S02]  /*5de0*/  F2F.F64.F32 R4, R4 ;  /* 0x0000000400047310 */ /* 0x000e240000201800 */
[----:B0-----:R0:W-:Y:S01]  /*5df0*/  STG.E.64 [R2.64], R4 ;  /* 0x0000000402007986 */ /* 0x0011e2000c101b24 */
[----:B------:R-:W-:Y:S05]  /*5e00*/  BRA `(.L_x_4161) ;  /* 0x00000b1000007947 */ /* 0x000fea0003800000 */
.L_x_4156:
        /* <DEDUP_REMOVED lines=8> */
[----:B-----5:R-:W-:-:S04]  /*5e90*/  PRMT R25, RZ, 0x5410, R25 ;  /* 0x00005410ff197816 */ /* 0x020fc80000000019 */
[----:B------:R-:W-:-:S04]  /*5ea0*/  FSETP.NEU.FTZ.AND P0, PT, R25, RZ, PT ;  /* 0x000000ff1900720b */ /* 0x000fc80003f1d000 */
[----:B------:R-:W-:-:S05]  /*5eb0*/  SEL R5, RZ, 0x1, !P0 ;  /* 0x00000001ff057807 */ /* 0x000fca0004000000 */
[----:B------:R0:W-:Y:S01]  /*5ec0*/  STG.E.U8 [R2.64], R5 ;  /* 0x0000000502007986 */ /* 0x0001e2000c101124 */
[----:B------:R-:W-:Y:S05]  /*5ed0*/  BRA `(.L_x_4161) ;  /* 0x00000a4000007947 */ /* 0x000fea0003800000 */
.L_x_4170:
[----:B-----5:R-:W-:Y:S01]  /*5ee0*/  PRMT R25, RZ, 0x5410, R25 ;  /* 0x00005410ff197816 */ /* 0x020fe20000000019 */
[----:B------:R-:W-:-:S04]  /*5ef0*/  CS2R R6, SRZ ;  /* 0x0000000000067805 */ /* 0x000fc8000001ff00 */
[----:B------:R-:W-:-:S06]  /*5f00*/  FMUL.FTZ R4, R25, 1 ;  /* 0x3f80000019047820 */ /* 0x000fcc0000410000 */
[----:B------:R-:W0:Y:S02]  /*5f10*/  F2F.F64.F32 R4, R4 ;  /* 0x0000000400047310 */ /* 0x000e240000201800 */
[----:B0-----:R0:W-:Y:S01]  /*5f20*/  STG.E.128 [R2.64], R4 ;  /* 0x0000000402007986 */ /* 0x0011e2000c101d24 */
[----:B------:R-:W-:Y:S05]  /*5f30*/  BRA `(.L_x_4161) ;  /* 0x000009e000007947 */ /* 0x000fea0003800000 */
.L_x_4169:
[----:B------:R-:W-:-:S13]  /*5f40*/  ISETP.NE.AND P0, PT, R0, 0xf, PT ;  /* 0x0000000f0000780c */ /* 0x000fda0003f05270 */
[----:B------:R-:W-:Y:S05]  /*5f50*/  @!P0 BRA `(.L_x_4171) ;  /* 0x000002d000008947 */ /* 0x000fea0003800000 */
[----:B------:R-:W-:-:S13]  /*5f60*/  ISETP.NE.AND P0, PT, R0, 0x17, PT ;  /* 0x000000170000780c */ /* 0x000fda0003f05270 */
[----:B------:R-:W-:Y:S05]  /*5f70*/  @!P0 BRA `(.L_x_4172) ;  /* 0x0000015000008947 */ /* 0x000fea0003800000 */
[----:B------:R-:W-:-:S13]  /*5f80*/  ISETP.NE.AND P0, PT, R0, 0x18, PT ;  /* 0x000000180000780c */ /* 0x000fda0003f05270 */
[----:B------:R-:W-:Y:S05]  /*5f90*/  @P0 BRA `(.L_x_4160) ;  /* 0x000007d000000947 */ /* 0x000fea0003800000 */
[----:B-----5:R-:W-:Y:S01]  /*5fa0*/  PRMT R25, RZ, 0x5410, R25 ;  /* 0x00005410ff197816 */ /* 0x020fe20000000019 */
        /* <DEDUP_REMOVED lines=14> */
.L_x_4174:
[----:B------:R-:W-:Y:S05]  /*6090*/  BSYNC B0 ;  /* 0x0000000000007941 */ /* 0x000fea0003800000 */
.L_x_4173:
[----:B------:R-:W-:-:S05]  /*60a0*/  LOP3.LUT R5, R0, R5, RZ, 0xfc, !PT ;  /* 0x0000000500057212 */ /* 0x000fca00078efcff */
[----:B------:R0:W-:Y:S01]  /*60b0*/  STG.E.U8 [R2.64], R5 ;  /* 0x0000000502007986 */ /* 0x0001e2000c101124 */
[----:B------:R-:W-:Y:S05]  /*60c0*/  BRA `(.L_x_4161) ;  /* 0x0000085000007947 */ /* 0x000fea0003800000 */
.L_x_4172:
[----:B-----5:R-:W-:Y:S01]  /*60d0*/  PRMT R25, RZ, 0x5410, R25 ;  /* 0x00005410ff197816 */ /* 0x020fe20000000019 */
        /* <DEDUP_REMOVED lines=12> */
.L_x_4176:
[----:B------:R-:W-:Y:S01]  /*61a0*/  IMAD.MOV.U32 R0, RZ, RZ, 0x7f ;  /* 0x0000007fff007424 */ /* 0x000fe200078e00ff */
[----:B------:R-:W-:-:S04]  /*61b0*/  ISETP.GT.U32.AND P0, PT, R4, 0x7f800000, PT ;  /* 0x7f8000000400780c */ /* 0x000fc80003f04070 */
[----:B------:R-:W-:-:S04]  /*61c0*/  SEL R0, R0, 0x7c, P0 ;  /* 0x0000007c00007807 */ /* 0x000fc80000000000 */
.L_x_4177:
[----:B------:R-:W-:Y:S05]  /*61d0*/  BSYNC B0 ;  /* 0x0000000000007941 */ /* 0x000fea0003800000 */
.L_x_4175:
[----:B------:R-:W-:-:S04]  /*61e0*/  LOP3.LUT R4, R25, 0x80000000, RZ, 0xc0, !PT ;  /* 0x8000000019047812 */ /* 0x000fc800078ec0ff */
[----:B------:R-:W-:-:S04]  /*61f0*/  SHF.R.U32.HI R5, RZ, 0x18, R4 ;  /* 0x00000018ff057819 */ /* 0x000fc80000011604 */
[----:B------:R-:W-:-:S05]  /*6200*/  LOP3.LUT R5, R0, R5, RZ, 0xfc, !PT ;  /* 0x0000000500057212 */ /* 0x000fca00078efcff */
[----:B------:R0:W-:Y:S01]  /*6210*/  STG.E.U8 [R2.64], R5 ;  /* 0x0000000502007986 */ /* 0x0001e2000c101124 */
[----:B------:R-:W-:Y:S05]  /*6220*/  BRA `(.L_x_4161) ;  /* 0x000006f000007947 */ /* 0x000fea0003800000 */
.L_x_4171:
[----:B-----5:R0:W-:Y:S01]  /*6230*/  STG.E.U16 [R2.64], R25 ;  /* 0x0000001902007986 */ /* 0x0201e2000c101524 */
[----:B------:R-:W-:Y:S05]  /*6240*/  BRA `(.L_x_4161) ;  /* 0x000006d000007947 */ /* 0x000fea0003800000 */
.L_x_4168:
        /* <DEDUP_REMOVED lines=8> */
[----:B-----5:R-:W-:-:S06]  /*62d0*/  PRMT R5, RZ, 0x5410, R25 ;  /* 0x00005410ff057816 */ /* 0x020fcc0000000019 */
[----:B------:R-:W0:Y:S02]  /*62e0*/  F2I.FTZ.U32.TRUNC.NTZ R5, R5 ;  /* 0x0000000500057305 */ /* 0x000e24000021f000 */
[----:B0-----:R0:W-:Y:S01]  /*62f0*/  STG.E.U16 [R2.64], R5 ;  /* 0x0000000502007986 */ /* 0x0011e2000c101524 */
[----:B------:R-:W-:Y:S05]  /*6300*/  BRA `(.L_x_4161) ;  /* 0x0000061000007947 */ /* 0x000fea0003800000 */
.L_x_4180:
[----:B-----5:R-:W-:Y:S01]  /*6310*/  PRMT R25, RZ, 0x5410, R25 ;  /* 0x00005410ff197816 */ /* 0x020fe20000000019 */
        /* <DEDUP_REMOVED lines=16> */
.L_x_4183:
[----:B------:R-:W-:-:S04]  /*6420*/  LOP3.LUT R0, R25, 0x80000000, RZ, 0xc0, !PT ;  /* 0x8000000019007812 */ /* 0x000fc800078ec0ff */
[----:B------:R-:W-:-:S04]  /*6430*/  SHF.R.U32.HI R5, RZ, 0x18, R0 ;  /* 0x00000018ff057819 */ /* 0x000fc80000011600 */
[----:B------:R-:W-:-:S04]  /*6440*/  LOP3.LUT R4, R4, R5, RZ, 0xfc, !PT ;  /* 0x0000000504047212 */ /* 0x000fc800078efcff */
[----:B------:R-:W-:Y:S02]  /*6450*/  PRMT R0, R4, 0x7610, R0 ;  /* 0x0000761004007816 */ /* 0x000fe40000000000 */
.L_x_4182:
[----:B------:R-:W-:Y:S05]  /*6460*/  BSYNC B0 ;  /* 0x0000000000007941 */ /* 0x000fea0003800000 */
.L_x_4181:
[----:B------:R0:W-:Y:S01]  /*6470*/  STG.E.U8 [R2.64], R0 ;  /* 0x0000000002007986 */ /* 0x0001e2000c101124 */
[----:B------:R-:W-:Y:S05]  /*6480*/  BRA `(.L_x_4161) ;  /* 0x0000049000007947 */ /* 0x000fea0003800000 */
.L_x_4179:
        /* <DEDUP_REMOVED lines=17> */
.L_x_4186:
[----:B------:R-:W-:-:S04]  /*65a0*/  LOP3.LUT R0, R25, 0x80000000, RZ, 0xc0, !PT ;  /* 0x8000000019007812 */ /* 0x000fc800078ec0ff */
[----:B------:R-:W-:-:S04]  /*65b0*/  SHF.R.U32.HI R5, RZ, 0x18, R0 ;  /* 0x00000018ff057819 */ /* 0x000fc80000011600 */
[----:B------:R-:W-:-:S04]  /*65c0*/  LOP3.LUT R4, R4, R5, RZ, 0xfc, !PT ;  /* 0x0000000504047212 */ /* 0x000fc800078efcff */
[----:B------:R-:W-:Y:S02]  /*65d0*/  PRMT R0, R4, 0x7610, R0 ;  /* 0x0000761004007816 */ /* 0x000fe40000000000 */
.L_x_4185:
[----:B------:R-:W-:Y:S05]  /*65e0*/  BSYNC B0 ;  /* 0x0000000000007941 */ /* 0x000fea0003800000 */
.L_x_4184:
[----:B------:R0:W-:Y:S01]  /*65f0*/  STG.E.U8 [R2.64], R0 ;  /* 0x0000000002007986 */ /* 0x0001e2000c101124 */
[----:B------:R-:W-:Y:S05]  /*6600*/  BRA `(.L_x_4161) ;  /* 0x0000031000007947 */ /* 0x000fea0003800000 */
.L_x_4178:
[----:B------:R-:W-:-:S13]  /*6610*/  ISETP.NE.AND P0, PT, R0, 0x1c, PT ;  /* 0x0000001c0000780c */ /* 0x000fda0003f05270 */
[----:B------:R-:W-:Y:S05]  /*6620*/  @!P0 BRA `(.L_x_4187) ;  /* 0x000002c000008947 */ /* 0x000fea0003800000 */
[----:B------:R-:W-:-:S13]  /*6630*/  ISETP.NE.AND P0, PT, R0, 0x1d, PT ;  /* 0x0000001d0000780c */ /* 0x000fda0003f05270 */
[----:B------:R-:W-:Y:S05]  /*6640*/  @!P0 BRA `(.L_x_4188) ;  /* 0x0000026000008947 */ /* 0x000fea0003800000 */
[----:B------:R-:W-:-:S13]  /*6650*/  ISETP.NE.AND P0, PT, R0, 0x2c, PT ;  /* 0x0000002c0000780c */ /* 0x000fda0003f05270 */
[----:B------:R-:W-:Y:S05]  /*6660*/  @P0 BRA `(.L_x_4160) ;  /* 0x0000010000000947 */ /* 0x000fea0003800000 */
[----:B-----5:R-:W-:Y:S01]  /*6670*/  PRMT R25, RZ, 0x5410, R25 ;  /* 0x00005410ff197816 */ /* 0x020fe20000000019 */
        /* <DEDUP_REMOVED lines=15> */
.L_x_4160:
        /* <DEDUP_REMOVED lines=19> */
[----:B------:R-:W-:Y:S05]  /*68a0*/  BRA `(.L_x_4161) ;  /* 0x0000007000007947 */ /* 0x000fea0003800000 */
.L_x_4188:
[----:B-----5:R-:W-:-:S06]  /*68b0*/  PRMT R4, RZ, 0x5410, R25 ;  /* 0x00005410ff047816 */ /* 0x020fcc0000000019 */
[----:B------:R-:W0:Y:S02]  /*68c0*/  F2I.U64.TRUNC R4, R4 ;  /* 0x0000000400047311 */ /* 0x000e24000020d800 */
[----:B0-----:R0:W-:Y:S01]  /*68d0*/  STG.E.64 [R2.64], R4 ;  /* 0x0000000402007986 */ /* 0x0011e2000c101b24 */
[----:B------:R-:W-:Y:S05]  /*68e0*/  BRA `(.L_x_4161) ;  /* 0x0000003000007947 */ /* 0x000fea0003800000 */
.L_x_4187:
[----:B-----5:R-:W-:-:S06]  /*68f0*/  PRMT R25, RZ, 0x5410, R25 ;  /* 0x00005410ff197816 */ /* 0x020fcc0000000019 */
[----:B------:R-:W0:Y:S02]  /*6900*/  F2I.FTZ.U32.TRUNC.NTZ R25, R25 ;  /* 0x0000001900197305 */ /* 0x000e24000021f000 */
[----:B0-----:R0:W-:Y:S02]  /*6910*/  STG.E [R2.64], R25 ;  /* 0x0000001902007986 */ /* 0x0011e4000c101924 */
.L_x_4161:
        /* <DEDUP_REMOVED lines=23> */
.L_x_4192:
[----:B------:R-:W-:-:S06]  /*6a90*/  PRMT R5, RZ, 0x5410, R22 ;  /* 0x00005410ff057816 */ /* 0x000fcc0000000016 */
[----:B------:R-:W0:Y:S02]  /*6aa0*/  F2I.S64.TRUNC R4, R5 ;  /* 0x0000000500047311 */ /* 0x000e24000020d900 */
[----:B0-----:R0:W-:Y:S01]  /*6ab0*/  STG.E.U8 [R2.64], R4 ;  /* 0x0000000402007986 */ /* 0x0011e2000c101124 */
[----:B------:R-:W-:Y:S05]  /*6ac0*/  BRA `(.L_x_4194) ;  /* 0x00000e4000007947 */ /* 0x000fea0003800000 */
.L_x_4191:
        /* <DEDUP_REMOVED lines=10> */
.L_x_4196:
[----:B------:R-:W-:-:S04]  /*6b70*/  PRMT R22, RZ, 0x5410, R22 ;  /* 0x00005410ff167816 */ /* 0x000fc80000000016 */
[----:B------:R-:W0:Y:S02]  /*6b80*/  F2I.FTZ.TRUNC.NTZ R5, R22 ;  /* 0x0000001600057305 */ /* 0x000e24000021f100 */
[----:B0-----:R0:W-:Y:S01]  /*6b90*/  STG.E [R2.64], R5 ;  /* 0x0000000502007986 */ /* 0x0011e2000c101924 */
[----:B------:R-:W-:Y:S05]  /*6ba0*/  BRA `(.L_x_4194) ;  /* 0x00000d6000007947 */ /* 0x000fea0003800000 */
.L_x_4195:
[----:B------:R-:W-:-:S04]  /*6bb0*/  PRMT R22, RZ, 0x5410, R22 ;  /* 0x00005410ff167816 */ /* 0x000fc80000000016 */
[----:B------:R-:W0:Y:S02]  /*6bc0*/  F2I.FTZ.TRUNC.NTZ R5, R22 ;  /* 0x0000001600057305 */ /* 0x000e24000021f100 */
[----:B0-----:R0:W-:Y:S01]  /*6bd0*/  STG.E.U16 [R2.64], R5 ;  /* 0x0000000502007986 */ /* 0x0011e2000c101524 */
[----:B------:R-:W-:Y:S05]  /*6be0*/  BRA `(.L_x_4194) ;  /* 0x00000d2000007947 */ /* 0x000fea0003800000 */
.L_x_4190:
        /* <DEDUP_REMOVED lines=9> */
.L_x_4198:
[----:B------:R-:W-:-:S04]  /*6c80*/  PRMT R0, RZ, 0x5410, R22 ;  /* 0x00005410ff007816 */ /* 0x000fc80000000016 */
[----:B------:R-:W-:-:S05]  /*6c90*/  F2FP.PACK_AB R0, RZ, R0 ;  /* 0x00000000ff00723e */ /* 0x000fca00000000ff */
[----:B------:R0:W-:Y:S01]  /*6ca0*/  STG.E.U16 [R2.64], R0 ;  /* 0x0000000002007986 */ /* 0x0001e2000c101524 */
[----:B------:R-:W-:Y:S05]  /*6cb0*/  BRA `(.L_x_4194) ;  /* 0x00000c5000007947 */ /* 0x000fea0003800000 */
.L_x_4197:
        /* <DEDUP_REMOVED lines=10> */
.L_x_4200:
[----:B------:R-:W-:-:S04]  /*6d60*/  PRMT R22, RZ, 0x5410, R22 ;  /* 0x00005410ff167816 */ /* 0x000fc80000000016 */
[----:B------:R-:W-:-:S04]  /*6d70*/  F2FP.PACK_AB R5, RZ, R22 ;  /* 0x00000016ff05723e */ /* 0x000fc800000000ff */
[----:B------:R-:W-:-:S05]  /*6d80*/  PRMT R5, R5, 0x5410, RZ ;  /* 0x0000541005057816 */ /* 0x000fca00000000ff */
[----:B------:R0:W-:Y:S01]  /*6d90*/  STG.E [R2.64], R5 ;  /* 0x0000000502007986 */ /* 0x0001e2000c101924 */
[----:B------:R-:W-:Y:S05]  /*6da0*/  BRA `(.L_x_4194) ;  /* 0x00000b6000007947 */ /* 0x000fea0003800000 */
.L_x_4199:
[----:B------:R-:W-:-:S05]  /*6db0*/  PRMT R4, RZ, 0x5410, R22 ;  /* 0x00005410ff047816 */ /* 0x000fca0000000016 */
[----:B------:R-:W-:-:S06]  /*6dc0*/  FMUL.FTZ R4, R4, 1 ;  /* 0x3f80000004047820 */ /* 0x000fcc0000410000 */
[----:B------:R-:W0:Y:S02]  /*6dd0*/  F2F.F64.F32 R4, R4 ;  /* 0x0000000400047310 */ /* 0x000e240000201800 */
[----:B0-----:R0:W-:Y:S01]  /*6de0*/  STG.E.64 [R2.64], R4 ;  /* 0x0000000402007986 */ /* 0x0011e2000c101b24 */
[----:B------:R-:W-:Y:S05]  /*6df0*/  BRA `(.L_x_4194) ;  /* 0x00000b1000007947 */ /* 0x000fea0003800000 */
.L_x_4189:
        /* <DEDUP_REMOVED lines=13> */
.L_x_4203:
[----:B------:R-:W-:Y:S01]  /*6ed0*/  PRMT R22, RZ, 0x5410, R22 ;  /* 0x00005410ff167816 */ /* 0x000fe20000000016 */
[----:B------:R-:W-:-:S04]  /*6ee0*/  CS2R R6, SRZ ;  /* 0x0000000000067805 */ /* 0x000fc8000001ff00 */
[----:B------:R-:W-:-:S06]  /*6ef0*/  FMUL.FTZ R4, R22, 1 ;  /* 0x3f80000016047820 */ /* 0x000fcc0000410000 */
[----:B------:R-:W0:Y:S02]  /*6f00*/  F2F.F64.F32 R4, R4 ;  /* 0x0000000400047310 */ /* 0x000e240000201800 */
[----:B0-----:R0:W-:Y:S01]  /*6f10*/  STG.E.128 [R2.64], R4 ;  /* 0x0000000402007986 */ /* 0x0011e2000c101d24 */
[----:B------:R-:W-:Y:S05]  /*6f20*/  BRA `(.L_x_4194) ;  /* 0x000009e000007947 */ /* 0x000fea0003800000 */
.L_x_4202:
        /* <DEDUP_REMOVED lines=21> */
.L_x_4207:
[----:B------:R-:W-:Y:S05]  /*7080*/  BSYNC B0 ;  /* 0x0000000000007941 */ /* 0x000fea0003800000 */
.L_x_4206:
[----:B------:R-:W-:-:S05]  /*7090*/  LOP3.LUT R5, R0, R5, RZ, 0xfc, !PT ;  /* 0x0000000500057212 */ /* 0x000fca00078efcff */
[----:B------:R0:W-:Y:S01]  /*70a0*/  STG.E.U8 [R2.64], R5 ;  /* 0x0000000502007986 */ /* 0x0001e2000c101124 */
[----:B------:R-:W-:Y:S05]  /*70b0*/  BRA `(.L_x_4194) ;  /* 0x0000085000007947 */ /* 0x000fea0003800000 */
.L_x_4205:
        /* <DEDUP_REMOVED lines=13> */
.L_x_4209:
[----:B------:R-:W-:Y:S01]  /*7190*/  IMAD.MOV.U32 R0, RZ, RZ, 0x7f ;  /* 0x0000007fff007424 */ /* 0x000fe200078e00ff */
[----:B------:R-:W-:-:S04]  /*71a0*/  ISETP.GT.U32.AND P0, PT, R4, 0x7f800000, PT ;  /* 0x7f8000000400780c */ /* 0x000fc80003f04070 */
[----:B------:R-:W-:-:S04]  /*71b0*/  SEL R0, R0, 0x7c, P0 ;  /* 0x0000007c00007807 */ /* 0x000fc80000000000 */
.L_x_4210:
[----:B------:R-:W-:Y:S05]  /*71c0*/  BSYNC B0 ;  /* 0x0000000000007941 */ /* 0x000fea0003800000 */
.L_x_4208:
[----:B------:R-:W-:-:S04]  /*71d0*/  LOP3.LUT R4, R5, 0x80000000, RZ, 0xc0, !PT ;  /* 0x8000000005047812 */ /* 0x000fc800078ec0ff */
[----:B------:R-:W-:-:S04]  /*71e0*/  SHF.R.U32.HI R5, RZ, 0x18, R4 ;  /* 0x00000018ff057819 */ /* 0x000fc80000011604 */
[----:B------:R-:W-:-:S05]  /*71f0*/  LOP3.LUT R5, R0, R5, RZ, 0xfc, !PT ;  /* 0x0000000500057212 */ /* 0x000fca00078efcff */
[----:B------:R0:W-:Y:S01]  /*7200*/  STG.E.U8 [R2.64], R5 ;  /* 0x0000000502007986 */ /* 0x0001e2000c101124 */
[----:B------:R-:W-:Y:S05]  /*7210*/  BRA `(.L_x_4194) ;  /* 0x000006f000007947 */ /* 0x000fea0003800000 */
.L_x_4204:
[----:B------:R0:W-:Y:S01]  /*7220*/  STG.E.U16 [R2.64], R22 ;  /* 0x0000001602007986 */ /* 0x0001e2000c101524 */
[----:B------:R-:W-:Y:S05]  /*7230*/  BRA `(.L_x_4194) ;  /* 0x000006d000007947 */ /* 0x000fea0003800000 */
.L_x_4201:
        /* <DEDUP_REMOVED lines=12> */
.L_x_4213:
        /* <DEDUP_REMOVED lines=17> */
.L_x_4216:
[----:B------:R-:W-:-:S04]  /*7410*/  LOP3.LUT R0, R7, 0x80000000, RZ, 0xc0, !PT ;  /* 0x8000000007007812 */ /* 0x000fc800078ec0ff */
[----:B------:R-:W-:-:S04]  /*7420*/  SHF.R.U32.HI R5, RZ, 0x18, R0 ;  /* 0x00000018ff057819 */ /* 0x000fc80000011600 */
[----:B------:R-:W-:-:S04]  /*7430*/  LOP3.LUT R4, R4, R5, RZ, 0xfc, !PT ;  /* 0x0000000504047212 */ /* 0x000fc800078efcff */
[----:B------:R-:W-:Y:S02]  /*7440*/  PRMT R0, R4, 0x7610, R0 ;  /* 0x0000761004007816 */ /* 0x000fe40000000000 */
.L_x_4215:
[----:B------:R-:W-:Y:S05]  /*7450*/  BSYNC B0 ;  /* 0x0000000000007941 */ /* 0x000fea0003800000 */
.L_x_4214:
[----:B------:R0:W-:Y:S01]  /*7460*/  STG.E.U8 [R2.64], R0 ;  /* 0x0000000002007986 */ /* 0x0001e2000c101124 */
[----:B------:R-:W-:Y:S05]  /*7470*/  BRA `(.L_x_4194) ;  /* 0x0000049000007947 */ /* 0x000fea0003800000 */
.L_x_4212:
        /* <DEDUP_REMOVED lines=17> */
.L_x_4219:
[----:B------:R-:W-:-:S04]  /*7590*/  LOP3.LUT R0, R7, 0x80000000, RZ, 0xc0, !PT ;  /* 0x8000000007007812 */ /* 0x000fc800078ec0ff */
[----:B------:R-:W-:-:S04]  /*75a0*/  SHF.R.U32.HI R5, RZ, 0x18, R0 ;  /* 0x00000018ff057819 */ /* 0x000fc80000011600 */
[----:B------:R-:W-:-:S04]  /*75b0*/  LOP3.LUT R4, R4, R5, RZ, 0xfc, !PT ;  /* 0x0000000504047212 */ /* 0x000fc800078efcff */
[----:B------:R-:W-:Y:S02]  /*75c0*/  PRMT R0, R4, 0x7610, R0 ;  /* 0x0000761004007816 */ /* 0x000fe40000000000 */
.L_x_4218:
[----:B------:R-:W-:Y:S05]  /*75d0*/  BSYNC B0 ;  /* 0x0000000000007941 */ /* 0x000fea0003800000 */
.L_x_4217:
[----:B------:R0:W-:Y:S01]  /*75e0*/  STG.E.U8 [R2.64], R0 ;  /* 0x0000000002007986 */ /* 0x0001e2000c101124 */
[----:B------:R-:W-:Y:S05]  /*75f0*/  BRA `(.L_x_4194) ;  /* 0x0000031000007947 */ /* 0x000fea0003800000 */
.L_x_4211:
        /* <DEDUP_REMOVED lines=22> */
.L_x_4193:
        /* <DEDUP_REMOVED lines=20> */
.L_x_4221:
[----:B------:R-:W-:-:S06]  /*78a0*/  PRMT R4, RZ, 0x5410, R22 ;  /* 0x00005410ff047816 */ /* 0x000fcc0000000016 */
[----:B------:R-:W0:Y:S02]  /*78b0*/  F2I.U64.TRUNC R4, R4 ;  /* 0x0000000400047311 */ /* 0x000e24000020d800 */
[----:B0-----:R0:W-:Y:S01]  /*78c0*/  STG.E.64 [R2.64], R4 ;  /* 0x0000000402007986 */ /* 0x0011e2000c101b24 */
[----:B------:R-:W-:Y:S05]  /*78d0*/  BRA `(.L_x_4194) ;  /* 0x0000003000007947 */ /* 0x000fea0003800000 */
.L_x_4220:
[----:B------:R-:W-:-:S04]  /*78e0*/  PRMT R22, RZ, 0x5410, R22 ;  /* 0x00005410ff167816 */ /* 0x000fc80000000016 */
[----:B------:R-:W0:Y:S02]  /*78f0*/  F2I.FTZ.U32.TRUNC.NTZ R5, R22 ;  /* 0x0000001600057305 */ /* 0x000e24000021f000 */
[----:B0-----:R0:W-:Y:S02]  /*7900*/  STG.E [R2.64], R5 ;  /* 0x0000000502007986 */ /* 0x0011e4000c101924 */
.L_x_4194:
[----:B------:R-:W-:Y:S02]  /*7910*/  IADD3 R19, R19, 0x80, RZ ;  /* 0x0000008013137810 */ /* 0x000fe40007ffe0ff */
.L_x_4155:
[----:B------:R-:W-:Y:S05]  /*7920*/  BSYNC B6 ;  /* 0x0000000000067941 */ /* 0x000fea0003800000 */
.L_x_4154:
        /* <DEDUP_REMOVED lines=19> */
[----:B0-----:R-:W-:Y:S01]  /*7a60*/  STG.E.U8 [R2.64], R23 ;  /* 0x0000001702007986 */ /* 0x001fe2000c101124 */
[----:B------:R-:W-:Y:S05]  /*7a70*/  EXIT ;  /* 0x000000000000794d */ /* 0x000fea0003800000 */
.L_x_4225:
[----:B-----5:R-:W-:-:S06]  /*7a80*/  PRMT R5, RZ, 0x5410, R23 ;  /* 0x00005410ff057816 */ /* 0x020fcc0000000017 */
[----:B------:R-:W0:Y:S02]  /*7a90*/  F2I.S64.TRUNC R4, R5 ;  /* 0x0000000500047311 */ /* 0x000e24000020d900 */
[----:B0-----:R-:W-:Y:S01]  /*7aa0*/  STG.E.U8 [R2.64], R4 ;  /* 0x0000000402007986 */ /* 0x001fe2000c101124 */
[----:B------:R-:W-:Y:S05]  /*7ab0*/  EXIT ;  /* 0x000000000000794d */ /* 0x000fea0003800000 */
.L_x_4224:
        /* <DEDUP_REMOVED lines=8> */
[----:B0-----:R-:W-:Y:S01]  /*7b40*/  STG.E.64 [R2.64], R4 ;  /* 0x0000000402007986 */ /* 0x001fe2000c101b24 */
[----:B------:R-:W-:Y:S05]  /*7b50*/  EXIT ;  /* 0x000000000000794d */ /* 0x000fea0003800000 */
.L_x_4228:
[----:B-----5:R-:W-:-:S06]  /*7b60*/  PRMT R23, RZ, 0x5410, R23 ;  /* 0x00005410ff177816 */ /* 0x020fcc0000000017 */
[----:B------:R-:W0:Y:S02]  /*7b70*/  F2I.FTZ.TRUNC.NTZ R23, R23 ;  /* 0x0000001700177305 */ /* 0x000e24000021f100 */
[----:B0-----:R-:W-:Y:S01]  /*7b80*/  STG.E [R2.64], R23 ;  /* 0x0000001702007986 */ /* 0x001fe2000c101924 */
[----:B------:R-:W-:Y:S05]  /*7b90*/  EXIT ;  /* 0x000000000000794d */ /* 0x000fea0003800000 */
.L_x_4227:
[----:B-----5:R-:W-:-:S06]  /*7ba0*/  PRMT R23, RZ, 0x5410, R23 ;  /* 0x00005410ff177816 */ /* 0x020fcc0000000017 */
[----:B------:R-:W0:Y:S02]  /*7bb0*/  F2I.FTZ.TRUNC.NTZ R23, R23 ;  /* 0x0000001700177305 */ /* 0x000e24000021f100 */
[----:B0-----:R-:W-:Y:S01]  /*7bc0*/  STG.E.U16 [R2.64], R23 ;  /* 0x0000001702007986 */ /* 0x001fe2000c101524 */
[----:B------:R-:W-:Y:S05]  /*7bd0*/  EXIT ;  /* 0x000000000000794d */ /* 0x000fea0003800000 */
.L_x_4223:
[----:B------:R-:W-:-:S13]  /*7be0*/  ISETP.GT.AND P0, PT, R0, 0x6, PT ;  /* 0x000000060000780c */ /* 0x000fda0003f04270 */
[----:B------:R-:W-:Y:S05]  /*7bf0*/  @P0 BRA `(.L_x_4229) ;  /* 0x000000b000000947 */ /* 0x000fea0003800000 */
[----:B------:R-:W-:-:S13]  /*7c00*/  ISETP.NE.AND P0, PT, R0, 0x5, PT ;  /* 0x000000050000780c */ /* 0x000fda0003f05270 */
[----:B------:R-:W-:Y:S05]  /*7c10*/  @!P0 BRA `(.L_x_4230) ;  /* 0x0000005000008947 */ /* 0x000fea0003800000 */
[----:B------:R-:W-:-:S13]  /*7c20*/  ISETP.NE.AND P0, PT, R0, 0x6, PT ;  /* 0x000000060000780c */ /* 0x000fda0003f05270 */
[----:B------:R-:W-:Y:S05]  /*7c30*/  @P0 BRA `(.L_x_4226) ;  /* 0x00000b1000000947 */ /* 0x000fea0003800000 */
[----:B-----5:R-:W-:-:S05]  /*7c40*/  PRMT R23, RZ, 0x5410, R23 ;  /* 0x00005410ff177816 */ /* 0x020fca0000000017 */
[----:B------:R-:W-:Y:S01]  /*7c50*/  STG.E [R2.64], R23 ;  /* 0x0000001702007986 */ /* 0x000fe2000c101924 */
[----:B------:R-:W-:Y:S05]  /*7c60*/  EXIT ;  /* 0x000000000000794d */ /* 0x000fea0003800000 */
.L_x_4230:
[----:B-----5:R-:W-:-:S04]  /*7c70*/  PRMT R0, RZ, 0x5410, R23 ;  /* 0x00005410ff007816 */ /* 0x020fc80000000017 */
[----:B------:R-:W-:-:S05]  /*7c80*/  F2FP.PACK_AB R0, RZ, R0 ;  /* 0x00000000ff00723e */ /* 0x000fca00000000ff */
[----:B------:R-:W-:Y:S01]  /*7c90*/  STG.E.U16 [R2.64], R0 ;  /* 0x0000000002007986 */ /* 0x000fe2000c101524 */
[----:B------:R-:W-:Y:S05]  /*7ca0*/  EXIT ;  /* 0x000000000000794d */ /* 0x000fea0003800000 */
.L_x_4229:
        /* <DEDUP_REMOVED lines=8> */
[----:B------:R-:W-:Y:S01]  /*7d30*/  STG.E.64 [R2.64], R4 ;  /* 0x0000000402007986 */ /* 0x000fe2000c101b24 */
[----:B------:R-:W-:Y:S05]  /*7d40*/  EXIT ;  /* 0x000000000000794d */ /* 0x000fea0003800000 */
.L_x_4232:
[----:B-----5:R-:W-:-:S04]  /*7d50*/  PRMT R23, RZ, 0x5410, R23 ;  /* 0x00005410ff177816 */ /* 0x020fc80000000017 */
[----:B------:R-:W-:-:S04]  /*7d60*/  F2FP.PACK_AB R5, RZ, R23 ;  /* 0x00000017ff05723e */ /* 0x000fc800000000ff */
[----:B------:R-:W-:-:S05]  /*7d70*/  PRMT R5, R5, 0x5410, RZ ;  /* 0x0000541005057816 */ /* 0x000fca00000000ff */
[----:B------:R-:W-:Y:S01]  /*7d80*/  STG.E [R2.64], R5 ;  /* 0x0000000502007986 */ /* 0x000fe2000c101924 */
[----:B------:R-:W-:Y:S05]  /*7d90*/  EXIT ;  /* 0x000000000000794d */ /* 0x000fea0003800000 */
.L_x_4231:
[----:B-----5:R-:W-:-:S05]  /*7da0*/  PRMT R4, RZ, 0x5410, R23 ;  /* 0x00005410ff047816 */ /* 0x020fca0000000017 */
[----:B------:R-:W-:-:S06]  /*7db0*/  FMUL.FTZ R4, R4, 1 ;  /* 0x3f80000004047820 */ /* 0x000fcc0000410000 */
[----:B------:R-:W0:Y:S02]  /*7dc0*/  F2F.F64.F32 R4, R4 ;  /* 0x0000000400047310 */ /* 0x000e240000201800 */
[----:B0-----:R-:W-:Y:S01]  /*7dd0*/  STG.E.64 [R2.64], R4 ;  /* 0x0000000402007986 */ /* 0x001fe2000c101b24 */
[----:B------:R-:W-:Y:S05]  /*7de0*/  EXIT ;  /* 0x000000000000794d */ /* 0x000fea0003800000 */
.L_x_4222:
        /* <DEDUP_REMOVED lines=11> */
[----:B------:R-:W-:Y:S01]  /*7ea0*/  STG.E.U8 [R2.64], R5 ;  /* 0x0000000502007986 */ /* 0x000fe2000c101124 */
[----:B------:R-:W-:Y:S05]  /*7eb0*/  EXIT ;  /* 0x000000000000794d */ /* 0x000fea0003800000 */
.L_x_4235:
[----:B-----5:R-:W-:Y:S01]  /*7ec0*/  PRMT R23, RZ, 0x5410, R23 ;  /* 0x00005410ff177816 */ /* 0x020fe20000000017 */
[----:B------:R-:W-:-:S04]  /*7ed0*/  CS2R R6, SRZ ;  /* 0x0000000000067805 */ /* 0x000fc8000001ff00 */
[----:B------:R-:W-:-:S06]  /*7ee0*/  FMUL.FTZ R4, R23, 1 ;  /* 0x3f80000017047820 */ /* 0x000fcc0000410000 */
[----:B------:R-:W0:Y:S02]  /*7ef0*/  F2F.F64.F32 R4, R4 ;  /* 0x0000000400047310 */ /* 0x000e240000201800 */
[----:B0-----:R-:W-:Y:S01]  /*7f00*/  STG.E.128 [R2.64], R4 ;  /* 0x0000000402007986 */ /* 0x001fe2000c101d24 */
[----:B------:R-:W-:Y:S05]  /*7f10*/  EXIT ;  /* 0x000000000000794d */ /* 0x000fea0003800000 */
.L_x_4234:
        /* <DEDUP_REMOVED lines=21> */
.L_x_4239:
[----:B------:R-:W-:Y:S05]  /*8070*/  BSYNC B0 ;  /* 0x0000000000007941 */ /* 0x000fea0003800000 */
.L_x_4238:
[----:B------:R-:W-:-:S05]  /*8080*/  LOP3.LUT R5, R0, R5, RZ, 0xfc, !PT ;  /* 0x0000000500057212 */ /* 0x000fca00078efcff */
[----:B------:R-:W-:Y:S01]  /*8090*/  STG.E.U8 [R2.64], R5 ;  /* 0x0000000502007986 */ /* 0x000fe2000c101124 */
[----:B------:R-:W-:Y:S05]  /*80a0*/  EXIT ;  /* 0x000000000000794d */ /* 0x000fea0003800000 */
.L_x_4237:
        /* <DEDUP_REMOVED lines=13> */
.L_x_4241:
[----:B------:R-:W-:Y:S01]  /*8180*/  IMAD.MOV.U32 R0, RZ, RZ, 0x7f ;  /* 0x0000007fff007424 */ /* 0x000fe200078e00ff */
[----:B------:R-:W-:-:S04]  /*8190*/  ISETP.GT.U32.AND P0, PT, R4, 0x7f800000, PT ;  /* 0x7f8000000400780c */ /* 0x000fc80003f04070 */
[----:B------:R-:W-:-:S04]  /*81a0*/  SEL R0, R0, 0x7c, P0 ;  /* 0x0000007c00007807 */ /* 0x000fc80000000000 */
.L_x_4242:
[----:B------:R-:W-:Y:S05]  /*81b0*/  BSYNC B0 ;  /* 0x0000000000007941 */ /* 0x000fea0003800000 */
.L_x_4240:
[----:B------:R-:W-:-:S04]  /*81c0*/  LOP3.LUT R4, R23, 0x80000000, RZ, 0xc0, !PT ;  /* 0x8000000017047812 */ /* 0x000fc800078ec0ff */
[----:B------:R-:W-:-:S04]  /*81d0*/  SHF.R.U32.HI R5, RZ, 0x18, R4 ;  /* 0x00000018ff057819 */ /* 0x000fc80000011604 */
[----:B------:R-:W-:-:S05]  /*81e0*/  LOP3.LUT R5, R0, R5, RZ, 0xfc, !PT ;  /* 0x0000000500057212 */ /* 0x000fca00078efcff */
[----:B------:R-:W-:Y:S01]  /*81f0*/  STG.E.U8 [R2.64], R5 ;  /* 0x0000000502007986 */ /* 0x000fe2000c101124 */
[----:B------:R-:W-:Y:S05]  /*8200*/  EXIT ;  /* 0x000000000000794d */ /* 0x000fea0003800000 */
.L_x_4236:
[----:B-----5:R-:W-:Y:S01]  /*8210*/  STG.E.U16 [R2.64], R23 ;  /* 0x0000001702007986 */ /* 0x020fe2000c101524 */
[----:B------:R-:W-:Y:S05]  /*8220*/  EXIT ;  /* 0x000000000000794d */ /* 0x000fea0003800000 */
.L_x_4233:
        /* <DEDUP_REMOVED lines=10> */
[----:B0-----:R-:W-:Y:S01]  /*82d0*/  STG.E.U16 [R2.64], R5 ;  /* 0x0000000502007986 */ /* 0x001fe2000c101524 */
[----:B------:R-:W-:Y:S05]  /*82e0*/  EXIT ;  /* 0x000000000000794d */ /* 0x000fea0003800000 */
.L_x_4245:
        /* <DEDUP_REMOVED lines=17> */
.L_x_4248:
[----:B------:R-:W-:-:S04]  /*8400*/  LOP3.LUT R0, R23, 0x80000000, RZ, 0xc0, !PT ;  /* 0x8000000017007812 */ /* 0x000fc800078ec0ff */
[----:B------:R-:W-:-:S04]  /*8410*/  SHF.R.U32.HI R5, RZ, 0x18, R0 ;  /* 0x00000018ff057819 */ /* 0x000fc80000011600 */
[----:B------:R-:W-:-:S04]  /*8420*/  LOP3.LUT R4, R4, R5, RZ, 0xfc, !PT ;  /* 0x0000000504047212 */ /* 0x000fc800078efcff */
[----:B------:R-:W-:Y:S02]  /*8430*/  PRMT R0, R4, 0x7610, R0 ;  /* 0x0000761004007816 */ /* 0x000fe40000000000 */
.L_x_4247:
[----:B------:R-:W-:Y:S05]  /*8440*/  BSYNC B0 ;  /* 0x0000000000007941 */ /* 0x000fea0003800000 */
.L_x_4246:
[----:B------:R-:W-:Y:S01]  /*8450*/  STG.E.U8 [R2.64], R0 ;  /* 0x0000000002007986 */ /* 0x000fe2000c101124 */
[----:B------:R-:W-:Y:S05]  /*8460*/  EXIT ;  /* 0x000000000000794d */ /* 0x000fea0003800000 */
.L_x_4244:
        /* <DEDUP_REMOVED lines=17> */
.L_x_4251:
[----:B------:R-:W-:-:S04]  /*8580*/  LOP3.LUT R0, R23, 0x80000000, RZ, 0xc0, !PT ;  /* 0x8000000017007812 */ /* 0x000fc800078ec0ff */
[----:B------:R-:W-:-:S04]  /*8590*/  SHF.R.U32.HI R5, RZ, 0x18, R0 ;  /* 0x00000018ff057819 */ /* 0x000fc80000011600 */
[----:B------:R-:W-:-:S04]  /*85a0*/  LOP3.LUT R4, R4, R5, RZ, 0xfc, !PT ;  /* 0x0000000504047212 */ /* 0x000fc800078efcff */
[----:B------:R-:W-:Y:S02]  /*85b0*/  PRMT R0, R4, 0x7610, R0 ;  /* 0x0000761004007816 */ /* 0x000fe40000000000 */
.L_x_4250:
[----:B------:R-:W-:Y:S05]  /*85c0*/  BSYNC B0 ;  /* 0x0000000000007941 */ /* 0x000fea0003800000 */
.L_x_4249:
[----:B------:R-:W-:Y:S01]  /*85d0*/  STG.E.U8 [R2.64], R0 ;  /* 0x0000000002007986 */ /* 0x000fe2000c101124 */
[----:B------:R-:W-:Y:S05]  /*85e0*/  EXIT ;  /* 0x000000000000794d */ /* 0x000fea0003800000 */
.L_x_4243:
        /* <DEDUP_REMOVED lines=22> */
.L_x_4226:
        /* <DEDUP_REMOVED lines=19> */
[----:B------:R-:W-:Y:S05]  /*8880*/  EXIT ;  /* 0x000000000000794d */ /* 0x000fea0003800000 */
.L_x_4253:
[----:B-----5:R-:W-:-:S06]  /*8890*/  PRMT R4, RZ, 0x5410, R23 ;  /* 0x00005410ff047816 */ /* 0x020fcc0000000017 */
[----:B------:R-:W0:Y:S02]  /*88a0*/  F2I.U64.TRUNC R4, R4 ;  /* 0x0000000400047311 */ /* 0x000e24000020d800 */
[----:B0-----:R-:W-:Y:S01]  /*88b0*/  STG.E.64 [R2.64], R4 ;  /* 0x0000000402007986 */ /* 0x001fe2000c101b24 */
[----:B------:R-:W-:Y:S05]  /*88c0*/  EXIT ;  /* 0x000000000000794d */ /* 0x000fea0003800000 */
.L_x_4252:
[----:B-----5:R-:W-:-:S06]  /*88d0*/  PRMT R23, RZ, 0x5410, R23 ;  /* 0x00005410ff177816 */ /* 0x020fcc0000000017 */
[----:B------:R-:W0:Y:S02]  /*88e0*/  F2I.FTZ.U32.TRUNC.NTZ R23, R23 ;  /* 0x0000001700177305 */ /* 0x000e24000021f000 */
[----:B0-----:R-:W-:Y:S01]  /*88f0*/  STG.E [R2.64], R23 ;  /* 0x0000001702007986 */ /* 0x001fe2000c101924 */
[----:B------:R-:W-:Y:S05]  /*8900*/  EXIT ;  /* 0x000000000000794d */ /* 0x000fea0003800000 */
.L_x_4254:
        /* <DEDUP_REMOVED lines=15> */
.L_x_6115:


//--------------------- .text._ZN2at6native18elementwise_kernelILi128ELi4EZNS0_22gpu_kernel_impl_nocastIZZZNS0_66_GLOBAL__N__a0cfb035_28_ActivationHardswishKernel_cu_1520ed90_310016hardswish_kernelERNS_14TensorIteratorEENKUlvE_clEvENKUlvE2_clEvEUlN3c108BFloat16EE_EEvRNS_18TensorIteratorBaseERKT_EUliE_EEviT1_ --------------------------
	.section	.text._ZN2at6native18elementwise_kernelILi128ELi4EZNS0_22gpu_kernel_impl_nocastIZZZNS0_66_GLOBAL__N__a0cfb035_28_ActivationHardswishKernel_cu_1520ed90_310016hardswish_kernelERNS_14TensorIteratorEENKUlvE_clEvENKUlvE2_clEvEUlN3c108BFloat16EE_EEvRNS_18TensorIteratorBaseERKT_EUliE_EEviT1_,"ax",@progbits
	.sectioninfo	@"SHI_REGISTERS=12"
	.align	128
        .global         _ZN2at6native18elementwise_kernelILi128ELi4EZNS0_22gpu_kernel_impl_nocastIZZZNS0_66_GLOBAL__N__a0cfb035_28_ActivationHardswishKernel_cu_1520ed90_310016hardswish_kernelERNS_14TensorIteratorEENKUlvE_clEvENKUlvE2_clEvEUlN3c108BFloat16EE_EEvRNS_18TensorIteratorBaseERKT_EUliE_EEviT1_
        .type           _ZN2at6native18elementwise_kernelILi128ELi4EZNS0_22gpu_kernel_impl_nocastIZZZNS0_66_GLOBAL__N__a0cfb035_28_ActivationHardswishKernel_cu_1520ed90_310016hardswish_kernelERNS_14TensorIteratorEENKUlvE_clEvENKUlvE2_clEvEUlN3c108BFloat16EE_EEvRNS_18TensorIteratorBaseERKT_EUliE_EEviT1_,@function
        .size           _ZN2at6native18elementwise_kernelILi128ELi4EZNS0_22gpu_kernel_impl_nocastIZZZNS0_66_GLOBAL__N__a0cfb035_28_ActivationHardswishKernel_cu_1520ed90_310016hardswish_kernelERNS_14TensorIteratorEENKUlvE_clEvENKUlvE2_clEvEUlN3c108BFloat16EE_EEvRNS_18TensorIteratorBaseERKT_EUliE_EEviT1_,(.L_x_6116 - _ZN2at6native18elementwise_kernelILi128ELi4EZNS0_22gpu_kernel_impl_nocastIZZZNS0_66_GLOBAL__N__a0cfb035_28_ActivationHardswishKernel_cu_1520ed90_310016hardswish_kernelERNS_14TensorIteratorEENKUlvE_clEvENKUlvE2_clEvEUlN3c108BFloat16EE_EEvRNS_18TensorIteratorBaseERKT_EUliE_EEviT1_)
        .other          _ZN2at6native18elementwise_kernelILi128ELi4EZNS0_22gpu_kernel_impl_nocastIZZZNS0_66_GLOBAL__N__a0cfb035_28_ActivationHardswishKernel_cu_1520ed90_310016hardswish_kernelERNS_14TensorIteratorEENKUlvE_clEvENKUlvE2_clEvEUlN3c108BFloat16EE_EEvRNS_18TensorIteratorBaseERKT_EUliE_EEviT1_,@"STO_CUDA_ENTRY STV_DEFAULT"
_ZN2at6native18elementwise_kernelILi128ELi4EZNS0_22gpu_kernel_impl_nocastIZZZNS0_66_GLOBAL__N__a0cfb035_28_ActivationHardswishKernel_cu_1520ed90_310016hardswish_kernelERNS_14TensorIteratorEENKUlvE_clEvENKUlvE2_clEvEUlN3c108BFloat16EE_EEvRNS_18TensorIteratorBaseERKT_EUliE_EEviT1_:
.text._ZN2at6native18elementwise_kernelILi128ELi4EZNS0_22gpu_kernel_impl_nocastIZZZNS0_66_GLOBAL__N__a0cfb035_28_ActivationHardswishKernel_cu_1520ed90_310016hardswish_kernelERNS_14TensorIteratorEENKUlvE_clEvENKUlvE2_clEvEUlN3c108BFloat16EE_EEvRNS_18TensorIteratorBaseERKT_EUliE_EEviT1_:
        /* <DEDUP_REMOVED lines=10> */
[----:B------:R-:W-:-:S11]  /*00a0*/  MOV R0, RZ ;  /* 0x000000ff00007202 */ /* 0x000fd60000000f00 */
[----:B------:R-:W-:Y:S05]  /*00b0*/  @!P0 BRA `(.L_x_4257) ;  /* 0x00000df000008947 */ /* 0x000fea0003800000 */
[----:B------:R-:W-:Y:S02]  /*00c0*/  MOV R2, RZ ;  /* 0x000000ff00027202 */ /* 0x000fe40000000f00 */
[----:B------:R-:W-:-:S03]  /*00d0*/  MOV R8, c[0x0][0x168] ;  /* 0x00005a0000087a02 */ /* 0x000fc60000000f00 */
[----:B------:R-:W-:Y:S01]  /*00e0*/  IMAD.HI.U32 R4, R3, c[0x0][0x170], R2 ;  /* 0x00005c0003047a27 */ /* 0x000fe200078e0002 */
[----:B------:R-:W-:-:S04]  /*00f0*/  ISETP.NE.AND P0, PT, R8, 0x1, PT ;  /* 0x000000010800780c */ /* 0x000fc80003f05270 */
[----:B------:R-:W-:-:S04]  /*0100*/  SHF.R.U32.HI R5, RZ, c[0x0][0x174], R4 ;  /* 0x00005d00ff057a19 */ /* 0x000fc80000011604 */
[----:B------:R-:W-:-:S05]  /*0110*/  IADD3 R2, -R5, RZ, RZ ;  /* 0x000000ff05027210 */ /* 0x000fca0007ffe1ff */
[----:B------:R-:W-:-:S04]  /*0120*/  IMAD R2, R2, c[0x0][0x16c], R3 ;  /* 0x00005b0002027a24 */ /* 0x000fc800078e0203 */
[C---:B------:R-:W-:Y:S02]  /*0130*/  IMAD R0, R2.reuse, c[0x0][0x298], RZ ;  /* 0x0000a60002007a24 */ /* 0x040fe400078e02ff */
[----:B------:R-:W-:Y:S01]  /*0140*/  IMAD R2, R2, c[0x0][0x29c], RZ ;  /* 0x0000a70002027a24 */ /* 0x000fe200078e02ff */
        /* <DEDUP_REMOVED lines=203> */
[----:B------:R-:W-:Y:S02]  /*0e00*/  @P0 MOV R6, RZ ;  /* 0x000000ff00060202 */ /* 0x000fe40000000f00 */
[----:B------:R-:W-:-:S03]  /*0e10*/  IADD3 R9, -R7, RZ, RZ ;  /* 0x000000ff07097210 */ /* 0x000fc60007ffe1ff */
[----:B------:R-:W-:-:S04]  /*0e20*/  @P0 IMAD.HI.U32 R4, R7, c[0x0][0x290], R6 ;  /* 0x0000a40007040a27 */ /* 0x000fc800078e0006 */
[----:B------:R-:W-:Y:S01]  /*0e30*/  IMAD R5, R9, c[0x0][0x280], R5 ;  /* 0x0000a00009057a24 */ /* 0x000fe200078e0205 */
[----:B------:R-:W-:-:S03]  /*0e40*/  @P0 SHF.R.U32.HI R4, RZ, c[0x0][0x294], R4 ;  /* 0x0000a500ff040a19 */ /* 0x000fc60000011604 */
[C---:B------:R-:W-:Y:S01]  /*0e50*/  IMAD R0, R5.reuse, c[0x0][0x350], R0 ;  /* 0x0000d40005007a24 */ /* 0x040fe200078e0200 */
[----:B------:R-:W-:Y:S01]  /*0e60*/  @P0 IADD3 R6, -R4, RZ, RZ ;  /* 0x000000ff04060210 */ /* 0x000fe20007ffe1ff */
[----:B------:R-:W-:-:S04]  /*0e70*/  IMAD R2, R5, c[0x0][0x354], R2 ;  /* 0x0000d50005027a24 */ /* 0x000fc800078e0202 */
[----:B------:R-:W-:-:S04]  /*0e80*/  @P0 IMAD R7, R6, c[0x0][0x28c], R7 ;  /* 0x0000a30006070a24 */ /* 0x000fc800078e0207 */
[C---:B------:R-:W-:Y:S02]  /*0e90*/  @P0 IMAD R0, R7.reuse, c[0x0][0x358], R0 ;  /* 0x0000d60007000a24 */ /* 0x040fe400078e0200 */
[----:B------:R-:W-:-:S05]  /*0ea0*/  @P0 IMAD R2, R7, c[0x0][0x35c], R2 ;  /* 0x0000d70007020a24 */ /* 0x000fca00078e0202 */
.L_x_4257:
[----:B------:R-:W-:-:S04]  /*0eb0*/  IADD3 R4, P0, R2, c[0x0][0x368], RZ ;  /* 0x0000da0002047a10 */ /* 0x000fc80007f1e0ff */
[----:B------:R-:W-:-:S05]  /*0ec0*/  IADD3.X R5, RZ, c[0x0][0x36c], RZ, P0, !PT ;  /* 0x0000db00ff057a10 */ /* 0x000fca00007fe4ff */
[----:B------:R-:W2:Y:S01]  /*0ed0*/  LDG.E.U16 R4, [R4.64] ;  /* 0x0000000404047981 */ /* 0x000ea2000c1e1500 */
[----:B------:R-:W-:Y:S02]  /*0ee0*/  IADD3 R3, R3, 0x80, RZ ;  /* 0x0000008003037810 */ /* 0x000fe40007ffe0ff */
[----:B--2---:R-:W-:-:S05]  /*0ef0*/  PRMT R4, RZ, 0x5410, R4 ;  /* 0x00005410ff047816 */ /* 0x004fca0000000004 */
[----:B------:R-:W-:-:S05]  /*0f00*/  FADD.FTZ R2, R4, 3 ;  /* 0x4040000004027421 */ /* 0x000fca0000010000 */
[----:B------:R-:W-:-:S04]  /*0f10*/  FSETP.GEU.FTZ.AND P0, PT, R2, c[0x0][0x370], PT ;  /* 0x0000dc0002007a0b */ /* 0x000fc80003f1e000 */
[----:B------:R-:W-:-:S04]  /*0f20*/  FSEL R2, R2, c[0x0][0x370], P0 ;  /* 0x0000dc0002027a08 */ /* 0x000fc80000000000 */
[----:B------:R-:W-:-:S04]  /*0f30*/  FSETP.GT.FTZ.AND P0, PT, R2, c[0x0][0x37c], PT ;  /* 0x0000df0002007a0b */ /* 0x000fc80003f14000 */
[----:B------:R-:W-:Y:S02]  /*0f40*/  FSEL R7, R2, c[0x0][0x37c], !P0 ;  /* 0x0000df0002077a08 */ /* 0x000fe40004000000 */
[----:B------:R-:W-:-:S03]  /*0f50*/  IADD3 R6, P0, R0, c[0x0][0x360], RZ ;  /* 0x0000d80000067a10 */ /* 0x000fc60007f1e0ff */
[----:B------:R-:W-:-:S04]  /*0f60*/  FMUL.FTZ R7, R4, R7 ;  /* 0x0000000704077220 */ /* 0x000fc80000410000 */
[----:B------:R-:W-:-:S05]  /*0f70*/  FMUL.FTZ R7, R7, 0.16666667163372039795 ;  /* 0x3e2aaaab07077820 */ /* 0x000fca0000410000 */
[----:B------:R-:W-:Y:S02]  /*0f80*/  F2FP.BF16.PACK_AB R0, RZ, R7 ;  /* 0x00000007ff00723e */ /* 0x000fe400000010ff */
[----:B------:R-:W-:-:S05]  /*0f90*/  IADD3.X R7, RZ, c[0x0][0x364], RZ, P0, !PT ;  /* 0x0000d900ff077a10 */ /* 0x000fca00007fe4ff */
[----:B------:R0:W-:Y:S02]  /*0fa0*/  STG.E.U16 [R6.64], R0 ;  /* 0x0000000006007986 */ /* 0x0001e4000c101504 */
.L_x_4256:
[----:B------:R-:W-:Y:S05]  /*0fb0*/  BSYNC B0 ;  /* 0x0000000000007941 */ /* 0x000fea0003800000 */
.L_x_4255:
[----:B------:R-:W-:Y:S01]  /*0fc0*/  ISETP.GE.AND P0, PT, R3, c[0x0][0x160], PT ;  /* 0x0000580003007a0c */ /* 0x000fe20003f06270 */
[----:B------:R-:W-:-:S12]  /*0fd0*/  BSSY B0, `(.L_x_4258) ;  /* 0x00001ea000007945 */ /* 0x000fd80003800000 */
[----:B------:R-:W-:Y:S05]  /*0fe0*/  @P0 BRA `(.L_x_4259) ;  /* 0x00001e8000000947 */ /* 0x000fea0003800000 */
[----:B------:R-:W-:Y:S01]  /*0ff0*/  ISETP.NE.AND P0, PT, RZ, c[0x0][0x168], PT ;  /* 0x00005a00ff007a0c */ /* 0x000fe20003f05270 */
[----:B0-----:R-:W-:Y:S01]  /*1000*/  HFMA2.MMA R0, -RZ, RZ, 0, 0 ;  /* 0x00000000ff007435 */ /* 0x001fe200000001ff */
[----:B------:R-:W-:-:S11]  /*1010*/  MOV R2, RZ ;  /* 0x000000ff00027202 */ /* 0x000fd60000000f00 */
[----:B------:R-:W-:Y:S05]  /*1020*/  @!P0 BRA `(.L_x_4260) ;  /* 0x00000df000008947 */ /* 0x000fea0003800000 */
[----:B------:R-:W-:Y:S01]  /*1030*/  MOV R2, RZ ;  /* 0x000000ff00027202 */ /* 0x000fe20000000f00 */
[----:B------:R-:W-:-:S04]  /*1040*/  IMAD.MOV.U32 R8, RZ, RZ, c[0x0][0x168] ;  /* 0x00005a00ff087624 */ /* 0x000fc800078e00ff */
        /* <DEDUP_REMOVED lines=221> */
.L_x_4260:
        /* <DEDUP_REMOVED lines=14> */
[----:B------:R-:W-:Y:S02]  /*1f00*/  IADD3.X R7, RZ, c[0x0][0x364], RZ, P0, !PT ;  /* 0x0000d900ff077a10 */ /* 0x000fe400007fe4ff */
[----:B------:R-:W-:-:S03]  /*1f10*/  ISETP.GE.AND P0, PT, R3, c[0x0][0x160], PT ;  /* 0x0000580003007a0c */ /* 0x000fc60003f06270 */
[----:B------:R0:W-:Y:S10]  /*1f20*/  STG.E.U16 [R6.64], R0 ;  /* 0x0000000006007986 */ /* 0x0001f4000c101504 */
[----:B------:R-:W-:Y:S05]  /*1f30*/  @P0 BRA `(.L_x_4259) ;  /* 0x00000f3000000947 */ /* 0x000fea0003800000 */
[----:B------:R-:W-:Y:S01]  /*1f40*/  ISETP.NE.AND P0, PT, RZ, c[0x0][0x168], PT ;  /* 0x00005a00ff007a0c */ /* 0x000fe20003f05270 */
[----:B------:R-:W-:Y:S01]  /*1f50*/  HFMA2.MMA R2, -RZ, RZ, 0, 0 ;  /* 0x00000000ff027435 */ /* 0x000fe200000001ff */
[----:B0-----:R-:W-:-:S11]  /*1f60*/  MOV R0, RZ ;  /* 0x000000ff00007202 */ /* 0x001fd60000000f00 */
[----:B------:R-:W-:Y:S05]  /*1f70*/  @!P0 BRA `(.L_x_4261) ;  /* 0x00000df000008947 */ /* 0x000fea0003800000 */
[----:B------:R-:W-:Y:S01]  /*1f80*/  IMAD.MOV.U32 R2, RZ, RZ, RZ ;  /* 0x000000ffff027224 */ /* 0x000fe200078e00ff */
        /* <DEDUP_REMOVED lines=207> */
[----:B------:R-:W-:Y:S02]  /*2c80*/  ISETP.NE.AND P0, PT, R8, 0x18, PT ;  /* 0x000000180800780c */ /* 0x000fe40003f05270 */
[----:B------:R-:W-:-:S05]  /*2c90*/  MOV R4, RZ ;  /* 0x000000ff00047202 */ /* 0x000fca0000000f00 */
        /* <DEDUP_REMOVED lines=13> */
.L_x_4261:
        /* <DEDUP_REMOVED lines=16> */
.L_x_4259:
[----:B------:R-:W-:Y:S05]  /*2e70*/  BSYNC B0 ;  /* 0x0000000000007941 */ /* 0x000fea0003800000 */
.L_x_4258:
[----:B------:R-:W-:-:S13]  /*2e80*/  ISETP.GE.AND P0, PT, R3, c[0x0][0x160], PT ;  /* 0x0000580003007a0c */ /* 0x000fda0003f06270 */
[----:B------:R-:W-:Y:S05]  /*2e90*/  @P0 EXIT ;  /* 0x000000000000094d */ /* 0x000fea0003800000 */
[----:B------:R-:W-:Y:S01]  /*2ea0*/  ISETP.NE.AND P0, PT, RZ, c[0x0][0x168], PT ;  /* 0x00005a00ff007a0c */ /* 0x000fe20003f05270 */
[----:B------:R-:W-:Y:S01]  /*2eb0*/  HFMA2.MMA R2, -RZ, RZ, 0, 0 ;  /* 0x00000000ff027435 */ /* 0x000fe200000001ff */
[----:B0-----:R-:W-:-:S11]  /*2ec0*/  IMAD.MOV.U32 R0, RZ, RZ, RZ ;  /* 0x000000ffff007224 */ /* 0x001fd600078e00ff */
        /* <DEDUP_REMOVED lines=220> */
[----:B------:R-:W-:-:S04]  /*3c90*/  IMAD R2, R5, c[0x0][0x354], R2 ;  /* 0x0000d50005027a24 */ /* 0x000fc800078e0202 */
[----:B------:R-:W-:-:S04]  /*3ca0*/  @P0 IMAD R7, R3, c[0x0][0x28c], R7 ;  /* 0x0000a30003070a24 */ /* 0x000fc800078e0207 */
[C---:B------:R-:W-:Y:S02]  /*3cb0*/  @P0 IMAD R0, R7.reuse, c[0x0][0x358], R0 ;  /* 0x0000d60007000a24 */ /* 0x040fe400078e0200 */
[----:B------:R-:W-:-:S05]  /*3cc0*/  @P0 IMAD R2, R7, c[0x0][0x35c], R2 ;  /* 0x0000d70007020a24 */ /* 0x000fca00078e0202 */
.L_x_4262:
[----:B------:R-:W-:-:S04]  /*3cd0*/  IADD3 R2, P0, R2, c[0x0][0x368], RZ ;  /* 0x0000da0002027a10 */ /* 0x000fc80007f1e0ff */
[----:B------:R-:W-:-:S05]  /*3ce0*/  IADD3.X R3, RZ, c[0x0][0x36c], RZ, P0, !PT ;  /* 0x0000db00ff037a10 */ /* 0x000fca00007fe4ff */
[----:B------:R-:W2:Y:S02]  /*3cf0*/  LDG.E.U16 R2, [R2.64] ;  /* 0x0000000402027981 */ /* 0x000ea4000c1e1500 */
        /* <DEDUP_REMOVED lines=11> */
[----:B------:R-:W-:Y:S01]  /*3db0*/  STG.E.U16 [R4.64], R0 ;  /* 0x0000000004007986 */ /* 0x000fe2000c101504 */
[----:B------:R-:W-:Y:S05]  /*3dc0*/  EXIT ;  /* 0x000000000000794d */ /* 0x000fea0003800000 */
.L_x_4263:
        /* <DEDUP_REMOVED lines=11> */
.L_x_6116:


//--------------------- .text._ZN2at6native27unrolled_elementwise_kernelIZZZNS0_66_GLOBAL__N__a0cfb035_28_ActivationHardswishKernel_cu_1520ed90_310016hardswish_kernelERNS_14TensorIteratorEENKUlvE_clEvENKUlvE2_clEvEUlN3c108BFloat16EE_St5arrayIPcLm2EELi4E23TrivialOffsetCalculatorILi1EjESE_NS0_6memory15LoadWithoutCastENSF_16StoreWithoutCastEEEviT_T0_T2_T3_T4_T5_ --------------------------
	.section	.text._ZN2at6native27unrolled_elementwise_kernelIZZZNS0_66_GLOBAL__N__a0cfb035_28_ActivationHardswishKernel_cu_1520ed90_310016hardswish_kernelERNS_14TensorIteratorEENKUlvE_clEvENKUlvE2_clEvEUlN3c108BFloat16EE_St5arrayIPcLm2EELi4E23TrivialOffsetCalculatorILi1EjESE_NS0_6memory15LoadWithoutCastENSF_16StoreWithoutCastEEEviT_T0_T2_T3_T4_T5_,"ax",@progbits
	.sectioninfo	@"SHI_REGISTERS=26"
	.align	128
        .global         _ZN2at6native27unrolled_elementwise_kernelIZZZNS0_66_GLOBAL__N__a0cfb035_28_ActivationHardswishKernel_cu_1520ed90_310016hardswish_kernelERNS_14TensorIteratorEENKUlvE_clEvENKUlvE2_clEvEUlN3c108BFloat16EE_St5arrayIPcLm2EELi4E23TrivialOffsetCalculatorILi1EjESE_NS0_6memory15LoadWithoutCastENSF_16StoreWithoutCastEEEviT_T0_T2_T3_T4_T5_
        .type           _ZN2at6native27unrolled_elementwise_kernelIZZZNS0_66_GLOBAL__N__a0cfb035_28_ActivationHardswishKernel_cu_1520ed90_310016hardswish_kernelERNS_14TensorIteratorEENKUlvE_clEvENKUlvE2_clEvEUlN3c108BFloat16EE_St5arrayIPcLm2EELi4E23TrivialOffsetCalculatorILi1EjESE_NS0_6memory15LoadWithoutCastENSF_16StoreWithoutCastEEEviT_T0_T2_T3_T4_T5_,@function
        .size           _ZN2at6native27unrolled_elementwise_kernelIZZZNS0_66_GLOBAL__N__a0cfb035_28_ActivationHardswishKernel_cu_1520ed90_310016hardswish_kernelERNS_14TensorIteratorEENKUlvE_clEvENKUlvE2_clEvEUlN3c108BFloat16EE_St5arrayIPcLm2EELi4E23TrivialOffsetCalculatorILi1EjESE_NS0_6memory15LoadWithoutCastENSF_16StoreWithoutCastEEEviT_T0_T2_T3_T4_T5_,(.L_x_6117 - _ZN2at6native27unrolled_elementwise_kernelIZZZNS0_66_GLOBAL__N__a0cfb035_28_ActivationHardswishKernel_cu_1520ed90_310016hardswish_kernelERNS_14TensorIteratorEENKUlvE_clEvENKUlvE2_clEvEUlN3c108BFloat16EE_St5arrayIPcLm2EELi4E23TrivialOffsetCalculatorILi1EjESE_NS0_6memory15LoadWithoutCastENSF_16StoreWithoutCastEEEviT_T0_T2_T3_T4_T5_)
        .other          _ZN2at6native27unrolled_elementwise_kernelIZZZNS0_66_GLOBAL__N__a0cfb035_28_ActivationHardswishKernel_cu_1520ed90_310016hardswish_kernelERNS_14TensorIteratorEENKUlvE_clEvENKUlvE2_clEvEUlN3c108BFloat16EE_St5arrayIPcLm2EELi4E23TrivialOffsetCalculatorILi1EjESE_NS0_6memory15LoadWithoutCastENSF_16StoreWithoutCastEEEviT_T0_T2_T3_T4_T5_,@"STO_CUDA_ENTRY STV_DEFAULT"
_ZN2at6native27unrolled_elementwise_kernelIZZZNS0_66_GLOBAL__N__a0cfb035_28_ActivationHardswishKernel_cu_1520ed90_310016hardswish_kernelERNS_14TensorIteratorEENKUlvE_clEvENKUlvE2_clEvEUlN3c108BFloat16EE_St5arrayIPcLm2EELi4E23TrivialOffsetCalculatorILi1EjESE_NS0_6memory15LoadWithoutCastENSF_16StoreWithoutCastEEEviT_T0_T2_T3_T4_T5_:
.text._ZN2at6native27unrolled_elementwise_kernelIZZZNS0_66_GLOBAL__N__a0cfb035_28_ActivationHardswishKernel_cu_1520ed90_310016hardswish_kernelERNS_14TensorIteratorEENKUlvE_clEvENKUlvE2_clEvEUlN3c108BFloat16EE_St5arrayIPcLm2EELi4E23TrivialOffsetCalculatorILi1EjESE_NS0_6memory15LoadWithoutCastENSF_16StoreWithoutCastEEEviT_T0_T2_T3_T4_T5_:
[----:B------:R-:W-:Y:S02]  /*0000*/  IMAD.MOV.U32 R1, RZ, RZ, c[0x0][0x28] ;  /* 0x00000a00ff017624 */ /* 0x000fe400078e00ff */
[----:B------:R-:W0:Y:S01]  /*0010*/  S2R R0, SR_CTAID.X ;  /* 0x0000000000007919 */ /* 0x000e220000002500 */
[----:B------:R-:W-:Y:S01]  /*0020*/  IMAD.MOV.U32 R3, RZ, RZ, -0x200 ;  /* 0xfffffe00ff037424 */ /* 0x000fe200078e00ff */
[----:B------:R-:W-:Y:S01]  /*0030*/  PRMT R8, RZ, 0x7610, R8 ;  /* 0x00007610ff087816 */ /* 0x000fe20000000008 */
[----:B------:R-:W-:Y:S01]  /*0040*/  ULDC.64 UR4, c[0x0][0x118] ;  /* 0x0000460000047ab9 */ /* 0x000fe20000000a00 */
[----:B------:R-:W1:Y:S01]  /*0050*/  S2R R21, SR_TID.X ;  /* 0x0000000000157919 */ /* 0x000e620000002100 */
[----:B------:R-:W-:Y:S02]  /*0060*/  PRMT R6, RZ, 0x7610, R6 ;  /* 0x00007610ff067816 */ /* 0x000fe40000000006 */
[----:B------:R-:W-:Y:S01]  /*0070*/  PRMT R7, RZ, 0x7610, R7 ;  /* 0x00007610ff077816 */ /* 0x000fe20000000007 */
[----:B0-----:R-:W-:Y:S02]  /*0080*/  IMAD R2, R0, R3, c[0x0][0x160] ;  /* 0x0000580000027624 */ /* 0x001fe400078e0203 */
[----:B-1----:R-:W-:-:S03]  /*0090*/  IMAD.MOV.U32 R3, RZ, RZ, R21 ;  /* 0x000000ffff037224 */ /* 0x002fc600078e0015 */
[----:B------:R-:W-:Y:S01]  /*00a0*/  ISETP.GE.AND P0, PT, R21, R2, PT ;  /* 0x000000021500720c */ /* 0x000fe20003f06270 */
[----:B------:R-:W-:-:S12]  /*00b0*/  IMAD.MOV.U32 R5, RZ, RZ, R21 ;  /* 0x000000ffff057224 */ /* 0x000fd800078e0015 */
[----:B------:R-:W-:-:S04]  /*00c0*/  @!P0 IADD3 R5, R3, 0x80, RZ ;  /* 0x0000008003058810 */ /* 0x000fc80007ffe0ff */
[----:B------:R-:W-:-:S13]  /*00d0*/  ISETP.GE.AND P1, PT, R5, R2, PT ;  /* 0x000000020500720c */ /* 0x000fda0003f26270 */
[----:B------:R-:W-:Y:S01]  /*00e0*/  @!P1 IMAD R10, R0, 0x200, R5 ;  /* 0x00000200000a9824 */ /* 0x000fe200078e0205 */
[----:B------:R-:W-:Y:S01]  /*00f0*/  @!P1 IADD3 R5, R5, 0x80, RZ ;  /* 0x0000008005059810 */ /* 0x000fe20007ffe0ff */
[----:B------:R-:W-:-:S03]  /*0100*/  @!P1 IMAD.MOV.U32 R11, RZ, RZ, 0x2 ;  /* 0x00000002ff0b9424 */ /* 0x000fc600078e00ff */
[----:B------:R-:W-:Y:S01]  /*0110*/  ISETP.GE.AND P3, PT, R5, R2, PT ;  /* 0x000000020500720c */ /* 0x000fe20003f66270 */
[----:B------:R-:W-:Y:S01]  /*0120*/  @!P1 IMAD.WIDE.U32 R10, R10, R11, c[0x0][0x188] ;  /* 0x000062000a0a9625 */ /* 0x000fe200078e000b */
[----:B------:R-:W-:-:S03]  /*0130*/  PRMT R9, RZ, 0x7610, R9 ;  /* 0x00007610ff097816 */ /* 0x000fc60000000009 */
[C---:B------:R-:W-:Y:S01]  /*0140*/  @!P0 IMAD R4, R0.reuse, 0x200, R3 ;  /* 0x0000020000048824 */ /* 0x040fe200078e0203 */
[----:B------:R0:W5:Y:S07]  /*0150*/  @!P1 LDG.E.U16 R8, [R10.64] ;  /* 0x000000040a089981 */ /* 0x00016e000c1e1500 */
[----:B------:R-:W-:Y:S01]  /*0160*/  @!P3 IMAD R14, R0, 0x200, R5 ;  /* 0x00000200000eb824 */ /* 0x000fe200078e0205 */
[----:B------:R-:W-:Y:S01]  /*0170*/  @!P3 IADD3 R5, R5, 0x80, RZ ;  /* 0x000000800505b810 */ /* 0x000fe20007ffe0ff */
[----:B------:R-:W-:-:S03]  /*0180*/  @!P3 IMAD.MOV.U32 R15, RZ, RZ, 0x2 ;  /* 0x00000002ff0fb424 */ /* 0x000fc600078e00ff */
[----:B------:R-:W-:Y:S01]  /*0190*/  ISETP.GE.AND P2, PT, R5, R2, PT ;  /* 0x000000020500720c */ /* 0x000fe20003f46270 */
[----:B------:R-:W-:Y:S01]  /*01a0*/  @!P3 IMAD.WIDE.U32 R14, R14, R15, c[0x0][0x188] ;  /* 0x000062000e0eb625 */ /* 0x000fe200078e000f */
[C---:B------:R-:W-:Y:S02]  /*01b0*/  IADD3 R23, R3.reuse, 0x80, RZ ;  /* 0x0000008003177810 */ /* 0x040fe40007ffe0ff */
[C---:B------:R-:W-:Y:S01]  /*01c0*/  IADD3 R17, R3.reuse, 0x100, RZ ;  /* 0x0000010003117810 */ /* 0x040fe20007ffe0ff */
[----:B0-----:R-:W-:Y:S01]  /*01d0*/  @!P0 IMAD R10, R0, 0x200, R21 ;  /* 0x00000200000a8824 */ /* 0x001fe200078e0215 */
[----:B------:R-:W-:Y:S01]  /*01e0*/  IADD3 R19, R3, 0x180, RZ ;  /* 0x0000018003137810 */ /* 0x000fe20007ffe0ff */
[----:B------:R-:W-:-:S06]  /*01f0*/  @!P0 IMAD.MOV.U32 R11, RZ, RZ, 0x2 ;  /* 0x00000002ff0b8424 */ /* 0x000fcc00078e00ff */
[----:B------:R-:W-:Y:S01]  /*0200*/  @!P2 IMAD R12, R0, 0x200, R5 ;  /* 0x00000200000ca824 */ /* 0x000fe200078e0205 */
[----:B------:R-:W-:Y:S01]  /*0210*/  BSSY B0, `(.L_x_4264) ;  /* 0x0000018000007945 */ /* 0x000fe20003800000 */
[----:B------:R-:W-:Y:S01]  /*0220*/  @!P2 IMAD.MOV.U32 R13, RZ, RZ, 0x2 ;  /* 0x00000002ff0da424 */ /* 0x000fe200078e00ff */
[----:B------:R0:W5:Y:S01]  /*0230*/  @!P3 LDG.E.U16 R6, [R14.64] ;  /* 0x000000040e06b981 */ /* 0x000162000c1e1500 */
[----:B------:R-:W-:Y:S02]  /*0240*/  @!P0 IMAD.MOV.U32 R5, RZ, RZ, 0x2 ;  /* 0x00000002ff058424 */ /* 0x000fe400078e00ff */
[----:B------:R-:W-:Y:S01]  /*0250*/  @!P2 IMAD.WIDE.U32 R12, R12, R13, c[0x0][0x188] ;  /* 0x000062000c0ca625 */ /* 0x000fe200078e000d */
[----:B------:R-:W-:-:S03]  /*0260*/  @!P0 IADD3 R3, R21, 0x80, RZ ;  /* 0x0000008015038810 */ /* 0x000fc60007ffe0ff */
[----:B------:R-:W-:Y:S01]  /*0270*/  @!P0 IMAD.WIDE.U32 R4, R4, R5, c[0x0][0x188] ;  /* 0x0000620004048625 */ /* 0x000fe200078e0005 */
[----:B------:R0:W5:Y:S01]  /*0280*/  @!P2 LDG.E.U16 R7, [R12.64] ;  /* 0x000000040c07a981 */ /* 0x000162000c1e1500 */
[-C--:B------:R-:W-:Y:S02]  /*0290*/  ISETP.GE.AND P4, PT, R23, R2.reuse, PT ;  /* 0x000000021700720c */ /* 0x080fe40003f86270 */
[-C--:B------:R-:W-:Y:S01]  /*02a0*/  ISETP.GE.AND P1, PT, R17, R2.reuse, PT ;  /* 0x000000021100720c */ /* 0x080fe20003f26270 */
[----:B------:R1:W5:Y:S01]  /*02b0*/  @!P0 LDG.E.U16 R9, [R4.64] ;  /* 0x0000000404098981 */ /* 0x000362000c1e1500 */
[-C--:B------:R-:W-:Y:S02]  /*02c0*/  ISETP.GE.AND P2, PT, R19, R2.reuse, PT ;  /* 0x000000021300720c */ /* 0x080fe40003f46270 */
[----:B------:R-:W-:Y:S01]  /*02d0*/  ISETP.GE.AND P3, PT, R3, R2, PT ;  /* 0x000000020300720c */ /* 0x000fe20003f66270 */
[----:B-1----:R-:W-:Y:S01]  /*02e0*/  @!P0 IMAD.WIDE.U32 R4, R10, R11, c[0x0][0x180] ;  /* 0x000060000a048625 */ /* 0x002fe200078e000b */
[----:B------:R-:W-:Y:S06]  /*02f0*/  @P0 BRA `(.L_x_4265) ;  /* 0x0000009000000947 */ /* 0x000fec0003800000 */
[----:B0----5:R-:W-:-:S05]  /*0300*/  PRMT R9, RZ, 0x5410, R9 ;  /* 0x00005410ff097816 */ /* 0x021fca0000000009 */
        /* <DEDUP_REMOVED lines=8> */
.L_x_4265:
[----:B0-----:R-:W-:Y:S05]  /*0390*/  BSYNC B0 ;  /* 0x0000000000007941 */ /* 0x001fea0003800000 */
.L_x_4264:
        /* <DEDUP_REMOVED lines=11> */
.L_x_4267:
[----:B------:R-:W-:Y:S05]  /*0450*/  BSYNC B0 ;  /* 0x0000000000007941 */ /* 0x000fea0003800000 */
.L_x_4266:
        /* <DEDUP_REMOVED lines=11> */
.L_x_4269:
[----:B------:R-:W-:Y:S05]  /*0510*/  BSYNC B0 ;  /* 0x0000000000007941 */ /* 0x000fea0003800000 */
.L_x_4268:
        /* <DEDUP_REMOVED lines=11> */
.L_x_4271:
[----:B------:R-:W-:Y:S05]  /*05d0*/  BSYNC B0 ;  /* 0x0000000000007941 */ /* 0x000fea0003800000 */
.L_x_4270:
[----:B-----5:R0:W-:Y:S01]  /*05e0*/  @!P0 STG.E.U16 [R4.64], R9 ;  /* 0x0000000904008986 */ /* 0x0201e2000c101504 */
[----:B------:R-:W-:Y:S01]  /*05f0*/  BSSY B0, `(.L_x_4272) ;  /* 0x000000c000007945 */ /* 0x000fe20003800000 */
[----:B------:R-:W-:Y:S05]  /*0600*/  @P3 BRA `(.L_x_4273) ;  /* 0x000000a000003947 */ /* 0x000fea0003800000 */
[----:B0-----:R-:W-:Y:S01]  /*0610*/  IMAD R4, R0, 0x200, R3 ;  /* 0x0000020000047824 */ /* 0x001fe200078e0203 */
[----:B------:R-:W-:Y:S01]  /*0620*/  IADD3 R3, R3, 0x80, RZ ;  /* 0x0000008003037810 */ /* 0x000fe20007ffe0ff */
[----:B------:R-:W-:-:S03]  /*0630*/  IMAD.MOV.U32 R7, RZ, RZ, 0x2 ;  /* 0x00000002ff077424 */ /* 0x000fc600078e00ff */
[----:B------:R-:W-:Y:S01]  /*0640*/  ISETP.GE.AND P0, PT, R3, R2, PT ;  /* 0x000000020300720c */ /* 0x000fe20003f06270 */
[----:B------:R-:W-:-:S05]  /*0650*/  IMAD.WIDE.U32 R4, R4, R7, c[0x0][0x180] ;  /* 0x0000600004047625 */ /* 0x000fca00078e0007 */
[----:B------:R0:W-:Y:S07]  /*0660*/  STG.E.U16 [R4.64], R10 ;  /* 0x0000000a04007986 */ /* 0x0001ee000c101504 */
[----:B------:R-:W-:Y:S01]  /*0670*/  @!P0 IMAD R6, R0, 0x200, R3 ;  /* 0x0000020000068824 */ /* 0x000fe200078e0203 */
[----:B------:R-:W-:-:S03]  /*0680*/  @!P0 IADD3 R3, R3, 0x80, RZ ;  /* 0x0000008003038810 */ /* 0x000fc60007ffe0ff */
[----:B------:R-:W-:-:S05]  /*0690*/  @!P0 IMAD.WIDE.U32 R6, R6, R7, c[0x0][0x180] ;  /* 0x0000600006068625 */ /* 0x000fca00078e0007 */
[----:B------:R0:W-:Y:S02]  /*06a0*/  @!P0 STG.E.U16 [R6.64], R11 ;  /* 0x0000000b06008986 */ /* 0x0001e4000c101504 */
.L_x_4273:
[----:B------:R-:W-:Y:S05]  /*06b0*/  BSYNC B0 ;  /* 0x0000000000007941 */ /* 0x000fea0003800000 */
.L_x_4272:
[----:B------:R-:W-:-:S13]  /*06c0*/  ISETP.GE.AND P0, PT, R3, R2, PT ;  /* 0x000000020300720c */ /* 0x000fda0003f06270 */
[----:B------:R-:W-:Y:S05]  /*06d0*/  @P0 EXIT ;  /* 0x000000000000094d */ /* 0x000fea0003800000 */
[----:B------:R-:W-:Y:S02]  /*06e0*/  IMAD R3, R0, 0x200, R3 ;  /* 0x0000020000037824 */ /* 0x000fe400078e0203 */
[----:B------:R-:W-:-:S04]  /*06f0*/  IMAD.MOV.U32 R2, RZ, RZ, 0x2 ;  /* 0x00000002ff027424 */ /* 0x000fc800078e00ff */
[----:B------:R-:W-:-:S05]  /*0700*/  IMAD.WIDE.U32 R2, R3, R2, c[0x0][0x180] ;  /* 0x0000600003027625 */ /* 0x000fca00078e0002 */
[----:B------:R-:W-:Y:S01]  /*0710*/  STG.E.U16 [R2.64], R8 ;  /* 0x0000000802007986 */ /* 0x000fe2000c101504 */
[----:B------:R-:W-:Y:S05]  /*0720*/  EXIT ;  /* 0x000000000000794d */ /* 0x000fea0003800000 */
.L_x_4274:
        /* <DEDUP_REMOVED lines=13> */
.L_x_6117:


//--------------------- .text._ZN2at6native29vectorized_elementwise_kernelILi2EZZZNS0_66_GLOBAL__N__a0cfb035_28_ActivationHardswishKernel_cu_1520ed90_310016hardswish_kernelERNS_14TensorIteratorEENKUlvE_clEvENKUlvE2_clEvEUlN3c108BFloat16EE_St5arrayIPcLm2EEEEviT0_T1_ --------------------------
	.section	.text._ZN2at6native29vectorized_elementwise_kernelILi2EZZZNS0_66_GLOBAL__N__a0cfb035_28_ActivationHardswishKernel_cu_1520ed90_310016hardswish_kernelERNS_14TensorIteratorEENKUlvE_clEvENKUlvE2_clEvEUlN3c108BFloat16EE_St5arrayIPcLm2EEEEviT0_T1_,"ax",@progbits
	.sectioninfo	@"SHI_REGISTERS=26"
	.align	128
        .global         _ZN2at6native29vectorized_elementwise_kernelILi2EZZZNS0_66_GLOBAL__N__a0cfb035_28_ActivationHardswishKernel_cu_1520ed90_310016hardswish_kernelERNS_14TensorIteratorEENKUlvE_clEvENKUlvE2_clEvEUlN3c108BFloat16EE_St5arrayIPcLm2EEEEviT0_T1_
        .type           _ZN2at6native29vectorized_elementwise_kernelILi2EZZZNS0_66_GLOBAL__N__a0cfb035_28_ActivationHardswishKernel_cu_1520ed90_310016hardswish_kernelERNS_14TensorIteratorEENKUlvE_clEvENKUlvE2_clEvEUlN3c108BFloat16EE_St5arrayIPcLm2EEEEviT0_T1_,@function
        .size           _ZN2at6native29vectorized_elementwise_kernelILi2EZZZNS0_66_GLOBAL__N__a0cfb035_28_ActivationHardswishKernel_cu_1520ed90_310016hardswish_kernelERNS_14TensorIteratorEENKUlvE_clEvENKUlvE2_clEvEUlN3c108BFloat16EE_St5arrayIPcLm2EEEEviT0_T1_,(.L_x_6118 - _ZN2at6native29vectorized_elementwise_kernelILi2EZZZNS0_66_GLOBAL__N__a0cfb035_28_ActivationHardswishKernel_cu_1520ed90_310016hardswish_kernelERNS_14TensorIteratorEENKUlvE_clEvENKUlvE2_clEvEUlN3c108BFloat16EE_St5arrayIPcLm2EEEEviT0_T1_)
        .other          _ZN2at6native29vectorized_elementwise_kernelILi2EZZZNS0_66_GLOBAL__N__a0cfb035_28_ActivationHardswishKernel_cu_1520ed90_310016hardswish_kernelERNS_14TensorIteratorEENKUlvE_clEvENKUlvE2_clEvEUlN3c108BFloat16EE_St5arrayIPcLm2EEEEviT0_T1_,@"STO_CUDA_ENTRY STV_DEFAULT"
_ZN2at6native29vectorized_elementwise_kernelILi2EZZZNS0_66_GLOBAL__N__a0cfb035_28_ActivationHardswishKernel_cu_1520ed90_310016hardswish_kernelERNS_14TensorIteratorEENKUlvE_clEvENKUlvE2_clEvEUlN3c108BFloat16EE_St5arrayIPcLm2EEEEviT0_T1_:
.text._ZN2at6native29vectorized_elementwise_kernelILi2EZZZNS0_66_GLOBAL__N__a0cfb035_28_ActivationHardswishKernel_cu_1520ed90_310016hardswish_kernelERNS_14TensorIteratorEENKUlvE_clEvENKUlvE2_clEvEUlN3c108BFloat16EE_St5arrayIPcLm2EEEEviT0_T1_:
        /* <DEDUP_REMOVED lines=11> */
[----:B------:R-:W2:Y:S04]  /*00b0*/  LDG.E R7, [R4.64] ;  /* 0x0000000404077981 */ /* 0x000ea8000c1e1900 */
[----:B------:R2:W3:Y:S04]  /*00c0*/  LDG.E R11, [R4.64+0x200] ;  /* 0x00020004040b7981 */ /* 0x0004e8000c1e1900 */
[----:B------:R2:W4:Y:S04]  /*00d0*/  LDG.E R13, [R4.64+0x400] ;  /* 0x00040004040d7981 */ /* 0x000528000c1e1900 */
[----:B------:R2:W5:Y:S02]  /*00e0*/  LDG.E R12, [R4.64+0x600] ;  /* 0x00060004040c7981 */ /* 0x000564000c1e1900 */
[----:B--2---:R-:W-:-:S02]  /*00f0*/  PRMT R4, RZ, 0x5410, R7 ;  /* 0x00005410ff047816 */ /* 0x004fc40000000007 */
[----:B------:R-:W-:Y:S02]  /*0100*/  PRMT R7, RZ, 0x7610, R7 ;  /* 0x00007610ff077816 */ /* 0x000fe40000000007 */
[----:B---3--:R-:W-:Y:S01]  /*0110*/  PRMT R9, RZ, 0x5410, R11 ;  /* 0x00005410ff097816 */ /* 0x008fe2000000000b */
[----:B------:R-:W-:Y:S02]  /*0120*/  FADD.FTZ R6, R4, 3 ;  /* 0x4040000004067421 */ /* 0x000fe40000010000 */
[----:B------:R-:W-:Y:S02]  /*0130*/  FADD.FTZ R8, R7, 3 ;  /* 0x4040000007087421 */ /* 0x000fe40000010000 */
[----:B------:R-:W-:Y:S01]  /*0140*/  FADD.FTZ R10, R9, 3 ;  /* 0x40400000090a7421 */ /* 0x000fe20000010000 */
[----:B------:R-:W-:Y:S02]  /*0150*/  FSETP.GEU.FTZ.AND P0, PT, R6, c[0x0][0x168], PT ;  /* 0x00005a0006007a0b */ /* 0x000fe40003f1e000 */
[----:B------:R-:W-:-:S02]  /*0160*/  FSETP.GEU.FTZ.AND P1, PT, R8, c[0x0][0x168], PT ;  /* 0x00005a0008007a0b */ /* 0x000fc40003f3e000 */
[----:B------:R-:W-:Y:S02]  /*0170*/  FSETP.GEU.FTZ.AND P2, PT, R10, c[0x0][0x168], PT ;  /* 0x00005a000a007a0b */ /* 0x000fe40003f5e000 */
[----:B------:R-:W-:Y:S02]  /*0180*/  FSEL R6, R6, c[0x0][0x168], P0 ;  /* 0x00005a0006067a08 */ /* 0x000fe40000000000 */
[----:B------:R-:W-:Y:S02]  /*0190*/  FSEL R10, R10, c[0x0][0x168], P2 ;  /* 0x00005a000a0a7a08 */ /* 0x000fe40001000000 */
[----:B------:R-:W-:Y:S02]  /*01a0*/  FSEL R8, R8, c[0x0][0x168], P1 ;  /* 0x00005a0008087a08 */ /* 0x000fe40000800000 */
[----:B------:R-:W-:Y:S02]  /*01b0*/  FSETP.GT.FTZ.AND P0, PT, R6, c[0x0][0x174], PT ;  /* 0x00005d0006007a0b */ /* 0x000fe40003f14000 */
[----:B------:R-:W-:-:S02]  /*01c0*/  FSETP.GT.FTZ.AND P2, PT, R10, c[0x0][0x174], PT ;  /* 0x00005d000a007a0b */ /* 0x000fc40003f54000 */
[----:B------:R-:W-:Y:S02]  /*01d0*/  FSETP.GT.FTZ.AND P1, PT, R8, c[0x0][0x174], PT ;  /* 0x00005d0008007a0b */ /* 0x000fe40003f34000 */
[----:B------:R-:W-:Y:S02]  /*01e0*/  FSEL R5, R6, c[0x0][0x174], !P0 ;  /* 0x00005d0006057a08 */ /* 0x000fe40004000000 */
[----:B------:R-:W-:Y:S02]  /*01f0*/  FSEL R6, R10, c[0x0][0x174], !P2 ;  /* 0x00005d000a067a08 */ /* 0x000fe40005000000 */
[----:B------:R-:W-:Y:S01]  /*0200*/  FSEL R8, R8, c[0x0][0x174], !P1 ;  /* 0x00005d0008087a08 */ /* 0x000fe20004800000 */
[----:B------:R-:W-:Y:S02]  /*0210*/  FMUL.FTZ R4, R4, R5 ;  /* 0x0000000504047220 */ /* 0x000fe40000410000 */
[----:B------:R-:W-:Y:S01]  /*0220*/  FMUL.FTZ R6, R9, R6 ;  /* 0x0000000609067220 */ /* 0x000fe20000410000 */
[----:B------:R-:W-:Y:S01]  /*0230*/  PRMT R9, RZ, 0x7610, R11 ;  /* 0x00007610ff097816 */ /* 0x000fe2000000000b */
[----:B------:R-:W-:Y:S01]  /*0240*/  FMUL.FTZ R5, R7, R8 ;  /* 0x0000000807057220 */ /* 0x000fe20000410000 */
[--C-:B----4-:R-:W-:Y:S01]  /*0250*/  PRMT R11, RZ, 0x5410, R13.reuse ;  /* 0x00005410ff0b7816 */ /* 0x110fe2000000000d */
[----:B------:R-:W-:Y:S01]  /*0260*/  FMUL.FTZ R4, R4, 0.16666667163372039795 ;  /* 0x3e2aaaab04047820 */ /* 0x000fe20000410000 */
[----:B------:R-:W-:Y:S01]  /*0270*/  PRMT R13, RZ, 0x7610, R13 ;  /* 0x00007610ff0d7816 */ /* 0x000fe2000000000d */
[----:B------:R-:W-:Y:S01]  /*0280*/  FADD.FTZ R10, R9, 3 ;  /* 0x40400000090a7421 */ /* 0x000fe20000010000 */
[--C-:B-----5:R-:W-:Y:S01]  /*0290*/  PRMT R8, RZ, 0x5410, R12.reuse ;  /* 0x00005410ff087816 */ /* 0x120fe2000000000c */
[----:B------:R-:W-:Y:S01]  /*02a0*/  FMUL.FTZ R5, R5, 0.16666667163372039795 ;  /* 0x3e2aaaab05057820 */ /* 0x000fe20000410000 */
[----:B------:R-:W-:Y:S01]  /*02b0*/  PRMT R7, RZ, 0x7610, R12 ;  /* 0x00007610ff077816 */ /* 0x000fe2000000000c */
[----:B------:R-:W-:Y:S01]  /*02c0*/  FADD.FTZ R12, R11, 3 ;  /* 0x404000000b0c7421 */ /* 0x000fe20000010000 */
[----:B------:R-:W-:Y:S01]  /*02d0*/  FSETP.GEU.FTZ.AND P0, PT, R10, c[0x0][0x168], PT ;  /* 0x00005a000a007a0b */ /* 0x000fe20003f1e000 */
[----:B------:R-:W-:Y:S01]  /*02e0*/  FADD.FTZ R14, R13, 3 ;  /* 0x404000000d0e7421 */ /* 0x000fe20000010000 */
[----:B------:R-:W-:Y:S01]  /*02f0*/  F2FP.BF16.PACK_AB R5, R5, R4 ;  /* 0x000000040505723e */ /* 0x000fe200000010ff */
[----:B------:R-:W-:Y:S01]  /*0300*/  FADD.FTZ R15, R8, 3 ;  /* 0x40400000080f7421 */ /* 0x000fe20000010000 */
[----:B------:R-:W-:Y:S01]  /*0310*/  FSETP.GEU.FTZ.AND P1, PT, R12, c[0x0][0x168], PT ;  /* 0x00005a000c007a0b */ /* 0x000fe20003f3e000 */
[----:B------:R-:W-:Y:S01]  /*0320*/  FADD.FTZ R16, R7, 3 ;  /* 0x4040000007107421 */ /* 0x000fe20000010000 */
[----:B------:R-:W-:Y:S01]  /*0330*/  FSETP.GEU.FTZ.AND P2, PT, R14, c[0x0][0x168], PT ;  /* 0x00005a000e007a0b */ /* 0x000fe20003f5e000 */
[----:B------:R-:W-:Y:S01]  /*0340*/  FMUL.FTZ R6, R6, 0.16666667163372039795 ;  /* 0x3e2aaaab06067820 */ /* 0x000fe20000410000 */
[----:B------:R-:W-:-:S02]  /*0350*/  FSETP.GEU.FTZ.AND P3, PT, R15, c[0x0][0x168], PT ;  /* 0x00005a000f007a0b */ /* 0x000fc40003f7e000 */
[----:B------:R-:W-:Y:S02]  /*0360*/  FSETP.GEU.FTZ.AND P4, PT, R16, c[0x0][0x168], PT ;  /* 0x00005a0010007a0b */ /* 0x000fe40003f9e000 */
[----:B------:R-:W-:Y:S02]  /*0370*/  FSEL R10, R10, c[0x0][0x168], P0 ;  /* 0x00005a000a0a7a08 */ /* 0x000fe40000000000 */
[----:B------:R-:W-:Y:S02]  /*0380*/  FSEL R12, R12, c[0x0][0x168], P1 ;  /* 0x00005a000c0c7a08 */ /* 0x000fe40000800000 */
[----:B------:R-:W-:Y:S02]  /*0390*/  FSEL R14, R14, c[0x0][0x168], P2 ;  /* 0x00005a000e0e7a08 */ /* 0x000fe40001000000 */
[----:B------:R-:W-:Y:S02]  /*03a0*/  FSEL R15, R15, c[0x0][0x168], P3 ;  /* 0x00005a000f0f7a08 */ /* 0x000fe40001800000 */
[----:B------:R-:W-:-:S02]  /*03b0*/  FSEL R16, R16, c[0x0][0x168], P4 ;  /* 0x00005a0010107a08 */ /* 0x000fc40002000000 */
[----:B------:R-:W-:Y:S02]  /*03c0*/  FSETP.GT.FTZ.AND P0, PT, R10, c[0x0][0x174], PT ;  /* 0x00005d000a007a0b */ /* 0x000fe40003f14000 */
[----:B------:R-:W-:Y:S02]  /*03d0*/  FSETP.GT.FTZ.AND P1, PT, R12, c[0x0][0x174], PT ;  /* 0x00005d000c007a0b */ /* 0x000fe40003f34000 */
[----:B------:R-:W-:Y:S02]  /*03e0*/  FSETP.GT.FTZ.AND P2, PT, R14, c[0x0][0x174], PT ;  /* 0x00005d000e007a0b */ /* 0x000fe40003f54000 */
[----:B------:R-:W-:Y:S02]  /*03f0*/  FSETP.GT.FTZ.AND P3, PT, R15, c[0x0][0x174], PT ;  /* 0x00005d000f007a0b */ /* 0x000fe40003f74000 */
[----:B------:R-:W-:Y:S02]  /*0400*/  FSETP.GT.FTZ.AND P4, PT, R16, c[0x0][0x174], PT ;  /* 0x00005d0010007a0b */ /* 0x000fe40003f94000 */
[----:B------:R-:W-:-:S02]  /*0410*/  FSEL R10, R10, c[0x0][0x174], !P0 ;  /* 0x00005d000a0a7a08 */ /* 0x000fc40004000000 */
[----:B------:R-:W-:Y:S02]  /*0420*/  FSEL R12, R12, c[0x0][0x174], !P1 ;  /* 0x00005d000c0c7a08 */ /* 0x000fe40004800000 */
[----:B------:R-:W-:Y:S01]  /*0430*/  FSEL R14, R14, c[0x0][0x174], !P2 ;  /* 0x00005d000e0e7a08 */ /* 0x000fe20005000000 */
[----:B------:R-:W-:Y:S01]  /*0440*/  FMUL.FTZ R10, R9, R10 ;  /* 0x0000000a090a7220 */ /* 0x000fe20000410000 */
[----:B------:R-:W-:Y:S01]  /*0450*/  FSEL R15, R15, c[0x0][0x174], !P3 ;  /* 0x00005d000f0f7a08 */ /* 0x000fe20005800000 */
[----:B------:R-:W-:Y:S01]  /*0460*/  FMUL.FTZ R12, R11, R12 ;  /* 0x0000000c0b0c7220 */ /* 0x000fe20000410000 */
[----:B------:R-:W-:Y:S01]  /*0470*/  FSEL R16, R16, c[0x0][0x174], !P4 ;  /* 0x00005d0010107a08 */ /* 0x000fe20006000000 */
[----:B------:R-:W-:Y:S02]  /*0480*/  FMUL.FTZ R14, R13, R14 ;  /* 0x0000000e0d0e7220 */ /* 0x000fe40000410000 */
[----:B------:R-:W-:Y:S02]  /*0490*/  FMUL.FTZ R15, R8, R15 ;  /* 0x0000000f080f7220 */ /* 0x000fe40000410000 */
[----:B------:R-:W-:-:S02]  /*04a0*/  FMUL.FTZ R16, R7, R16 ;  /* 0x0000001007107220 */ /* 0x000fc40000410000 */
[----:B------:R-:W-:-:S04]  /*04b0*/  IMAD.WIDE.U32 R8, R0, R3, c[0x0][0x180] ;  /* 0x0000600000087625 */ /* 0x000fc800078e0003 */
[----:B------:R-:W-:Y:S02]  /*04c0*/  FMUL.FTZ R3, R10, 0.16666667163372039795 ;  /* 0x3e2aaaab0a037820 */ /* 0x000fe40000410000 */
[----:B------:R-:W-:Y:S02]  /*04d0*/  FMUL.FTZ R12, R12, 0.16666667163372039795 ;  /* 0x3e2aaaab0c0c7820 */ /* 0x000fe40000410000 */
[----:B------:R-:W-:Y:S01]  /*04e0*/  FMUL.FTZ R7, R14, 0.16666667163372039795 ;  /* 0x3e2aaaab0e077820 */ /* 0x000fe20000410000 */
[----:B------:R-:W-:Y:S01]  /*04f0*/  F2FP.BF16.PACK_AB R3, R3, R6 ;  /* 0x000000060303723e */ /* 0x000fe200000010ff */
[----:B------:R-:W-:Y:S02]  /*0500*/  FMUL.FTZ R15, R15, 0.16666667163372039795 ;  /* 0x3e2aaaab0f0f7820 */ /* 0x000fe40000410000 */
[----:B------:R-:W-:Y:S01]  /*0510*/  FMUL.FTZ R16, R16, 0.16666667163372039795 ;  /* 0x3e2aaaab10107820 */ /* 0x000fe20000410000 */
[----:B------:R-:W-:Y:S01]  /*0520*/  F2FP.BF16.PACK_AB R7, R7, R12 ;  /* 0x0000000c0707723e */ /* 0x000fe200000010ff */
[----:B------:R-:W-:-:S03]  /*0530*/  IMAD.WIDE R8, R2, 0x4, R8 ;  /* 0x0000000402087825 */ /* 0x000fc600078e0208 */
[----:B------:R-:W-:Y:S02]  /*0540*/  F2FP.BF16.PACK_AB R15, R16, R15 ;  /* 0x0000000f100f723e */ /* 0x000fe400000010ff */
[----:B------:R-:W-:Y:S04]  /*0550*/  STG.E [R8.64], R5 ;  /* 0x0000000508007986 */ /* 0x000fe8000c101904 */
[----:B------:R-:W-:Y:S04]  /*0560*/  STG.E [R8.64+0x200], R3 ;  /* 0x0002000308007986 */ /* 0x000fe8000c101904 */
[----:B------:R-:W-:Y:S04]  /*0570*/  STG.E [R8.64+0x400], R7 ;  /* 0x0004000708007986 */ /* 0x000fe8000c101904 */
[----:B------:R-:W-:Y:S01]  /*0580*/  STG.E [R8.64+0x600], R15 ;  /* 0x0006000f08007986 */ /* 0x000fe2000c101904 */
[----:B------:R-:W-:Y:S05]  /*0590*/  EXIT ;  /* 0x000000000000794d */ /* 0x000fea0003800000 */
.L_x_4275:
[----:B------:R-:W0:Y:S01]  /*05a0*/  S2R R11, SR_TID.X ;  /* 0x00000000000b7919 */ /* 0x000e220000002100 */
[----:B------:R-:W-:-:S02]  /*05b0*/  PRMT R18, RZ, 0x7610, R18 ;  /* 0x00007610ff127816 */ /* 0x000fc40000000012 */
[----:B0-----:R-:W-:Y:S01]  /*05c0*/  ISETP.GE.AND P5, PT, R11, R10, PT ;  /* 0x0000000a0b00720c */ /* 0x001fe20003fa6270 */
[----:B------:R-:W-:-:S12]  /*05d0*/  IMAD.MOV.U32 R7, RZ, RZ, R11 ;  /* 0x000000ffff077224 */ /* 0x000fd800078e000b */
[----:B------:R-:W-:-:S04]  /*05e0*/  @!P5 IADD3 R7, R11, 0x80, RZ ;  /* 0x000000800b07d810 */ /* 0x000fc80007ffe0ff */
[----:B------:R-:W-:-:S13]  /*05f0*/  ISETP.GE.AND P6, PT, R7, R10, PT ;  /* 0x0000000a0700720c */ /* 0x000fda0003fc6270 */
[----:B------:R-:W-:Y:S01]  /*0600*/  @!P6 IMAD.IADD R8, R0, 0x1, R7 ;  /* 0x000000010008e824 */ /* 0x000fe200078e0207 */
[----:B------:R-:W-:Y:S01]  /*0610*/  @!P6 IADD3 R7, R7, 0x80, RZ ;  /* 0x000000800707e810 */ /* 0x000fe20007ffe0ff */
[----:B------:R-:W-:-:S03]  /*0620*/  @!P6 IMAD.MOV.U32 R9, RZ, RZ, 0x2 ;  /* 0x00000002ff09e424 */ /* 0x000fc600078e00ff */
[----:B------:R-:W-:Y:S01]  /*0630*/  ISETP.GE.AND P4, PT, R7, R10, PT ;  /* 0x0000000a0700720c */ /* 0x000fe20003f86270 */
[----:B------:R-:W-:-:S05]  /*0640*/  @!P6 IMAD.WIDE.U32 R8, R8, R9, c[0x0][0x188] ;  /* 0x000062000808e625 */ /* 0x000fca00078e0009 */
[----:B------:R0:W5:Y:S07]  /*0650*/  @!P6 LDG.E.U16 R18, [R8.64] ;  /* 0x000000040812e981 */ /* 0x00016e000c1e1500 */
[----:B------:R-:W-:Y:S01]  /*0660*/  @!P4 IMAD.IADD R2, R0, 0x1, R7 ;  /* 0x000000010002c824 */ /* 0x000fe200078e0207 */
[----:B------:R-:W-:-:S04]  /*0670*/  @!P4 IADD3 R7, R7, 0x80, RZ ;  /* 0x000000800707c810 */ /* 0x000fc80007ffe0ff */
[----:B------:R-:W-:-:S13]  /*0680*/  ISETP.GE.AND P3, PT, R7, R10, PT ;  /* 0x0000000a0700720c */ /* 0x000fda0003f66270 */
        /* <DEDUP_REMOVED lines=8> */
[----:B------:R-:W-:Y:S01]  /*0710*/  ISETP.GE.AND P0, PT, R7, R10, PT ;  /* 0x0000000a0700720c */ /* 0x000fe20003f06270 */
[----:B------:R-:W-:Y:S01]  /*0720*/  @!P3 IMAD.MOV.U32 R21, RZ, RZ, 0x2 ;  /* 0x00000002ff15b424 */ /* 0x000fe200078e00ff */
[----:B------:R-:W-:-:S11]  /*0730*/  PRMT R15, RZ, 0x7610, R15 ;  /* 0x00007610ff0f7816 */ /* 0x000fd6000000000f */
[----:B------:R-:W-:Y:S01]  /*0740*/  @!P0 IMAD.IADD R6, R0, 0x1, R7 ;  /* 0x0000000100068824 */ /* 0x000fe200078e0207 */
[----:B------:R-:W-:-:S04]  /*0750*/  @!P0 IADD3 R7, R7, 0x80, RZ ;  /* 0x0000008007078810 */ /* 0x000fc80007ffe0ff */
[----:B------:R-:W-:Y:S01]  /*0760*/  ISETP.GE.AND P6, PT, R7, R10, PT ;  /* 0x0000000a0700720c */ /* 0x000fe20003fc6270 */
[----:B------:R-:W-:-:S04]  /*0770*/  @!P3 IMAD.WIDE.U32 R20, R20, R21, c[0x0][0x188] ;  /* 0x000062001414b625 */ /* 0x000fc800078e0015 */
[----:B------:R-:W-:Y:S01]  /*0780*/  @!P0 IMAD.MOV.U32 R19, RZ, RZ, 0x2 ;  /* 0x00000002ff138424 */ /* 0x000fe200078e00ff */
[----:B------:R1:W5:Y:S07]  /*0790*/  @!P3 LDG.E.U16 R15, [R20.64] ;  /* 0x00000004140fb981 */ /* 0x00036e000c1e1500 */
[C---:B0-----:R-:W-:Y:S02]  /*07a0*/  @!P6 IMAD.IADD R8, R0.reuse, 0x1, R7 ;  /* 0x000000010008e824 */ /* 0x041fe400078e0207 */
[----:B-1----:R-:W-:-:S02]  /*07b0*/  @!P5 IMAD.IADD R20, R0, 0x1, R11 ;  /* 0x000000010014d824 */ /* 0x002fc400078e020b */
[----:B------:R-:W-:Y:S02]  /*07c0*/  @!P5 IMAD.MOV.U32 R21, RZ, RZ, 0x2 ;  /* 0x00000002ff15d424 */ /* 0x000fe400078e00ff */
[----:B------:R-:W-:Y:S01]  /*07d0*/  @!P0 IMAD.WIDE.U32 R6, R6, R19, c[0x0][0x188] ;  /* 0x0000620006068625 */ /* 0x000fe200078e0013 */
[----:B------:R-:W-:-:S03]  /*07e0*/  PRMT R19, RZ, 0x7610, R19 ;  /* 0x00007610ff137816 */ /* 0x000fc60000000013 */
[----:B------:R-:W-:-:S05]  /*07f0*/  @!P5 IMAD.WIDE.U32 R20, R20, R21, c[0x0][0x188] ;  /* 0x000062001414d625 */ /* 0x000fca00078e0015 */
[----:B------:R0:W5:Y:S01]  /*0800*/  @!P5 LDG.E.U16 R19, [R20.64] ;  /* 0x000000041413d981 */ /* 0x000162000c1e1500 */
[----:B------:R-:W-:Y:S01]  /*0810*/  @!P4 IMAD.MOV.U32 R3, RZ, RZ, 0x2 ;  /* 0x00000002ff03c424 */ /* 0x000fe200078e00ff */
[----:B------:R-:W-:Y:S01]  /*0820*/  PRMT R14, RZ, 0x7610, R14 ;  /* 0x00007610ff0e7816 */ /* 0x000fe2000000000e */
[----:B------:R-:W-:Y:S02]  /*0830*/  @!P2 IMAD.MOV.U32 R22, RZ, RZ, 0x2 ;  /* 0x00000002ff16a424 */ /* 0x000fe400078e00ff */
[----:B------:R-:W-:Y:S01]  /*0840*/  @!P4 IMAD.WIDE.U32 R2, R2, R3, c[0x0][0x188] ;  /* 0x000062000202c625 */ /* 0x000fe200078e0003 */
[----:B------:R-:W-:-:S03]  /*0850*/  PRMT R16, RZ, 0x7610, R16 ;  /* 0x00007610ff107816 */ /* 0x000fc60000000010 */
[----:B------:R-:W-:Y:S01]  /*0860*/  @!P1 IMAD.MOV.U32 R9, RZ, RZ, 0x2 ;  /* 0x00000002ff099424 */ /* 0x000fe200078e00ff */
[----:B------:R1:W5:Y:S01]  /*0870*/  @!P4 LDG.E.U16 R14, [R2.64] ;  /* 0x00000004020ec981 */ /* 0x000362000c1e1500 */
[----:B------:R-:W-:Y:S01]  /*0880*/  @!P6 IMAD.MOV.U32 R23, RZ, RZ, 0x2 ;  /* 0x00000002ff17e424 */ /* 0x000fe200078e00ff */
[----:B------:R-:W-:Y:S02]  /*0890*/  PRMT R17, RZ, 0x7610, R17 ;  /* 0x00007610ff117816 */ /* 0x000fe40000000011 */
[----:B------:R-:W-:Y:S02]  /*08a0*/  PRMT R13, RZ, 0x7610, R13 ;  /* 0x00007610ff0d7816 */ /* 0x000fe4000000000d */
[----:B------:R-:W-:Y:S01]  /*08b0*/  PRMT R12, RZ, 0x7610, R12 ;  /* 0x00007610ff0c7816 */ /* 0x000fe2000000000c */
[----:B-1----:R-:W-:-:S03]  /*08c0*/  @!P2 IMAD.WIDE.U32 R2, R5, R22, c[0x0][0x188] ;  /* 0x000062000502a625 */ /* 0x002fc600078e0016 */
[----:B------:R1:W5:Y:S01]  /*08d0*/  @!P0 LDG.E.U16 R13, [R6.64] ;  /* 0x00000004060d8981 */ /* 0x000362000c1e1500 */
[----:B------:R-:W-:-:S03]  /*08e0*/  @!P1 IMAD.WIDE.U32 R4, R4, R9, c[0x0][0x188] ;  /* 0x0000620004049625 */ /* 0x000fc600078e0009 */
[----:B------:R2:W5:Y:S01]  /*08f0*/  @!P2 LDG.E.U16 R16, [R2.64] ;  /* 0x000000040210a981 */ /* 0x000562000c1e1500 */
[----:B------:R-:W-:-:S03]  /*0900*/  @!P6 IMAD.WIDE.U32 R8, R8, R23, c[0x0][0x188] ;  /* 0x000062000808e625 */ /* 0x000fc600078e0017 */
[----:B------:R3:W5:Y:S01]  /*0910*/  @!P1 LDG.E.U16 R17, [R4.64] ;  /* 0x0000000404119981 */ /* 0x000762000c1e1500 */
[C---:B------:R-:W-:Y:S01]  /*0920*/  IADD3 R23, R11.reuse, 0x80, RZ ;  /* 0x000000800b177810 */ /* 0x040fe20007ffe0ff */
[----:B------:R-:W-:Y:S01]  /*0930*/  BSSY B0, `(.L_x_4276) ;  /* 0x0000016000007945 */ /* 0x000fe20003800000 */
[C---:B-1----:R-:W-:Y:S01]  /*0940*/  IADD3 R7, R11.reuse, 0x200, RZ ;  /* 0x000002000b077810 */ /* 0x042fe20007ffe0ff */
[----:B------:R1:W5:Y:S01]  /*0950*/  @!P6 LDG.E.U16 R12, [R8.64] ;  /* 0x00000004080ce981 */ /* 0x000362000c1e1500 */
[C---:B--2---:R-:W-:Y:S02]  /*0960*/  IADD3 R3, R11.reuse, 0x100, RZ ;  /* 0x000001000b037810 */ /* 0x044fe40007ffe0ff */
[C---:B---3--:R-:W-:Y:S02]  /*0970*/  IADD3 R5, R11.reuse, 0x180, RZ ;  /* 0x000001800b057810 */ /* 0x048fe40007ffe0ff */
[----:B-1----:R-:W-:Y:S02]  /*0980*/  IADD3 R9, R11, 0x280, RZ ;  /* 0x000002800b097810 */ /* 0x002fe40007ffe0ff */
[----:B------:R-:W-:-:S02]  /*0990*/  ISETP.GE.AND P4, PT, R3, R10, PT ;  /* 0x0000000a0300720c */ /* 0x000fc40003f86270 */
[-C--:B------:R-:W-:Y:S02]  /*09a0*/  ISETP.GE.AND P6, PT, R23, R10.reuse, PT ;  /* 0x0000000a1700720c */ /* 0x080fe40003fc6270 */
[-C--:B------:R-:W-:Y:S02]  /*09b0*/  ISETP.GE.AND P3, PT, R5, R10.reuse, PT ;  /* 0x0000000a0500720c */ /* 0x080fe40003f66270 */
[-C--:B------:R-:W-:Y:S02]  /*09c0*/  ISETP.GE.AND P2, PT, R7, R10.reuse, PT ;  /* 0x0000000a0700720c */ /* 0x080fe40003f46270 */
[----:B------:R-:W-:Y:S02]  /*09d0*/  ISETP.GE.AND P1, PT, R9, R10, PT ;  /* 0x0000000a0900720c */ /* 0x000fe40003f26270 */
[----:B------:R-:W-:Y:S01]  /*09e0*/  IADD3 R3, R11, 0x300, RZ ;  /* 0x000003000b037810 */ /* 0x000fe20007ffe0ff */
[----:B------:R-:W-:Y:S05]  /*09f0*/  @P5 BRA `(.L_x_4277) ;  /* 0x0000009000005947 */ /* 0x000fea0003800000 */
        /* <DEDUP_REMOVED lines=9> */
.L_x_4277:
[----:B0-----:R-:W-:Y:S05]  /*0a90*/  BSYNC B0 ;  /* 0x0000000000007941 */ /* 0x001fea0003800000 */
.L_x_4276:
[----:B------:R-:W-:Y:S01]  /*0aa0*/  BSSY B0, `(.L_x_4278) ;  /* 0x000000d000007945 */ /* 0x000fe20003800000 */
[----:B------:R-:W-:Y:S02]  /*0ab0*/  ISETP.GE.AND P0, PT, R3, R10, PT ;  /* 0x0000000a0300720c */ /* 0x000fe40003f06270 */
[----:B------:R-:W-:Y:S01]  /*0ac0*/  IADD3 R7, R11, 0x380, RZ ;  /* 0x000003800b077810 */ /* 0x000fe20007ffe0ff */
        /* <DEDUP_REMOVED lines=10> */
.L_x_4279:
[----:B------:R-:W-:Y:S05]  /*0b70*/  BSYNC B0 ;  /* 0x0000000000007941 */ /* 0x000fea0003800000 */
.L_x_4278:
[----:B------:R-:W-:Y:S01]  /*0b80*/  @!P5 IMAD.IADD R2, R0, 0x1, R11 ;  /* 0x000000010002d824 */ /* 0x000fe200078e020b */
[----:B------:R-:W-:Y:S01]  /*0b90*/  BSSY B0, `(.L_x_4280) ;  /* 0x000000e000007945 */ /* 0x000fe20003800000 */
[----:B------:R-:W-:Y:S01]  /*0ba0*/  @!P5 IMAD.MOV.U32 R3, RZ, RZ, 0x2 ;  /* 0x00000002ff03d424 */ /* 0x000fe200078e00ff */
[----:B------:R-:W-:-:S03]  /*0bb0*/  ISETP.GE.AND P6, PT, R7, R10, PT ;  /* 0x0000000a0700720c */ /* 0x000fc60003fc6270 */
[----:B------:R-:W-:Y:S01]  /*0bc0*/  @!P5 IMAD.WIDE.U32 R2, R2, R3, c[0x0][0x180] ;  /* 0x000060000202d625 */ /* 0x000fe200078e0003 */
        /* <DEDUP_REMOVED lines=10> */
.L_x_4281:
[----:B------:R-:W-:Y:S05]  /*0c70*/  BSYNC B0 ;  /* 0x0000000000007941 */ /* 0x000fea0003800000 */
.L_x_4280:
        /* <DEDUP_REMOVED lines=11> */
.L_x_4283:
[----:B------:R-:W-:Y:S05]  /*0d30*/  BSYNC B0 ;  /* 0x0000000000007941 */ /* 0x000fea0003800000 */
.L_x_4282:
        /* <DEDUP_REMOVED lines=11> */
.L_x_4285:
[----:B------:R-:W-:Y:S05]  /*0df0*/  BSYNC B0 ;  /* 0x0000000000007941 */ /* 0x000fea0003800000 */
.L_x_4284:
        /* <DEDUP_REMOVED lines=11> */
.L_x_4287:
[----:B------:R-:W-:Y:S05]  /*0eb0*/  BSYNC B0 ;  /* 0x0000000000007941 */ /* 0x000fea0003800000 */
.L_x_4286:
        /* <DEDUP_REMOVED lines=11> */
.L_x_4289:
[----:B------:R-:W-:Y:S05]  /*0f70*/  BSYNC B0 ;  /* 0x0000000000007941 */ /* 0x000fea0003800000 */
.L_x_4288:
        /* <DEDUP_REMOVED lines=11> */
.L_x_4291:
[----:B------:R-:W-:Y:S05]  /*1030*/  BSYNC B0 ;  /* 0x0000000000007941 */ /* 0x000fea0003800000 */
.L_x_4290:
[----:B------:R0:W-:Y:S01]  /*1040*/  @!P5 STG.E.U16 [R2.64], R4 ;  /* 0x000000040200d986 */ /* 0x0001e2000c101504 */
[----:B------:R-:W-:Y:S01]  /*1050*/  @!P5 IADD3 R11, R11, 0x80, RZ ;  /* 0x000000800b0bd810 */ /* 0x000fe20007ffe0ff */
        /* <DEDUP_REMOVED lines=9> */
[----:B------:R0:W-:Y:S07]  /*10f0*/  STG.E.U16 [R2.64], R5 ;  /* 0x0000000502007986 */ /* 0x0001ee000c101504 */
[----:B------:R-:W-:Y:S05]  /*1100*/  @P0 BRA `(.L_x_4295) ;  /* 0x000000c000000947 */ /* 0x000fea0003800000 */
[----:B0-----:R-:W-:Y:S01]  /*1110*/  IMAD.IADD R2, R0, 0x1, R11 ;  /* 0x0000000100027824 */ /* 0x001fe200078e020b */
[----:B------:R-:W-:Y:S01]  /*1120*/  IADD3 R11, R11, 0x80, RZ ;  /* 0x000000800b0b7810 */ /* 0x000fe20007ffe0ff */
[----:B------:R-:W-:-:S04]  /*1130*/  IMAD.MOV.U32 R3, RZ, RZ, 0x2 ;  /* 0x00000002ff037424 */ /* 0x000fc800078e00ff */
[----:B------:R-:W-:-:S05]  /*1140*/  IMAD.WIDE.U32 R2, R2, R3, c[0x0][0x180] ;  /* 0x0000600002027625 */ /* 0x000fca00078e0003 */
[----:B------:R0:W-:Y:S02]  /*1150*/  STG.E.U16 [R2.64], R6 ;  /* 0x0000000602007986 */ /* 0x0001e4000c101504 */
.L_x_4294:
[----:B0-----:R-:W-:-:S13]  /*1160*/  ISETP.GE.AND P0, PT, R11, R10, PT ;  /* 0x0000000a0b00720c */ /* 0x001fda0003f06270 */
[----:B------:R-:W-:Y:S05]  /*1170*/  @P0 BRA `(.L_x_4296) ;  /* 0x000000c000000947 */ /* 0x000fea0003800000 */
[----:B------:R-:W-:Y:S01]  /*1180*/  IMAD.IADD R2, R0, 0x1, R11 ;  /* 0x0000000100027824 */ /* 0x000fe200078e020b */
[----:B------:R-:W-:Y:S01]  /*1190*/  IADD3 R11, R11, 0x80, RZ ;  /* 0x000000800b0b7810 */ /* 0x000fe20007ffe0ff */
[----:B------:R-:W-:-:S04]  /*11a0*/  IMAD.MOV.U32 R3, RZ, RZ, 0x2 ;  /* 0x00000002ff037424 */ /* 0x000fc800078e00ff */
[----:B------:R-:W-:-:S05]  /*11b0*/  IMAD.WIDE.U32 R2, R2, R3, c[0x0][0x180] ;  /* 0x0000600002027625 */ /* 0x000fca00078e0003 */
[----:B------:R0:W-:Y:S02]  /*11c0*/  STG.E.U16 [R2.64], R7 ;  /* 0x0000000702007986 */ /* 0x0001e4000c101504 */
.L_x_4295:
[----:B------:R-:W-:-:S13]  /*11d0*/  ISETP.GE.AND P0, PT, R11, R10, PT ;  /* 0x0000000a0b00720c */ /* 0x000fda0003f06270 */
[----:B------:R-:W-:Y:S05]  /*11e0*/  @P0 BRA `(.L_x_4297) ;  /* 0x000000d000000947 */ /* 0x000fea0003800000 */
[----:B0-----:R-:W-:Y:S01]  /*11f0*/  IMAD.IADD R2, R0, 0x1, R11 ;  /* 0x0000000100027824 */ /* 0x001fe200078e020b */
[----:B------:R-:W-:Y:S01]  /*1200*/  IADD3 R11, R11, 0x80, RZ ;  /* 0x000000800b0b7810 */ /* 0x000fe20007ffe0ff */
[----:B------:R-:W-:-:S04]  /*1210*/  IMAD.MOV.U32 R3, RZ, RZ, 0x2 ;  /* 0x00000002ff037424 */ /* 0x000fc800078e00ff */
[----:B------:R-:W-:-:S05]  /*1220*/  IMAD.WIDE.U32 R2, R2, R3, c[0x0][0x180] ;  /* 0x0000600002027625 */ /* 0x000fca00078e0003 */
[----:B------:R0:W-:Y:S02]  /*1230*/  STG.E.U16 [R2.64], R8 ;  /* 0x0000000802007986 */ /* 0x0001e4000c101504 */
.L_x_4296:
[----:B------:R-:W-:-:S13]  /*1240*/  ISETP.GE.AND P0, PT, R11, R10, PT ;  /* 0x0000000a0b00720c */ /* 0x000fda0003f06270 */
[----:B------:R-:W-:Y:S01]  /*1250*/  @P0 BREAK B1 ;  /* 0x0000000000010942 */ /* 0x000fe20003800000 */
[----:B------:R-:W-:Y:S05]  /*1260*/  @P0 BRA `(.L_x_4298) ;  /* 0x000000c000000947 */ /* 0x000fea0003800000 */
[----:B0-----:R-:W-:Y:S01]  /*1270*/  IMAD.IADD R2, R0, 0x1, R11 ;  /* 0x0000000100027824 */ /* 0x001fe200078e020b */
[----:B------:R-:W-:Y:S01]  /*1280*/  IADD3 R11, R11, 0x80, RZ ;  /* 0x000000800b0b7810 */ /* 0x000fe20007ffe0ff */
[----:B------:R-:W-:-:S04]  /*1290*/  IMAD.MOV.U32 R3, RZ, RZ, 0x2 ;  /* 0x00000002ff037424 */ /* 0x000fc800078e00ff */
[----:B------:R-:W-:-:S05]  /*12a0*/  IMAD.WIDE.U32 R2, R2, R3, c[0x0][0x180] ;  /* 0x0000600002027625 */ /* 0x000fca00078e0003 */
[----:B------:R0:W-:Y:S02]  /*12b0*/  STG.E.U16 [R2.64], R9 ;  /* 0x0000000902007986 */ /* 0x0001e4000c101504 */
.L_x_4297:
[----:B------:R-:W-:Y:S05]  /*12c0*/  BSYNC B1 ;  /* 0x0000000000017941 */ /* 0x000fea0003800000 */
.L_x_4293:
[----:B------:R-:W-:-:S13]  /*12d0*/  ISETP.GE.AND P0, PT, R11, R10, PT ;  /* 0x0000000a0b00720c */ /* 0x000fda0003f06270 */
[----:B0-----:R-:W-:Y:S01]  /*12e0*/  @!P0 IMAD.IADD R2, R0, 0x1, R11 ;  /* 0x0000000100028824 */ /* 0x001fe200078e020b */
[----:B------:R-:W-:Y:S01]  /*12f0*/  @!P0 IADD3 R11, R11, 0x80, RZ ;  /* 0x000000800b0b8810 */ /* 0x000fe20007ffe0ff */
[----:B------:R-:W-:-:S04]  /*1300*/  @!P0 IMAD.MOV.U32 R3, RZ, RZ, 0x2 ;  /* 0x00000002ff038424 */ /* 0x000fc800078e00ff */
[----:B------:R-:W-:-:S05]  /*1310*/  @!P0 IMAD.WIDE.U32 R2, R2, R3, c[0x0][0x180] ;  /* 0x0000600002028625 */ /* 0x000fca00078e0003 */
[----:B-----5:R0:W-:Y:S02]  /*1320*/  @!P0 STG.E.U16 [R2.64], R13 ;  /* 0x0000000d02008986 */ /* 0x0201e4000c101504 */
.L_x_4298:
[----:B------:R-:W-:Y:S05]  /*1330*/  BSYNC B0 ;  /* 0x0000000000007941 */ /* 0x000fea0003800000 */
.L_x_4292:
        /* <DEDUP_REMOVED lines=8> */
.L_x_4299:
        /* <DEDUP_REMOVED lines=12> */
.L_x_6118:


//--------------------- .text._ZN2at6native29vectorized_elementwise_kernelILi4EZZZNS0_66_GLOBAL__N__a0cfb035_28_ActivationHardswishKernel_cu_1520ed90_310016hardswish_kernelERNS_14TensorIteratorEENKUlvE_clEvENKUlvE2_clEvEUlN3c108BFloat16EE_St5arrayIPcLm2EEEEviT0_T1_ --------------------------
	.section	.text._ZN2at6native29vectorized_elementwise_kernelILi4EZZZNS0_66_GLOBAL__N__a0cfb035_28_ActivationHardswishKernel_cu_1520ed90_310016hardswish_kernelERNS_14TensorIteratorEENKUlvE_clEvENKUlvE2_clEvEUlN3c108BFloat16EE_St5arrayIPcLm2EEEEviT0_T1_,"ax",@progbits
	.sectioninfo	@"SHI_REGISTERS=26"
	.align	128
        .global         _ZN2at6native29vectorized_elementwise_kernelILi4EZZZNS0_66_GLOBAL__N__a0cfb035_28_ActivationHardswishKernel_cu_1520ed90_310016hardswish_kernelERNS_14TensorIteratorEENKUlvE_clEvENKUlvE2_clEvEUlN3c108BFloat16EE_St5arrayIPcLm2EEEEviT0_T1_
        .type           _ZN2at6native29vectorized_elementwise_kernelILi4EZZZNS0_66_GLOBAL__N__a0cfb035_28_ActivationHardswishKernel_cu_1520ed90_310016hardswish_kernelERNS_14TensorIteratorEENKUlvE_clEvENKUlvE2_clEvEUlN3c108BFloat16EE_St5arrayIPcLm2EEEEviT0_T1_,@function
        .size           _ZN2at6native29vectorized_elementwise_kernelILi4EZZZNS0_66_GLOBAL__N__a0cfb035_28_ActivationHardswishKernel_cu_1520ed90_310016hardswish_kernelERNS_14TensorIteratorEENKUlvE_clEvENKUlvE2_clEvEUlN3c108BFloat16EE_St5arrayIPcLm2EEEEviT0_T1_,(.L_x_6119 - _ZN2at6native29vectorized_elementwise_kernelILi4EZZZNS0_66_GLOBAL__N__a0cfb035_28_ActivationHardswishKernel_cu_1520ed90_310016hardswish_kernelERNS_14TensorIteratorEENKUlvE_clEvENKUlvE2_clEvEUlN3c108BFloat16EE_St5arrayIPcLm2EEEEviT0_T1_)
        .other          _ZN2at6native29vectorized_elementwise_kernelILi4EZZZNS0_66_GLOBAL__N__a0cfb035_28_ActivationHardswishKernel_cu_1520ed90_310016hardswish_kernelERNS_14TensorIteratorEENKUlvE_clEvENKUlvE2_clEvEUlN3c108BFloat16EE_St5arrayIPcLm2EEEEviT0_T1_,@"STO_CUDA_ENTRY STV_DEFAULT"
_ZN2at6native29vectorized_elementwise_kernelILi4EZZZNS0_66_GLOBAL__N__a0cfb035_28_ActivationHardswishKernel_cu_1520ed90_310016hardswish_kernelERNS_14TensorIteratorEENKUlvE_clEvENKUlvE2_clEvEUlN3c108BFloat16EE_St5arrayIPcLm2EEEEviT0_T1_:
.text._ZN2at6native29vectorized_elementwise_kernelILi4EZZZNS0_66_GLOBAL__N__a0cfb035_28_ActivationHardswishKernel_cu_1520ed90_310016hardswish_kernelERNS_14TensorIteratorEENKUlvE_clEvENKUlvE2_clEvEUlN3c108BFloat16EE_St5arrayIPcLm2EEEEviT0_T1_:
        /* <DEDUP_REMOVED lines=11> */
[----:B------:R-:W2:Y:S04]  /*00b0*/  LDG.E.64 R2, [R8.64] ;  /* 0x0000000408027981 */ /* 0x000ea8000c1e1b00 */
[----:B------:R2:W3:Y:S02]  /*00c0*/  LDG.E.64 R4, [R8.64+0x400] ;  /* 0x0004000408047981 */ /* 0x0004e4000c1e1b00 */
[--C-:B--2---:R-:W-:Y:S02]  /*00d0*/  PRMT R8, RZ, 0x5410, R2.reuse ;  /* 0x00005410ff087816 */ /* 0x104fe40000000002 */
[----:B------:R-:W-:Y:S02]  /*00e0*/  PRMT R10, RZ, 0x7610, R2 ;  /* 0x00007610ff0a7816 */ /* 0x000fe40000000002 */
[----:B------:R-:W-:Y:S01]  /*00f0*/  PRMT R12, RZ, 0x5410, R3 ;  /* 0x00005410ff0c7816 */ /* 0x000fe20000000003 */
[----:B------:R-:W-:Y:S01]  /*0100*/  FADD.FTZ R2, R8, 3 ;  /* 0x4040000008027421 */ /* 0x000fe20000010000 */
[----:B---3--:R-:W-:Y:S01]  /*0110*/  PRMT R14, RZ, 0x7610, R4 ;  /* 0x00007610ff0e7816 */ /* 0x008fe20000000004 */
[----:B------:R-:W-:-:S02]  /*0120*/  FADD.FTZ R11, R10, 3 ;  /* 0x404000000a0b7421 */ /* 0x000fc40000010000 */
[----:B------:R-:W-:Y:S01]  /*0130*/  FADD.FTZ R13, R12, 3 ;  /* 0x404000000c0d7421 */ /* 0x000fe20000010000 */
[----:B------:R-:W-:Y:S01]  /*0140*/  FSETP.GEU.FTZ.AND P0, PT, R2, c[0x0][0x168], PT ;  /* 0x00005a0002007a0b */ /* 0x000fe20003f1e000 */
[----:B------:R-:W-:Y:S01]  /*0150*/  FADD.FTZ R15, R14, 3 ;  /* 0x404000000e0f7421 */ /* 0x000fe20000010000 */
[----:B------:R-:W-:Y:S02]  /*0160*/  FSETP.GEU.FTZ.AND P1, PT, R11, c[0x0][0x168], PT ;  /* 0x00005a000b007a0b */ /* 0x000fe40003f3e000 */
[----:B------:R-:W-:Y:S02]  /*0170*/  FSETP.GEU.FTZ.AND P2, PT, R13, c[0x0][0x168], PT ;  /* 0x00005a000d007a0b */ /* 0x000fe40003f5e000 */
[----:B------:R-:W-:Y:S02]  /*0180*/  FSEL R2, R2, c[0x0][0x168], P0 ;  /* 0x00005a0002027a08 */ /* 0x000fe40000000000 */
[----:B------:R-:W-:Y:S02]  /*0190*/  FSEL R11, R11, c[0x0][0x168], P1 ;  /* 0x00005a000b0b7a08 */ /* 0x000fe40000800000 */
[----:B------:R-:W-:-:S02]  /*01a0*/  FSEL R13, R13, c[0x0][0x168], P2 ;  /* 0x00005a000d0d7a08 */ /* 0x000fc40001000000 */
[C---:B------:R-:W-:Y:S02]  /*01b0*/  FSETP.GT.FTZ.AND P0, PT, R2.reuse, c[0x0][0x174], PT ;  /* 0x00005d0002007a0b */ /* 0x040fe40003f14000 */
[----:B------:R-:W-:Y:S02]  /*01c0*/  FSETP.GT.FTZ.AND P1, PT, R11, c[0x0][0x174], PT ;  /* 0x00005d000b007a0b */ /* 0x000fe40003f34000 */
[----:B------:R-:W-:Y:S02]  /*01d0*/  FSETP.GT.FTZ.AND P2, PT, R13, c[0x0][0x174], PT ;  /* 0x00005d000d007a0b */ /* 0x000fe40003f54000 */
[----:B------:R-:W-:Y:S02]  /*01e0*/  FSEL R9, R2, c[0x0][0x174], !P0 ;  /* 0x00005d0002097a08 */ /* 0x000fe40004000000 */
[----:B------:R-:W-:Y:S02]  /*01f0*/  FSEL R11, R11, c[0x0][0x174], !P1 ;  /* 0x00005d000b0b7a08 */ /* 0x000fe40004800000 */
[----:B------:R-:W-:Y:S01]  /*0200*/  FSEL R13, R13, c[0x0][0x174], !P2 ;  /* 0x00005d000d0d7a08 */ /* 0x000fe20005000000 */
[----:B------:R-:W-:Y:S01]  /*0210*/  FMUL.FTZ R2, R8, R9 ;  /* 0x0000000908027220 */ /* 0x000fe20000410000 */
[----:B------:R-:W-:Y:S01]  /*0220*/  FSETP.GEU.FTZ.AND P2, PT, R15, c[0x0][0x168], PT ;  /* 0x00005a000f007a0b */ /* 0x000fe20003f5e000 */
[----:B------:R-:W-:Y:S01]  /*0230*/  FMUL.FTZ R8, R10, R11 ;  /* 0x0000000b0a087220 */ /* 0x000fe20000410000 */
[----:B------:R-:W-:Y:S01]  /*0240*/  PRMT R10, RZ, 0x7610, R3 ;  /* 0x00007610ff0a7816 */ /* 0x000fe20000000003 */
[----:B------:R-:W-:Y:S01]  /*0250*/  FMUL.FTZ R9, R12, R13 ;  /* 0x0000000d0c097220 */ /* 0x000fe20000410000 */
[--C-:B------:R-:W-:Y:S01]  /*0260*/  PRMT R3, RZ, 0x5410, R5.reuse ;  /* 0x00005410ff037816 */ /* 0x100fe20000000005 */
[----:B------:R-:W-:Y:S01]  /*0270*/  FMUL.FTZ R2, R2, 0.16666667163372039795 ;  /* 0x3e2aaaab02027820 */ /* 0x000fe20000410000 */
[----:B------:R-:W-:Y:S01]  /*0280*/  PRMT R12, RZ, 0x5410, R4 ;  /* 0x00005410ff0c7816 */ /* 0x000fe20000000004 */
[----:B------:R-:W-:Y:S01]  /*0290*/  FADD.FTZ R4, R10, 3 ;  /* 0x404000000a047421 */ /* 0x000fe20000010000 */
[----:B------:R-:W-:Y:S01]  /*02a0*/  PRMT R5, RZ, 0x7610, R5 ;  /* 0x00007610ff057816 */ /* 0x000fe20000000005 */
[----:B------:R-:W-:Y:S01]  /*02b0*/  FADD.FTZ R16, R3, 3 ;  /* 0x4040000003107421 */ /* 0x000fe20000010000 */
[----:B------:R-:W-:Y:S01]  /*02c0*/  FSEL R15, R15, c[0x0][0x168], P2 ;  /* 0x00005a000f0f7a08 */ /* 0x000fe20001000000 */
        /* <DEDUP_REMOVED lines=11> */
[----:B------:R-:W-:-:S02]  /*0380*/  FSETP.GT.FTZ.AND P0, PT, R4, c[0x0][0x174], PT ;  /* 0x00005d0004007a0b */ /* 0x000fc40003f14000 */
[----:B------:R-:W-:Y:S02]  /*0390*/  FSETP.GT.FTZ.AND P1, PT, R13, c[0x0][0x174], PT ;  /* 0x00005d000d007a0b */ /* 0x000fe40003f34000 */
[----:B------:R-:W-:Y:S02]  /*03a0*/  FSETP.GT.FTZ.AND P2, PT, R15, c[0x0][0x174], PT ;  /* 0x00005d000f007a0b */ /* 0x000fe40003f54000 */
[----:B------:R-:W-:Y:S02]  /*03b0*/  FSETP.GT.FTZ.AND P3, PT, R16, c[0x0][0x174], PT ;  /* 0x00005d0010007a0b */ /* 0x000fe40003f74000 */
[----:B------:R-:W-:Y:S02]  /*03c0*/  FSETP.GT.FTZ.AND P4, PT, R17, c[0x0][0x174], PT ;  /* 0x00005d0011007a0b */ /* 0x000fe40003f94000 */
[----:B------:R-:W-:Y:S02]  /*03d0*/  FSEL R11, R4, c[0x0][0x174], !P0 ;  /* 0x00005d00040b7a08 */ /* 0x000fe40004000000 */
[----:B------:R-:W-:-:S02]  /*03e0*/  FSEL R13, R13, c[0x0][0x174], !P1 ;  /* 0x00005d000d0d7a08 */ /* 0x000fc40004800000 */
[----:B------:R-:W-:Y:S01]  /*03f0*/  FSEL R15, R15, c[0x0][0x174], !P2 ;  /* 0x00005d000f0f7a08 */ /* 0x000fe20005000000 */
[----:B------:R-:W-:Y:S01]  /*0400*/  FMUL.FTZ R11, R10, R11 ;  /* 0x0000000b0a0b7220 */ /* 0x000fe20000410000 */
[----:B------:R-:W-:Y:S01]  /*0410*/  FSEL R16, R16, c[0x0][0x174], !P3 ;  /* 0x00005d0010107a08 */ /* 0x000fe20005800000 */
[----:B------:R-:W-:Y:S01]  /*0420*/  FMUL.FTZ R13, R12, R13 ;  /* 0x0000000d0c0d7220 */ /* 0x000fe20000410000 */
[----:B------:R-:W-:Y:S01]  /*0430*/  FSEL R4, R17, c[0x0][0x174], !P4 ;  /* 0x00005d0011047a08 */ /* 0x000fe20006000000 */
[----:B------:R-:W-:Y:S02]  /*0440*/  FMUL.FTZ R15, R14, R15 ;  /* 0x0000000f0e0f7220 */ /* 0x000fe40000410000 */
[----:B------:R-:W-:Y:S02]  /*0450*/  FMUL.FTZ R16, R3, R16 ;  /* 0x0000001003107220 */ /* 0x000fe40000410000 */
[----:B------:R-:W-:Y:S02]  /*0460*/  FMUL.FTZ R10, R5, R4 ;  /* 0x00000004050a7220 */ /* 0x000fe40000410000 */
[----:B------:R-:W-:-:S04]  /*0470*/  IMAD.WIDE.U32 R4, R0, R7, c[0x0][0x180] ;  /* 0x0000600000047625 */ /* 0x000fc800078e0007 */
[----:B------:R-:W-:Y:S02]  /*0480*/  FMUL.FTZ R3, R8, 0.16666667163372039795 ;  /* 0x3e2aaaab08037820 */ /* 0x000fe40000410000 */
[----:B------:R-:W-:Y:S02]  /*0490*/  FMUL.FTZ R0, R11, 0.16666667163372039795 ;  /* 0x3e2aaaab0b007820 */ /* 0x000fe40000410000 */
[----:B------:R-:W-:Y:S01]  /*04a0*/  FMUL.FTZ R13, R13, 0.16666667163372039795 ;  /* 0x3e2aaaab0d0d7820 */ /* 0x000fe20000410000 */
[----:B------:R-:W-:Y:S01]  /*04b0*/  F2FP.BF16.PACK_AB R2, R3, R2 ;  /* 0x000000020302723e */ /* 0x000fe200000010ff */
[----:B------:R-:W-:Y:S01]  /*04c0*/  FMUL.FTZ R8, R15, 0.16666667163372039795 ;  /* 0x3e2aaaab0f087820 */ /* 0x000fe20000410000 */
[----:B------:R-:W-:Y:S01]  /*04d0*/  F2FP.BF16.PACK_AB R3, R0, R9 ;  /* 0x000000090003723e */ /* 0x000fe200000010ff */
[----:B------:R-:W-:Y:S02]  /*04e0*/  FMUL.FTZ R16, R16, 0.16666667163372039795 ;  /* 0x3e2aaaab10107820 */ /* 0x000fe40000410000 */
[----:B------:R-:W-:-:S02]  /*04f0*/  FMUL.FTZ R7, R10, 0.16666667163372039795 ;  /* 0x3e2aaaab0a077820 */ /* 0x000fc40000410000 */
[----:B------:R-:W-:Y:S01]  /*0500*/  IMAD.WIDE R4, R6, 0x8, R4 ;  /* 0x0000000806047825 */ /* 0x000fe200078e0204 */
[----:B------:R-:W-:Y:S02]  /*0510*/  F2FP.BF16.PACK_AB R6, R8, R13 ;  /* 0x0000000d0806723e */ /* 0x000fe400000010ff */
[----:B------:R-:W-:Y:S02]  /*0520*/  F2FP.BF16.PACK_AB R7, R7, R16 ;  /* 0x000000100707723e */ /* 0x000fe400000010ff */
[----:B------:R-:W-:Y:S04]  /*0530*/  STG.E.64 [R4.64], R2 ;  /* 0x0000000204007986 */ /* 0x000fe8000c101b04 */
[----:B------:R-:W-:Y:S01]  /*0540*/  STG.E.64 [R4.64+0x400], R6 ;  /* 0x0004000604007986 */ /* 0x000fe2000c101b04 */
[----:B------:R-:W-:Y:S05]  /*0550*/  EXIT ;  /* 0x000000000000794d */ /* 0x000fea0003800000 */
.L_x_4300:
        /* <DEDUP_REMOVED lines=79> */
.L_x_4302:
[----:B0-----:R-:W-:Y:S05]  /*0a50*/  BSYNC B0 ;  /* 0x0000000000007941 */ /* 0x001fea0003800000 */
.L_x_4301:
        /* <DEDUP_REMOVED lines=13> */
.L_x_4304:
[----:B------:R-:W-:Y:S05]  /*0b30*/  BSYNC B0 ;  /* 0x0000000000007941 */ /* 0x000fea0003800000 */
.L_x_4303:
        /* <DEDUP_REMOVED lines=15> */
.L_x_4306:
[----:B------:R-:W-:Y:S05]  /*0c30*/  BSYNC B0 ;  /* 0x0000000000007941 */ /* 0x000fea0003800000 */
.L_x_4305:
        /* <DEDUP_REMOVED lines=11> */
.L_x_4308:
[----:B------:R-:W-:Y:S05]  /*0cf0*/  BSYNC B0 ;  /* 0x0000000000007941 */ /* 0x000fea0003800000 */
.L_x_4307:
        /* <DEDUP_REMOVED lines=11> */
.L_x_4310:
[----:B------:R-:W-:Y:S05]  /*0db0*/  BSYNC B0 ;  /* 0x0000000000007941 */ /* 0x000fea0003800000 */
.L_x_4309:
        /* <DEDUP_REMOVED lines=11> */
.L_x_4312:
[----:B------:R-:W-:Y:S05]  /*0e70*/  BSYNC B0 ;  /* 0x0000000000007941 */ /* 0x000fea0003800000 */
.L_x_4311:
        /* <DEDUP_REMOVED lines=11> */
.L_x_4314:
[----:B------:R-:W-:Y:S05]  /*0f30*/  BSYNC B0 ;  /* 0x0000000000007941 */ /* 0x000fea0003800000 */
.L_x_4313:
        /* <DEDUP_REMOVED lines=11> */
.L_x_4316:
[----:B------:R-:W-:Y:S05]  /*0ff0*/  BSYNC B0 ;  /* 0x0000000000007941 */ /* 0x000fea0003800000 */
.L_x_4315:
        /* <DEDUP_REMOVED lines=18> */
.L_x_4319:
[----:B0-----:R-:W-:-:S13]  /*1120*/  ISETP.GE.AND P0, PT, R11, R10, PT ;  /* 0x0000000a0b00720c */ /* 0x001fda0003f06270 */
[----:B------:R-:W-:Y:S05]  /*1130*/  @P0 BRA `(.L_x_4321) ;  /* 0x000000c000000947 */ /* 0x000fea0003800000 */
[----:B------:R-:W-:Y:S01]  /*1140*/  IMAD.IADD R2, R0, 0x1, R11 ;  /* 0x0000000100027824 */ /* 0x000fe200078e020b */
[----:B------:R-:W-:Y:S01]  /*1150*/  IADD3 R11, R11, 0x80, RZ ;  /* 0x000000800b0b7810 */ /* 0x000fe20007ffe0ff */
[----:B------:R-:W-:-:S04]  /*1160*/  IMAD.MOV.U32 R3, RZ, RZ, 0x2 ;  /* 0x00000002ff037424 */ /* 0x000fc800078e00ff */
[----:B------:R-:W-:-:S05]  /*1170*/  IMAD.WIDE.U32 R2, R2, R3, c[0x0][0x180] ;  /* 0x0000600002027625 */ /* 0x000fca00078e0003 */
[----:B------:R0:W-:Y:S02]  /*1180*/  STG.E.U16 [R2.64], R7 ;  /* 0x0000000702007986 */ /* 0x0001e4000c101504 */
.L_x_4320:
[----:B------:R-:W-:-:S13]  /*1190*/  ISETP.GE.AND P0, PT, R11, R10, PT ;  /* 0x0000000a0b00720c */ /* 0x000fda0003f06270 */
[----:B------:R-:W-:Y:S05]  /*11a0*/  @P0 BRA `(.L_x_4322) ;  /* 0x000000d000000947 */ /* 0x000fea0003800000 */
[----:B0-----:R-:W-:Y:S01]  /*11b0*/  IMAD.IADD R2, R0, 0x1, R11 ;  /* 0x0000000100027824 */ /* 0x001fe200078e020b */
[----:B------:R-:W-:Y:S01]  /*11c0*/  IADD3 R11, R11, 0x80, RZ ;  /* 0x000000800b0b7810 */ /* 0x000fe20007ffe0ff */
[----:B------:R-:W-:-:S04]  /*11d0*/  IMAD.MOV.U32 R3, RZ, RZ, 0x2 ;  /* 0x00000002ff037424 */ /* 0x000fc800078e00ff */
[----:B------:R-:W-:-:S05]  /*11e0*/  IMAD.WIDE.U32 R2, R2, R3, c[0x0][0x180] ;  /* 0x0000600002027625 */ /* 0x000fca00078e0003 */
[----:B------:R0:W-:Y:S02]  /*11f0*/  STG.E.U16 [R2.64], R8 ;  /* 0x0000000802007986 */ /* 0x0001e4000c101504 */
.L_x_4321:
        /* <DEDUP_REMOVED lines=8> */
.L_x_4322:
[----:B------:R-:W-:Y:S05]  /*1280*/  BSYNC B1 ;  /* 0x0000000000017941 */ /* 0x000fea0003800000 */
.L_x_4318:
[----:B------:R-:W-:-:S13]  /*1290*/  ISETP.GE.AND P0, PT, R11, R10, PT ;  /* 0x0000000a0b00720c */ /* 0x000fda0003f06270 */
[----:B0-----:R-:W-:Y:S01]  /*12a0*/  @!P0 IMAD.IADD R2, R0, 0x1, R11 ;  /* 0x0000000100028824 */ /* 0x001fe200078e020b */
[----:B------:R-:W-:Y:S01]  /*12b0*/  @!P0 IADD3 R11, R11, 0x80, RZ ;  /* 0x000000800b0b8810 */ /* 0x000fe20007ffe0ff */
[----:B------:R-:W-:-:S04]  /*12c0*/  @!P0 IMAD.MOV.U32 R3, RZ, RZ, 0x2 ;  /* 0x00000002ff038424 */ /* 0x000fc800078e00ff */
[----:B------:R-:W-:-:S05]  /*12d0*/  @!P0 IMAD.WIDE.U32 R2, R2, R3, c[0x0][0x180] ;  /* 0x0000600002028625 */ /* 0x000fca00078e0003 */
[----:B-----5:R0:W-:Y:S02]  /*12e0*/  @!P0 STG.E.U16 [R2.64], R13 ;  /* 0x0000000d02008986 */ /* 0x0201e4000c101504 */
.L_x_4323:
[----:B------:R-:W-:Y:S05]  /*12f0*/  BSYNC B0 ;  /* 0x0000000000007941 */ /* 0x000fea0003800000 */
.L_x_4317:
        /* <DEDUP_REMOVED lines=8> */
.L_x_4324:
        /* <DEDUP_REMOVED lines=16> */
.L_x_6119:


//--------------------- .text._ZN2at6native29vectorized_elementwise_kernelILi8EZZZNS0_66_GLOBAL__N__a0cfb035_28_ActivationHardswishKernel_cu_1520ed90_310016hardswish_kernelERNS_14TensorIteratorEENKUlvE_clEvENKUlvE2_clEvEUlN3c108BFloat16EE_St5arrayIPcLm2EEEEviT0_T1_ --------------------------
	.section	.text._ZN2at6native29vectorized_elementwise_kernelILi8EZZZNS0_66_GLOBAL__N__a0cfb035_28_ActivationHardswishKernel_cu_1520ed90_310016hardswish_kernelERNS_14TensorIteratorEENKUlvE_clEvENKUlvE2_clEvEUlN3c108BFloat16EE_St5arrayIPcLm2EEEEviT0_T1_,"ax",@progbits
	.sectioninfo	@"SHI_REGISTERS=4"
	.align	128
        .global         _ZN2at6native29vectorized_elementwise_kernelILi8EZZZNS0_66_GLOBAL__N__a0cfb035_28_ActivationHardswishKernel_cu_1520ed90_310016hardswish_kernelERNS_14TensorIteratorEENKUlvE_clEvENKUlvE2_clEvEUlN3c108BFloat16EE_St5arrayIPcLm2EEEEviT0_T1_
        .type           _ZN2at6native29vectorized_elementwise_kernelILi8EZZZNS0_66_GLOBAL__N__a0cfb035_28_ActivationHardswishKernel_cu_1520ed90_310016hardswish_kernelERNS_14TensorIteratorEENKUlvE_clEvENKUlvE2_clEvEUlN3c108BFloat16EE_St5arrayIPcLm2EEEEviT0_T1_,@function
        .size           _ZN2at6native29vectorized_elementwise_kernelILi8EZZZNS0_66_GLOBAL__N__a0cfb035_28_ActivationHardswishKernel_cu_1520ed90_310016hardswish_kernelERNS_14TensorIteratorEENKUlvE_clEvENKUlvE2_clEvEUlN3c108BFloat16EE_St5arrayIPcLm2EEEEviT0_T1_,(.L_x_6120 - _ZN2at6native29vectorized_elementwise_kernelILi8EZZZNS0_66_GLOBAL__N__a0cfb035_28_ActivationHardswishKernel_cu_1520ed90_310016hardswish_kernelERNS_14TensorIteratorEENKUlvE_clEvENKUlvE2_clEvEUlN3c108BFloat16EE_St5arrayIPcLm2EEEEviT0_T1_)
        .other          _ZN2at6native29vectorized_elementwise_kernelILi8EZZZNS0_66_GLOBAL__N__a0cfb035_28_ActivationHardswishKernel_cu_1520ed90_310016hardswish_kernelERNS_14TensorIteratorEENKUlvE_clEvENKUlvE2_clEvEUlN3c108BFloat16EE_St5arrayIPcLm2EEEEviT0_T1_,@"STO_CUDA_ENTRY STV_DEFAULT"
_ZN2at6native29vectorized_elementwise_kernelILi8EZZZNS0_66_GLOBAL__N__a0cfb035_28_ActivationHardswishKernel_cu_1520ed90_310016hardswish_kernelERNS_14TensorIteratorEENKUlvE_clEvENKUlvE2_clEvEUlN3c108BFloat16EE_St5arrayIPcLm2EEEEviT0_T1_:
.text._ZN2at6native29vectorized_elementwise_kernelILi8EZZZNS0_66_GLOBAL__N__a0cfb035_28_ActivationHardswishKernel_cu_1520ed90_310016hardswish_kernelERNS_14TensorIteratorEENKUlvE_clEvENKUlvE2_clEvEUlN3c108BFloat16EE_St5arrayIPcLm2EEEEviT0_T1_:
[----:B------:R-:W-:Y:S02]  /*0000*/  MOV R1, c[0x0][0x28] ;  /* 0x00000a0000017a02 */ /* 0x000fe40000000f00 */
[----:B------:R-:W-:Y:S05]  /*0010*/  EXIT ;  /* 0x000000000000794d */ /* 0x000fea0003800000 */
.L_x_4325:
        /* <DEDUP_REMOVED lines=14> */
.L_x_6120:


//--------------------- .text._ZN2at6native18elementwise_kernelILi128ELi4EZNS0_15gpu_kernel_implIZZZNS0_66_GLOBAL__N__a0cfb035_28_ActivationHardswishKernel_cu_1520ed90_310016hardswish_kernelERNS_14TensorIteratorEENKUlvE_clEvENKUlvE1_clEvEUlN3c104HalfEE_EEvRNS_18TensorIteratorBaseERKT_EUliE_EEviT1_ --------------------------
	.section	.text._ZN2at6native18elementwise_kernelILi128ELi4EZNS0_15gpu_kernel_implIZZZNS0_66_GLOBAL__N__a0cfb035_28_ActivationHardswishKernel_cu_1520ed90_310016hardswish_kernelERNS_14TensorIteratorEENKUlvE_clEvENKUlvE1_clEvEUlN3c104HalfEE_EEvRNS_18TensorIteratorBaseERKT_EUliE_EEviT1_,"ax",@progbits
	.sectioninfo	@"SHI_REGISTERS=26"
	.align	128
        .global         _ZN2at6native18elementwise_kernelILi128ELi4EZNS0_15gpu_kernel_implIZZZNS0_66_GLOBAL__N__a0cfb035_28_ActivationHardswishKernel_cu_1520ed90_310016hardswish_kernelERNS_14TensorIteratorEENKUlvE_clEvENKUlvE1_clEvEUlN3c104HalfEE_EEvRNS_18TensorIteratorBaseERKT_EUliE_EEviT1_
        .type           _ZN2at6native18elementwise_kernelILi128ELi4EZNS0_15gpu_kernel_implIZZZNS0_66_GLOBAL__N__a0cfb035_28_ActivationHardswishKernel_cu_1520ed90_310016hardswish_kernelERNS_14TensorIteratorEENKUlvE_clEvENKUlvE1_clEvEUlN3c104HalfEE_EEvRNS_18TensorIteratorBaseERKT_EUliE_EEviT1_,@function
        .size           _ZN2at6native18elementwise_kernelILi128ELi4EZNS0_15gpu_kernel_implIZZZNS0_66_GLOBAL__N__a0cfb035_28_ActivationHardswishKernel_cu_1520ed90_310016hardswish_kernelERNS_14TensorIteratorEENKUlvE_clEvENKUlvE1_clEvEUlN3c104HalfEE_EEvRNS_18TensorIteratorBaseERKT_EUliE_EEviT1_,(.L_x_6121 - _ZN2at6native18elementwise_kernelILi128ELi4EZNS0_15gpu_kernel_implIZZZNS0_66_GLOBAL__N__a0cfb035_28_ActivationHardswishKernel_cu_1520ed90_310016hardswish_kernelERNS_14TensorIteratorEENKUlvE_clEvENKUlvE1_clEvEUlN3c104HalfEE_EEvRNS_18TensorIteratorBaseERKT_EUliE_EEviT1_)
        .other          _ZN2at6native18elementwise_kernelILi128ELi4EZNS0_15gpu_kernel_implIZZZNS0_66_GLOBAL__N__a0cfb035_28_ActivationHardswishKernel_cu_1520ed90_310016hardswish_kernelERNS_14TensorIteratorEENKUlvE_clEvENKUlvE1_clEvEUlN3c104HalfEE_EEvRNS_18TensorIteratorBaseERKT_EUliE_EEviT1_,@"STO_CUDA_ENTRY STV_DEFAULT"
_ZN2at6native18elementwise_kernelILi128ELi4EZNS0_15gpu_kernel_implIZZZNS0_66_GLOBAL__N__a0cfb035_28_ActivationHardswishKernel_cu_1520ed90_310016hardswish_kernelERNS_14TensorIteratorEENKUlvE_clEvENKUlvE1_clEvEUlN3c104HalfEE_EEvRNS_18TensorIteratorBaseERKT_EUliE_EEviT1_:
.text._ZN2at6native18elementwise_kernelILi128ELi4EZNS0_15gpu_kernel_implIZZZNS0_66_GLOBAL__N__a0cfb035_28_ActivationHardswishKernel_cu_1520ed90_310016hardswish_kernelERNS_14TensorIteratorEENKUlvE_clEvENKUlvE1_clEvEUlN3c104HalfEE_EEvRNS_18TensorIteratorBaseERKT_EUliE_EEviT1_:
        /* <DEDUP_REMOVED lines=238> */
.L_x_4328:
        /* <DEDUP_REMOVED lines=20> */
.L_x_4332:
[----:B------:R-:W2:Y:S02]  /*1020*/  LDG.E.U8 R2, [R2.64] ;  /* 0x0000002402027981 */ /* 0x000ea4000c1e1100 */
[----:B--2---:R-:W0:Y:S02]  /*1030*/  I2F.U16 R0, R2 ;  /* 0x0000000200007306 */ /* 0x004e240000101000 */
[----:B0-----:R-:W-:Y:S01]  /*1040*/  F2FP.PACK_AB R0, RZ, R0 ;  /* 0x00000000ff00723e */ /* 0x001fe200000000ff */
[----:B------:R-:W-:Y:S05]  /*1050*/  BRA `(.L_x_4334) ;  /* 0x00000e1000007947 */ /* 0x000fea0003800000 */
.L_x_4331:
        /* <DEDUP_REMOVED lines=10> */
.L_x_4336:
[----:B------:R-:W2:Y:S02]  /*1100*/  LDG.E R2, [R2.64] ;  /* 0x0000002402027981 */ /* 0x000ea4000c1e1900 */
[----:B--2---:R-:W0:Y:S02]  /*1110*/  I2F R0, R2 ;  /* 0x0000000200007306 */ /* 0x004e240000201400 */
[----:B0-----:R-:W-:Y:S01]  /*1120*/  F2FP.PACK_AB R0, RZ, R0 ;  /* 0x00000000ff00723e */ /* 0x001fe200000000ff */
[----:B------:R-:W-:Y:S05]  /*1130*/  BRA `(.L_x_4334) ;  /* 0x00000d3000007947 */ /* 0x000fea0003800000 */
.L_x_4335:
[----:B------:R-:W2:Y:S02]  /*1140*/  LDG.E.U16 R2, [R2.64] ;  /* 0x0000002402027981 */ /* 0x000ea4000c1e1500 */
[----:B--2---:R-:W0:Y:S02]  /*1150*/  I2F.S16 R0, R2 ;  /* 0x0000000200007306 */ /* 0x004e240000101400 */
[----:B0-----:R-:W-:Y:S01]  /*1160*/  F2FP.PACK_AB R0, RZ, R0 ;  /* 0x00000000ff00723e */ /* 0x001fe200000000ff */
[----:B------:R-:W-:Y:S05]  /*1170*/  BRA `(.L_x_4334) ;  /* 0x00000cf000007947 */ /* 0x000fea0003800000 */
.L_x_4330:
        /* <DEDUP_REMOVED lines=9> */
.L_x_4338:
[----:B------:R0:W5:Y:S01]  /*1210*/  LDG.E.U16 R0, [R2.64] ;  /* 0x0000002402007981 */ /* 0x000162000c1e1500 */
[----:B------:R-:W-:Y:S05]  /*1220*/  BRA `(.L_x_4334) ;  /* 0x00000c4000007947 */ /* 0x000fea0003800000 */
.L_x_4337:
        /* <DEDUP_REMOVED lines=9> */
.L_x_4340:
[----:B------:R0:W5:Y:S01]  /*12c0*/  LDG.E.U16 R0, [R2.64] ;  /* 0x0000002402007981 */ /* 0x000162000c1e1500 */
[----:B------:R-:W-:Y:S05]  /*12d0*/  BRA `(.L_x_4334) ;  /* 0x00000b9000007947 */ /* 0x000fea0003800000 */
.L_x_4339:
[----:B------:R-:W2:Y:S02]  /*12e0*/  LDG.E.64 R2, [R2.64] ;  /* 0x0000002402027981 */ /* 0x000ea4000c1e1b00 */
[----:B--2---:R-:W0:Y:S01]  /*12f0*/  F2F.F32.F64 R0, R2 ;  /* 0x0000000200007310 */ /* 0x004e220000301000 */
[----:B------:R-:W0:-:S14]  /*1300*/  DSETP.GEU.AND P0, PT, |R2|, c[0x2][0x0], PT ;  /* 0x008000000200762a */ /* 0x000e1c0003f0e200 */
[----:B0-----:R-:W-:-:S05]  /*1310*/  @!P0 FMUL R0, R0, 1.175494350822287508e-38 ;  /* 0x0080000000008820 */ /* 0x001fca0000400000 */
[----:B------:R-:W-:Y:S01]  /*1320*/  F2FP.PACK_AB R0, RZ, R0 ;  /* 0x00000000ff00723e */ /* 0x000fe200000000ff */
[----:B------:R-:W-:Y:S05]  /*1330*/  BRA `(.L_x_4334) ;  /* 0x00000b3000007947 */ /* 0x000fea0003800000 */
.L_x_4329:
        /* <DEDUP_REMOVED lines=13> */
.L_x_4343:
[----:B------:R-:W2:Y:S02]  /*1410*/  LDG.E.64 R2, [R2.64] ;  /* 0x0000002402027981 */ /* 0x000ea4000c1e1b00 */
[----:B--2---:R-:W0:Y:S01]  /*1420*/  F2F.F32.F64 R0, R2 ;  /* 0x0000000200007310 */ /* 0x004e220000301000 */
[----:B------:R-:W0:-:S14]  /*1430*/  DSETP.GEU.AND P0, PT, |R2|, c[0x2][0x0], PT ;  /* 0x008000000200762a */ /* 0x000e1c0003f0e200 */
[----:B0-----:R-:W-:-:S05]  /*1440*/  @!P0 FMUL R0, R0, 1.175494350822287508e-38 ;  /* 0x0080000000008820 */ /* 0x001fca0000400000 */
[----:B------:R-:W-:Y:S01]  /*1450*/  F2FP.PACK_AB R0, RZ, R0 ;  /* 0x00000000ff00723e */ /* 0x000fe200000000ff */
[----:B------:R-:W-:Y:S05]  /*1460*/  BRA `(.L_x_4334) ;  /* 0x00000a0000007947 */ /* 0x000fea0003800000 */
.L_x_4342:
        /* <DEDUP_REMOVED lines=28> */
.L_x_4345:
        /* <DEDUP_REMOVED lines=15> */
.L_x_4344:
[----:B------:R-:W2:Y:S02]  /*1720*/  LDG.E.U16 R0, [R2.64] ;  /* 0x0000002402007981 */ /* 0x000ea4000c1e1500 */
[----:B--2---:R-:W-:-:S04]  /*1730*/  PRMT R0, RZ, 0x5410, R0 ;  /* 0x00005410ff007816 */ /* 0x004fc80000000000 */
[----:B------:R-:W-:Y:S01]  /*1740*/  F2FP.PACK_AB R0, RZ, R0 ;  /* 0x00000000ff00723e */ /* 0x000fe200000000ff */
[----:B------:R-:W-:Y:S05]  /*1750*/  BRA `(.L_x_4334) ;  /* 0x0000071000007947 */ /* 0x000fea0003800000 */
.L_x_4341:
        /* <DEDUP_REMOVED lines=12> */
.L_x_4348:
        /* <DEDUP_REMOVED lines=21> */
.L_x_4352:
[----:B------:R-:W-:Y:S05]  /*1970*/  BSYNC B1 ;  /* 0x0000000000017941 */ /* 0x000fea0003800000 */
.L_x_4351:
[----:B------:R-:W-:Y:S01]  /*1980*/  LEA R3, R0, 0x3b800000, 0x17 ;  /* 0x3b80000000037811 */ /* 0x000fe200078eb8ff */
[----:B------:R-:W-:-:S05]  /*1990*/  IMAD.SHL.U32 R0, R2, 0x100000, RZ ;  /* 0x0010000002007824 */ /* 0x000fca00078e00ff */
[----:B------:R-:W-:Y:S02]  /*19a0*/  LOP3.LUT R0, R3, R0, R4, 0xfe, !PT ;  /* 0x0000000003007212 */ /* 0x000fe400078efe04 */
.L_x_4350:
[----:B------:R-:W-:Y:S05]  /*19b0*/  BSYNC B0 ;  /* 0x0000000000007941 */ /* 0x000fea0003800000 */
.L_x_4349:
[----:B------:R-:W-:Y:S01]  /*19c0*/  F2FP.PACK_AB R0, RZ, R0 ;  /* 0x00000000ff00723e */ /* 0x000fe200000000ff */
[----:B------:R-:W-:Y:S05]  /*19d0*/  BRA `(.L_x_4334) ;  /* 0x0000049000007947 */ /* 0x000fea0003800000 */
.L_x_4347:
        /* <DEDUP_REMOVED lines=21> */
.L_x_4356:
[----:B------:R-:W-:Y:S05]  /*1b30*/  BSYNC B1 ;  /* 0x0000000000017941 */ /* 0x000fea0003800000 */
.L_x_4355:
[----:B------:R-:W-:Y:S01]  /*1b40*/  LEA R3, R0, 0x37800000, 0x17 ;  /* 0x3780000000037811 */ /* 0x000fe200078eb8ff */
[----:B------:R-:W-:-:S05]  /*1b50*/  IMAD.SHL.U32 R0, R2, 0x200000, RZ ;  /* 0x0020000002007824 */ /* 0x000fca00078e00ff */
[----:B------:R-:W-:Y:S02]  /*1b60*/  LOP3.LUT R0, R3, R0, R4, 0xfe, !PT ;  /* 0x0000000003007212 */ /* 0x000fe400078efe04 */
.L_x_4354:
[----:B------:R-:W-:Y:S05]  /*1b70*/  BSYNC B0 ;  /* 0x0000000000007941 */ /* 0x000fea0003800000 */
.L_x_4353:
[----:B------:R-:W-:Y:S01]  /*1b80*/  F2FP.PACK_AB R0, RZ, R0 ;  /* 0x00000000ff00723e */ /* 0x000fe200000000ff */
[----:B------:R-:W-:Y:S05]  /*1b90*/  BRA `(.L_x_4334) ;  /* 0x000002d000007947 */ /* 0x000fea0003800000 */
.L_x_4346:
        /* <DEDUP_REMOVED lines=14> */
.L_x_4360:
[----:B------:R-:W-:Y:S05]  /*1c80*/  BSYNC B0 ;  /* 0x0000000000007941 */ /* 0x000fea0003800000 */
.L_x_4359:
[----:B------:R-:W-:Y:S01]  /*1c90*/  F2FP.PACK_AB R0, RZ, R0 ;  /* 0x00000000ff00723e */ /* 0x000fe200000000ff */
[----:B------:R-:W-:Y:S05]  /*1ca0*/  BRA `(.L_x_4334) ;  /* 0x000001c000007947 */ /* 0x000fea0003800000 */
.L_x_4333:
        /* <DEDUP_REMOVED lines=21> */
.L_x_4358:
[----:B------:R-:W2:Y:S02]  /*1e00*/  LDG.E.64 R2, [R2.64] ;  /* 0x0000002402027981 */ /* 0x000ea4000c1e1b00 */
[----:B--2---:R-:W0:Y:S02]  /*1e10*/  I2F.U64 R0, R2 ;  /* 0x0000000200007312 */ /* 0x004e240000301000 */
[----:B0-----:R-:W-:Y:S01]  /*1e20*/  F2FP.PACK_AB R0, RZ, R0 ;  /* 0x00000000ff00723e */ /* 0x001fe200000000ff */
[----:B------:R-:W-:Y:S05]  /*1e30*/  BRA `(.L_x_4334) ;  /* 0x0000003000007947 */ /* 0x000fea0003800000 */
.L_x_4357:
[----:B------:R-:W2:Y:S02]  /*1e40*/  LDG.E R2, [R2.64] ;  /* 0x0000002402027981 */ /* 0x000ea4000c1e1900 */
[----:B--2---:R-:W0:Y:S02]  /*1e50*/  I2F.U32 R0, R2 ;  /* 0x0000000200007306 */ /* 0x004e240000201000 */
[----:B0-----:R-:W-:-:S06]  /*1e60*/  F2FP.PACK_AB R0, RZ, R0 ;  /* 0x00000000ff00723e */ /* 0x001fcc00000000ff */
.L_x_4334:
[----:B------:R-:W1:Y:S01]  /*1e70*/  LDC.U8 R5, c[0x0][0x388] ;  /* 0x0000e200ff057b82 */ /* 0x000e620000000000 */
[----:B-----5:R-:W-:-:S05]  /*1e80*/  HADD2.F32 R0, -RZ, R0.H0_H0 ;  /* 0x20000000ff007230 */ /* 0x020fca0000004100 */
        /* <DEDUP_REMOVED lines=10> */
[----:B------:R-:W-:-:S11]  /*1f30*/  F2FP.PACK_AB R3, RZ, R3 ;  /* 0x00000003ff03723e */ /* 0x000fd600000000ff */
        /* <DEDUP_REMOVED lines=13> */
.L_x_4364:
[----:B------:R-:W-:-:S06]  /*2010*/  HADD2.F32 R3, -RZ, R3.H0_H0 ;  /* 0x20000003ff037230 */ /* 0x000fcc0000004100 */
[----:B------:R-:W0:Y:S02]  /*2020*/  F2I.S64.TRUNC R2, R3 ;  /* 0x0000000300027311 */ /* 0x000e24000020d900 */
[----:B0-----:R0:W-:Y:S01]  /*2030*/  STG.E.U8 [R16.64], R2 ;  /* 0x0000000210007986 */ /* 0x0011e2000c101124 */
[----:B------:R-:W-:Y:S05]  /*2040*/  BRA `(.L_x_4366) ;  /* 0x00000e4000007947 */ /* 0x000fea0003800000 */
.L_x_4363:
        /* <DEDUP_REMOVED lines=10> */
.L_x_4368:
[----:B------:R-:W-:-:S06]  /*20f0*/  HADD2.F32 R3, -RZ, R3.H0_H0 ;  /* 0x20000003ff037230 */ /* 0x000fcc0000004100 */
[----:B------:R-:W0:Y:S02]  /*2100*/  F2I.FTZ.TRUNC.NTZ R3, R3 ;  /* 0x0000000300037305 */ /* 0x000e24000021f100 */
[----:B0-----:R0:W-:Y:S01]  /*2110*/  STG.E [R16.64], R3 ;  /* 0x0000000310007986 */ /* 0x0011e2000c101924 */
[----:B------:R-:W-:Y:S05]  /*2120*/  BRA `(.L_x_4366) ;  /* 0x00000d6000007947 */ /* 0x000fea0003800000 */
.L_x_4367:
[----:B------:R-:W-:-:S06]  /*2130*/  HADD2.F32 R3, -RZ, R3.H0_H0 ;  /* 0x20000003ff037230 */ /* 0x000fcc0000004100 */
[----:B------:R-:W0:Y:S02]  /*2140*/  F2I.FTZ.TRUNC.NTZ R3, R3 ;  /* 0x0000000300037305 */ /* 0x000e24000021f100 */
[----:B0-----:R0:W-:Y:S01]  /*2150*/  STG.E.U16 [R16.64], R3 ;  /* 0x0000000310007986 */ /* 0x0011e2000c101524 */
[----:B------:R-:W-:Y:S05]  /*2160*/  BRA `(.L_x_4366) ;  /* 0x00000d2000007947 */ /* 0x000fea0003800000 */
.L_x_4362:
        /* <DEDUP_REMOVED lines=9> */
.L_x_4370:
[----:B------:R0:W-:Y:S01]  /*2200*/  STG.E.U16 [R16.64], R3 ;  /* 0x0000000310007986 */ /* 0x0001e2000c101524 */
[----:B------:R-:W-:Y:S05]  /*2210*/  BRA `(.L_x_4366) ;  /* 0x00000c7000007947 */ /* 0x000fea0003800000 */
.L_x_4369:
        /* <DEDUP_REMOVED lines=10> */
.L_x_4372:
[----:B------:R-:W-:-:S05]  /*22c0*/  HADD2.F32 R0, -RZ, R3.H0_H0 ;  /* 0x20000003ff007230 */ /* 0x000fca0000004100 */
[----:B------:R-:W-:-:S04]  /*22d0*/  F2FP.PACK_AB R0, RZ, R0 ;  /* 0x00000000ff00723e */ /* 0x000fc800000000ff */
[----:B------:R-:W-:-:S05]  /*22e0*/  PRMT R0, R0, 0x5410, RZ ;  /* 0x0000541000007816 */ /* 0x000fca00000000ff */
[----:B------:R0:W-:Y:S01]  /*22f0*/  STG.E [R16.64], R0 ;  /* 0x0000000010007986 */ /* 0x0001e2000c101924 */
[----:B------:R-:W-:Y:S05]  /*2300*/  BRA `(.L_x_4366) ;  /* 0x00000b8000007947 */ /* 0x000fea0003800000 */
.L_x_4371:
[----:B------:R-:W-:-:S05]  /*2310*/  HADD2.F32 R2, -RZ, R3.H0_H0 ;  /* 0x20000003ff027230 */ /* 0x000fca0000004100 */
[----:B------:R-:W-:-:S06]  /*2320*/  FMUL.FTZ R2, R2, 1 ;  /* 0x3f80000002027820 */ /* 0x000fcc0000410000 */
[----:B------:R-:W0:Y:S02]  /*2330*/  F2F.F64.F32 R2, R2 ;  /* 0x0000000200027310 */ /* 0x000e240000201800 */
[----:B0-----:R0:W-:Y:S01]  /*2340*/  STG.E.64 [R16.64], R2 ;  /* 0x0000000210007986 */ /* 0x0011e2000c101b24 */
[----:B------:R-:W-:Y:S05]  /*2350*/  BRA `(.L_x_4366) ;  /* 0x00000b3000007947 */ /* 0x000fea0003800000 */
.L_x_4361:
        /* <DEDUP_REMOVED lines=13> */
.L_x_4375:
[----:B------:R-:W-:Y:S01]  /*2430*/  HADD2.F32 R3, -RZ, R3.H0_H0 ;  /* 0x20000003ff037230 */ /* 0x000fe20000004100 */
[----:B------:R-:W-:-:S04]  /*2440*/  CS2R R6, SRZ ;  /* 0x0000000000067805 */ /* 0x000fc8000001ff00 */
[----:B------:R-:W-:-:S04]  /*2450*/  FMUL.FTZ R3, R3, 1 ;  /* 0x3f80000003037820 */ /* 0x000fc80000410000 */
[----:B------:R-:W0:Y:S02]  /*2460*/  F2F.F64.F32 R4, R3 ;  /* 0x0000000300047310 */ /* 0x000e240000201800 */
[----:B0-----:R0:W-:Y:S01]  /*2470*/  STG.E.128 [R16.64], R4 ;  /* 0x0000000410007986 */ /* 0x0011e2000c101d24 */
[----:B------:R-:W-:Y:S05]  /*2480*/  BRA `(.L_x_4366) ;  /* 0x00000a0000007947 */ /* 0x000fea0003800000 */
.L_x_4374:
        /* <DEDUP_REMOVED lines=21> */
.L_x_4379:
[----:B------:R-:W-:Y:S05]  /*25e0*/  BSYNC B0 ;  /* 0x0000000000007941 */ /* 0x000fea0003800000 */
.L_x_4378:
[----:B------:R-:W-:-:S05]  /*25f0*/  LOP3.LUT R3, R0, R3, RZ, 0xfc, !PT ;  /* 0x0000000300037212 */ /* 0x000fca00078efcff */
[----:B------:R0:W-:Y:S01]  /*2600*/  STG.E.U8 [R16.64], R3 ;  /* 0x0000000310007986 */ /* 0x0001e2000c101124 */
[----:B------:R-:W-:Y:S05]  /*2610*/  BRA `(.L_x_4366) ;  /* 0x0000087000007947 */ /* 0x000fea0003800000 */
.L_x_4377:
        /* <DEDUP_REMOVED lines=13> */
.L_x_4381:
[----:B------:R-:W-:Y:S01]  /*26f0*/  IMAD.MOV.U32 R0, RZ, RZ, 0x7f ;  /* 0x0000007fff007424 */ /* 0x000fe200078e00ff */
[----:B------:R-:W-:-:S04]  /*2700*/  ISETP.GT.U32.AND P0, PT, R2, 0x7f800000, PT ;  /* 0x7f8000000200780c */ /* 0x000fc80003f04070 */
[----:B------:R-:W-:-:S04]  /*2710*/  SEL R0, R0, 0x7c, P0 ;  /* 0x0000007c00007807 */ /* 0x000fc80000000000 */
.L_x_4382:
[----:B------:R-:W-:Y:S05]  /*2720*/  BSYNC B0 ;  /* 0x0000000000007941 */ /* 0x000fea0003800000 */
.L_x_4380:
[----:B------:R-:W-:-:S04]  /*2730*/  LOP3.LUT R2, R3, 0x80000000, RZ, 0xc0, !PT ;  /* 0x8000000003027812 */ /* 0x000fc800078ec0ff */
[----:B------:R-:W-:-:S04]  /*2740*/  SHF.R.U32.HI R3, RZ, 0x18, R2 ;  /* 0x00000018ff037819 */ /* 0x000fc80000011602 */
[----:B------:R-:W-:-:S05]  /*2750*/  LOP3.LUT R3, R0, R3, RZ, 0xfc, !PT ;  /* 0x0000000300037212 */ /* 0x000fca00078efcff */
[----:B------:R0:W-:Y:S01]  /*2760*/  STG.E.U8 [R16.64], R3 ;  /* 0x0000000310007986 */ /* 0x0001e2000c101124 */
[----:B------:R-:W-:Y:S05]  /*2770*/  BRA `(.L_x_4366) ;  /* 0x0000071000007947 */ /* 0x000fea0003800000 */
.L_x_4376:
[----:B------:R-:W-:-:S05]  /*2780*/  HADD2.F32 R0, -RZ, R3.H0_H0 ;  /* 0x20000003ff007230 */ /* 0x000fca0000004100 */
[----:B------:R-:W-:-:S05]  /*2790*/  F2FP.BF16.PACK_AB R0, RZ, R0 ;  /* 0x00000000ff00723e */ /* 0x000fca00000010ff */
[----:B------:R0:W-:Y:S01]  /*27a0*/  STG.E.U16 [R16.64], R0 ;  /* 0x0000000010007986 */ /* 0x0001e2000c101524 */
[----:B------:R-:W-:Y:S05]  /*27b0*/  BRA `(.L_x_4366) ;  /* 0x000006d000007947 */ /* 0x000fea0003800000 */
.L_x_4373:
        /* <DEDUP_REMOVED lines=12> */
.L_x_4385:
        /* <DEDUP_REMOVED lines=17> */
.L_x_4388:
[----:B------:R-:W-:-:S04]  /*2990*/  LOP3.LUT R2, R3, 0x80000000, RZ, 0xc0, !PT ;  /* 0x8000000003027812 */ /* 0x000fc800078ec0ff */
[----:B------:R-:W-:-:S04]  /*29a0*/  SHF.R.U32.HI R3, RZ, 0x18, R2 ;  /* 0x00000018ff037819 */ /* 0x000fc80000011602 */
[----:B------:R-:W-:-:S04]  /*29b0*/  LOP3.LUT R0, R0, R3, RZ, 0xfc, !PT ;  /* 0x0000000300007212 */ /* 0x000fc800078efcff */
[----:B------:R-:W-:Y:S02]  /*29c0*/  PRMT R8, R0, 0x7610, R8 ;  /* 0x0000761000087816 */ /* 0x000fe40000000008 */
.L_x_4387:
[----:B------:R-:W-:Y:S05]  /*29d0*/  BSYNC B0 ;  /* 0x0000000000007941 */ /* 0x000fea0003800000 */
.L_x_4386:
[----:B------:R0:W-:Y:S01]  /*29e0*/  STG.E.U8 [R16.64], R8 ;  /* 0x0000000810007986 */ /* 0x0001e2000c101124 */
[----:B------:R-:W-:Y:S05]  /*29f0*/  BRA `(.L_x_4366) ;  /* 0x0000049000007947 */ /* 0x000fea0003800000 */
.L_x_4384:
        /* <DEDUP_REMOVED lines=17> */
.L_x_4391:
[----:B------:R-:W-:-:S04]  /*2b10*/  LOP3.LUT R2, R3, 0x80000000, RZ, 0xc0, !PT ;  /* 0x8000000003027812 */ /* 0x000fc800078ec0ff */
[----:B------:R-:W-:-:S04]  /*2b20*/  SHF.R.U32.HI R3, RZ, 0x18, R2 ;  /* 0x00000018ff037819 */ /* 0x000fc80000011602 */
[----:B------:R-:W-:-:S04]  /*2b30*/  LOP3.LUT R0, R0, R3, RZ, 0xfc, !PT ;  /* 0x0000000300007212 */ /* 0x000fc800078efcff */
[----:B------:R-:W-:Y:S02]  /*2b40*/  PRMT R8, R0, 0x7610, R8 ;  /* 0x0000761000087816 */ /* 0x000fe40000000008 */
.L_x_4390:
[----:B------:R-:W-:Y:S05]  /*2b50*/  BSYNC B0 ;  /* 0x0000000000007941 */ /* 0x000fea0003800000 */
.L_x_4389:
[----:B------:R0:W-:Y:S01]  /*2b60*/  STG.E.U8 [R16.64], R8 ;  /* 0x0000000810007986 */ /* 0x0001e2000c101124 */
[----:B------:R-:W-:Y:S05]  /*2b70*/  BRA `(.L_x_4366) ;  /* 0x0000031000007947 */ /* 0x000fea0003800000 */
.L_x_4383:
        /* <DEDUP_REMOVED lines=22> */
.L_x_4365:
        /* <DEDUP_REMOVED lines=20> */
.L_x_4393:
[----:B------:R-:W-:-:S06]  /*2e20*/  HADD2.F32 R3, -RZ, R3.H0_H0 ;  /* 0x20000003ff037230 */ /* 0x000fcc0000004100 */
[----:B------:R-:W0:Y:S02]  /*2e30*/  F2I.U64.TRUNC R2, R3 ;  /* 0x0000000300027311 */ /* 0x000e24000020d800 */
[----:B0-----:R0:W-:Y:S01]  /*2e40*/  STG.E.64 [R16.64], R2 ;  /* 0x0000000210007986 */ /* 0x0011e2000c101b24 */
[----:B------:R-:W-:Y:S05]  /*2e50*/  BRA `(.L_x_4366) ;  /* 0x0000003000007947 */ /* 0x000fea0003800000 */
.L_x_4392:
[----:B------:R-:W-:-:S06]  /*2e60*/  HADD2.F32 R3, -RZ, R3.H0_H0 ;  /* 0x20000003ff037230 */ /* 0x000fcc0000004100 */
[----:B------:R-:W0:Y:S02]  /*2e70*/  F2I.FTZ.U32.TRUNC.NTZ R3, R3 ;  /* 0x0000000300037305 */ /* 0x000e24000021f000 */
[----:B0-----:R0:W-:Y:S02]  /*2e80*/  STG.E [R16.64], R3 ;  /* 0x0000000310007986 */ /* 0x0011e4000c101924 */
.L_x_4366:
[----:B------:R-:W-:-:S05]  /*2e90*/  IMAD R18, R18, 0x200, R23 ;  /* 0x0000020012127824 */ /* 0x000fca00078e0217 */
[----:B------:R-:W-:Y:S02]  /*2ea0*/  IADD3 R19, R18, 0x80, RZ ;  /* 0x0000008012137810 */ /* 0x000fe40007ffe0ff */
.L_x_4327:
[----:B------:R-:W-:Y:S05]  /*2eb0*/  BSYNC B6 ;  /* 0x0000000000067941 */ /* 0x000fea0003800000 */
.L_x_4326:
        /* <DEDUP_REMOVED lines=231> */
.L_x_4396:
        /* <DEDUP_REMOVED lines=20> */
.L_x_4400:
[----:B------:R-:W2:Y:S02]  /*3e70*/  LDG.E.U8 R2, [R2.64] ;  /* 0x0000002402027981 */ /* 0x000ea4000c1e1100 */
[----:B--2---:R-:W0:Y:S02]  /*3e80*/  I2F.U16 R0, R2 ;  /* 0x0000000200007306 */ /* 0x004e240000101000 */
[----:B0-----:R-:W-:Y:S01]  /*3e90*/  F2FP.PACK_AB R0, RZ, R0 ;  /* 0x00000000ff00723e */ /* 0x001fe200000000ff */
[----:B------:R-:W-:Y:S05]  /*3ea0*/  BRA `(.L_x_4402) ;  /* 0x00000e1000007947 */ /* 0x000fea0003800000 */
.L_x_4399:
        /* <DEDUP_REMOVED lines=10> */
.L_x_4404:
[----:B------:R-:W2:Y:S02]  /*3f50*/  LDG.E R2, [R2.64] ;  /* 0x0000002402027981 */ /* 0x000ea4000c1e1900 */
[----:B--2---:R-:W0:Y:S02]  /*3f60*/  I2F R0, R2 ;  /* 0x0000000200007306 */ /* 0x004e240000201400 */
[----:B0-----:R-:W-:Y:S01]  /*3f70*/  F2FP.PACK_AB R0, RZ, R0 ;  /* 0x00000000ff00723e */ /* 0x001fe200000000ff */
[----:B------:R-:W-:Y:S05]  /*3f80*/  BRA `(.L_x_4402) ;  /* 0x00000d3000007947 */ /* 0x000fea0003800000 */
.L_x_4403:
[----:B------:R-:W2:Y:S02]  /*3f90*/  LDG.E.U16 R2, [R2.64] ;  /* 0x0000002402027981 */ /* 0x000ea4000c1e1500 */
[----:B--2---:R-:W0:Y:S02]  /*3fa0*/  I2F.S16 R0, R2 ;  /* 0x0000000200007306 */ /* 0x004e240000101400 */
[----:B0-----:R-:W-:Y:S01]  /*3fb0*/  F2FP.PACK_AB R0, RZ, R0 ;  /* 0x00000000ff00723e */ /* 0x001fe200000000ff */
[----:B------:R-:W-:Y:S05]  /*3fc0*/  BRA `(.L_x_4402) ;  /* 0x00000cf000007947 */ /* 0x000fea0003800000 */
.L_x_4398:
        /* <DEDUP_REMOVED lines=9> */
.L_x_4406:
[----:B------:R0:W5:Y:S01]  /*4060*/  LDG.E.U16 R0, [R2.64] ;  /* 0x0000002402007981 */ /* 0x000162000c1e1500 */
[----:B------:R-:W-:Y:S05]  /*4070*/  BRA `(.L_x_4402) ;  /* 0x00000c4000007947 */ /* 0x000fea0003800000 */
.L_x_4405:
        /* <DEDUP_REMOVED lines=9> */
.L_x_4408:
[----:B------:R0:W5:Y:S01]  /*4110*/  LDG.E.U16 R0, [R2.64] ;  /* 0x0000002402007981 */ /* 0x000162000c1e1500 */
[----:B------:R-:W-:Y:S05]  /*4120*/  BRA `(.L_x_4402) ;  /* 0x00000b9000007947 */ /* 0x000fea0003800000 */
.L_x_4407:
[----:B------:R-:W2:Y:S02]  /*4130*/  LDG.E.64 R2, [R2.64] ;  /* 0x0000002402027981 */ /* 0x000ea4000c1e1b00 */
[----:B--2---:R-:W0:Y:S01]  /*4140*/  F2F.F32.F64 R0, R2 ;  /* 0x0000000200007310 */ /* 0x004e220000301000 */
[----:B------:R-:W0:-:S14]  /*4150*/  DSETP.GEU.AND P0, PT, |R2|, c[0x2][0x0], PT ;  /* 0x008000000200762a */ /* 0x000e1c0003f0e200 */
[----:B0-----:R-:W-:-:S05]  /*4160*/  @!P0 FMUL R0, R0, 1.175494350822287508e-38 ;  /* 0x0080000000008820 */ /* 0x001fca0000400000 */
[----:B------:R-:W-:Y:S01]  /*4170*/  F2FP.PACK_AB R0, RZ, R0 ;  /* 0x00000000ff00723e */ /* 0x000fe200000000ff */
[----:B------:R-:W-:Y:S05]  /*4180*/  BRA `(.L_x_4402) ;  /* 0x00000b3000007947 */ /* 0x000fea0003800000 */
.L_x_4397:
        /* <DEDUP_REMOVED lines=13> */
.L_x_4411:
[----:B------:R-:W2:Y:S02]  /*4260*/  LDG.E.64 R2, [R2.64] ;  /* 0x0000002402027981 */ /* 0x000ea4000c1e1b00 */
[----:B--2---:R-:W0:Y:S01]  /*4270*/  F2F.F32.F64 R0, R2 ;  /* 0x0000000200007310 */ /* 0x004e220000301000 */
[----:B------:R-:W0:-:S14]  /*4280*/  DSETP.GEU.AND P0, PT, |R2|, c[0x2][0x0], PT ;  /* 0x008000000200762a */ /* 0x000e1c0003f0e200 */
[----:B0-----:R-:W-:-:S05]  /*4290*/  @!P0 FMUL R0, R0, 1.175494350822287508e-38 ;  /* 0x0080000000008820 */ /* 0x001fca0000400000 */
[----:B------:R-:W-:Y:S01]  /*42a0*/  F2FP.PACK_AB R0, RZ, R0 ;  /* 0x00000000ff00723e */ /* 0x000fe200000000ff */
[----:B------:R-:W-:Y:S05]  /*42b0*/  BRA `(.L_x_4402) ;  /* 0x00000a0000007947 */ /* 0x000fea0003800000 */
.L_x_4410:
        /* <DEDUP_REMOVED lines=28> */
.L_x_4413:
        /* <DEDUP_REMOVED lines=15> */
.L_x_4412:
[----:B------:R-:W2:Y:S02]  /*4570*/  LDG.E.U16 R0, [R2.64] ;  /* 0x0000002402007981 */ /* 0x000ea4000c1e1500 */
[----:B--2---:R-:W-:-:S04]  /*4580*/  PRMT R0, RZ, 0x5410, R0 ;  /* 0x00005410ff007816 */ /* 0x004fc80000000000 */
[----:B------:R-:W-:Y:S01]  /*4590*/  F2FP.PACK_AB R0, RZ, R0 ;  /* 0x00000000ff00723e */ /* 0x000fe200000000ff */
[----:B------:R-:W-:Y:S05]  /*45a0*/  BRA `(.L_x_4402) ;  /* 0x0000071000007947 */ /* 0x000fea0003800000 */
.L_x_4409:
        /* <DEDUP_REMOVED lines=12> */
.L_x_4416:
        /* <DEDUP_REMOVED lines=21> */
.L_x_4420:
[----:B------:R-:W-:Y:S05]  /*47c0*/  BSYNC B1 ;  /* 0x0000000000017941 */ /* 0x000fea0003800000 */
.L_x_4419:
[----:B------:R-:W-:Y:S01]  /*47d0*/  LEA R3, R0, 0x3b800000, 0x17 ;  /* 0x3b80000000037811 */ /* 0x000fe200078eb8ff */
[----:B------:R-:W-:-:S05]  /*47e0*/  IMAD.SHL.U32 R0, R2, 0x100000, RZ ;  /* 0x0010000002007824 */ /* 0x000fca00078e00ff */
[----:B------:R-:W-:Y:S02]  /*47f0*/  LOP3.LUT R0, R3, R0, R4, 0xfe, !PT ;  /* 0x0000000003007212 */ /* 0x000fe400078efe04 */
.L_x_4418:
[----:B------:R-:W-:Y:S05]  /*4800*/  BSYNC B0 ;  /* 0x0000000000007941 */ /* 0x000fea0003800000 */
.L_x_4417:
[----:B------:R-:W-:Y:S01]  /*4810*/  F2FP.PACK_AB R0, RZ, R0 ;  /* 0x00000000ff00723e */ /* 0x000fe200000000ff */
[----:B------:R-:W-:Y:S05]  /*4820*/  BRA `(.L_x_4402) ;  /* 0x0000049000007947 */ /* 0x000fea0003800000 */
.L_x_4415:
        /* <DEDUP_REMOVED lines=21> */
.L_x_4424:
[----:B------:R-:W-:Y:S05]  /*4980*/  BSYNC B1 ;  /* 0x0000000000017941 */ /* 0x000fea0003800000 */
.L_x_4423:
[----:B------:R-:W-:Y:S01]  /*4990*/  LEA R3, R0, 0x37800000, 0x17 ;  /* 0x3780000000037811 */ /* 0x000fe200078eb8ff */
[----:B------:R-:W-:-:S05]  /*49a0*/  IMAD.SHL.U32 R0, R2, 0x200000, RZ ;  /* 0x0020000002007824 */ /* 0x000fca00078e00ff */
[----:B------:R-:W-:Y:S02]  /*49b0*/  LOP3.LUT R0, R3, R0, R4, 0xfe, !PT ;  /* 0x0000000003007212 */ /* 0x000fe400078efe04 */
.L_x_4422:
[----:B------:R-:W-:Y:S05]  /*49c0*/  BSYNC B0 ;  /* 0x0000000000007941 */ /* 0x000fea0003800000 */
.L_x_4421:
[----:B------:R-:W-:Y:S01]  /*49d0*/  F2FP.PACK_AB R0, RZ, R0 ;  /* 0x00000000ff00723e */ /* 0x000fe200000000ff */
[----:B------:R-:W-:Y:S05]  /*49e0*/  BRA `(.L_x_4402) ;  /* 0x000002d000007947 */ /* 0x000fea0003800000 */
.L_x_4414:
        /* <DEDUP_REMOVED lines=14> */
.L_x_4428:
[----:B------:R-:W-:Y:S05]  /*4ad0*/  BSYNC B0 ;  /* 0x0000000000007941 */ /* 0x000fea0003800000 */
.L_x_4427:
[----:B------:R-:W-:Y:S01]  /*4ae0*/  F2FP.PACK_AB R0, RZ, R0 ;  /* 0x00000000ff00723e */ /* 0x000fe200000000ff */
[----:B------:R-:W-:Y:S05]  /*4af0*/  BRA `(.L_x_4402) ;  /* 0x000001c000007947 */ /* 0x000fea0003800000 */
.L_x_4401:
        /* <DEDUP_REMOVED lines=21> */
.L_x_4426:
[----:B------:R-:W2:Y:S02]  /*4c50*/  LDG.E.64 R2, [R2.64] ;  /* 0x0000002402027981 */ /* 0x000ea4000c1e1b00 */
[----:B--2---:R-:W0:Y:S02]  /*4c60*/  I2F.U64 R0, R2 ;  /* 0x0000000200007312 */ /* 0x004e240000301000 */
[----:B0-----:R-:W-:Y:S01]  /*4c70*/  F2FP.PACK_AB R0, RZ, R0 ;  /* 0x00000000ff00723e */ /* 0x001fe200000000ff */
[----:B------:R-:W-:Y:S05]  /*4c80*/  BRA `(.L_x_4402) ;  /* 0x0000003000007947 */ /* 0x000fea0003800000 */
.L_x_4425:
[----:B------:R-:W2:Y:S02]  /*4c90*/  LDG.E R2, [R2.64] ;  /* 0x0000002402027981 */ /* 0x000ea4000c1e1900 */
[----:B--2---:R-:W0:Y:S02]  /*4ca0*/  I2F.U32 R0, R2 ;  /* 0x0000000200007306 */ /* 0x004e240000201000 */
[----:B0-----:R-:W-:-:S06]  /*4cb0*/  F2FP.PACK_AB R0, RZ, R0 ;  /* 0x00000000ff00723e */ /* 0x001fcc00000000ff */
.L_x_4402:
        /* <DEDUP_REMOVED lines=26> */
.L_x_4432:
[----:B------:R-:W-:-:S06]  /*4e60*/  HADD2.F32 R3, -RZ, R3.H0_H0 ;  /* 0x20000003ff037230 */ /* 0x000fcc0000004100 */
[----:B------:R-:W0:Y:S02]  /*4e70*/  F2I.S64.TRUNC R2, R3 ;  /* 0x0000000300027311 */ /* 0x000e24000020d900 */
[----:B0-----:R0:W-:Y:S01]  /*4e80*/  STG.E.U8 [R16.64], R2 ;  /* 0x0000000210007986 */ /* 0x0011e2000c101124 */
[----:B------:R-:W-:Y:S05]  /*4e90*/  BRA `(.L_x_4434) ;  /* 0x00000e4000007947 */ /* 0x000fea0003800000 */
.L_x_4431:
        /* <DEDUP_REMOVED lines=10> */
.L_x_4436:
[----:B------:R-:W-:-:S06]  /*4f40*/  HADD2.F32 R3, -RZ, R3.H0_H0 ;  /* 0x20000003ff037230 */ /* 0x000fcc0000004100 */
[----:B------:R-:W0:Y:S02]  /*4f50*/  F2I.FTZ.TRUNC.NTZ R3, R3 ;  /* 0x0000000300037305 */ /* 0x000e24000021f100 */
[----:B0-----:R0:W-:Y:S01]  /*4f60*/  STG.E [R16.64], R3 ;  /* 0x0000000310007986 */ /* 0x0011e2000c101924 */
[----:B------:R-:W-:Y:S05]  /*4f70*/  BRA `(.L_x_4434) ;  /* 0x00000d6000007947 */ /* 0x000fea0003800000 */
.L_x_4435:
[----:B------:R-:W-:-:S06]  /*4f80*/  HADD2.F32 R3, -RZ, R3.H0_H0 ;  /* 0x20000003ff037230 */ /* 0x000fcc0000004100 */
[----:B------:R-:W0:Y:S02]  /*4f90*/  F2I.FTZ.TRUNC.NTZ R3, R3 ;  /* 0x0000000300037305 */ /* 0x000e24000021f100 */
[----:B0-----:R0:W-:Y:S01]  /*4fa0*/  STG.E.U16 [R16.64], R3 ;  /* 0x0000000310007986 */ /* 0x0011e2000c101524 */
[----:B------:R-:W-:Y:S05]  /*4fb0*/  BRA `(.L_x_4434) ;  /* 0x00000d2000007947 */ /* 0x000fea0003800000 */
.L_x_4430:
        /* <DEDUP_REMOVED lines=9> */
.L_x_4438:
[----:B------:R0:W-:Y:S01]  /*5050*/  STG.E.U16 [R16.64], R3 ;  /* 0x0000000310007986 */ /* 0x0001e2000c101524 */
[----:B------:R-:W-:Y:S05]  /*5060*/  BRA `(.L_x_4434) ;  /* 0x00000c7000007947 */ /* 0x000fea0003800000 */
.L_x_4437:
        /* <DEDUP_REMOVED lines=10> */
.L_x_4440:
[----:B------:R-:W-:-:S05]  /*5110*/  HADD2.F32 R0, -RZ, R3.H0_H0 ;  /* 0x20000003ff007230 */ /* 0x000fca0000004100 */
[----:B------:R-:W-:-:S04]  /*5120*/  F2FP.PACK_AB R0, RZ, R0 ;  /* 0x00000000ff00723e */ /* 0x000fc800000000ff */
[----:B------:R-:W-:-:S05]  /*5130*/  PRMT R0, R0, 0x5410, RZ ;  /* 0x0000541000007816 */ /* 0x000fca00000000ff */
[----:B------:R0:W-:Y:S01]  /*5140*/  STG.E [R16.64], R0 ;  /* 0x0000000010007986 */ /* 0x0001e2000c101924 */
[----:B------:R-:W-:Y:S05]  /*5150*/  BRA `(.L_x_4434) ;  /* 0x00000b8000007947 */ /* 0x000fea0003800000 */
.L_x_4439:
[----:B------:R-:W-:-:S05]  /*5160*/  HADD2.F32 R2, -RZ, R3.H0_H0 ;  /* 0x20000003ff027230 */ /* 0x000fca0000004100 */
[----:B------:R-:W-:-:S06]  /*5170*/  FMUL.FTZ R2, R2, 1 ;  /* 0x3f80000002027820 */ /* 0x000fcc0000410000 */
[----:B------:R-:W0:Y:S02]  /*5180*/  F2F.F64.F32 R2, R2 ;  /* 0x0000000200027310 */ /* 0x000e240000201800 */
[----:B0-----:R0:W-:Y:S01]  /*5190*/  STG.E.64 [R16.64], R2 ;  /* 0x0000000210007986 */ /* 0x0011e2000c101b24 */
[----:B------:R-:W-:Y:S05]  /*51a0*/  BRA `(.L_x_4434) ;  /* 0x00000b3000007947 */ /* 0x000fea0003800000 */
.L_x_4429:
        /* <DEDUP_REMOVED lines=13> */
.L_x_4443:
[----:B------:R-:W-:Y:S01]  /*5280*/  HADD2.F32 R3, -RZ, R3.H0_H0 ;  /* 0x20000003ff037230 */ /* 0x000fe20000004100 */
[----:B------:R-:W-:-:S04]  /*5290*/  CS2R R6, SRZ ;  /* 0x0000000000067805 */ /* 0x000fc8000001ff00 */
[----:B------:R-:W-:-:S04]  /*52a0*/  FMUL.FTZ R3, R3, 1 ;  /* 0x3f80000003037820 */ /* 0x000fc80000410000 */
[----:B------:R-:W0:Y:S02]  /*52b0*/  F2F.F64.F32 R4, R3 ;  /* 0x0000000300047310 */ /* 0x000e240000201800 */
[----:B0-----:R0:W-:Y:S01]  /*52c0*/  STG.E.128 [R16.64], R4 ;  /* 0x0000000410007986 */ /* 0x0011e2000c101d24 */
[----:B------:R-:W-:Y:S05]  /*52d0*/  BRA `(.L_x_4434) ;  /* 0x00000a0000007947 */ /* 0x000fea0003800000 */
.L_x_4442:
        /* <DEDUP_REMOVED lines=21> */
.L_x_4447:
[----:B------:R-:W-:Y:S05]  /*5430*/  BSYNC B0 ;  /* 0x0000000000007941 */ /* 0x000fea0003800000 */
.L_x_4446:
[----:B------:R-:W-:-:S05]  /*5440*/  LOP3.LUT R3, R0, R3, RZ, 0xfc, !PT ;  /* 0x0000000300037212 */ /* 0x000fca00078efcff */
[----:B------:R0:W-:Y:S01]  /*5450*/  STG.E.U8 [R16.64], R3 ;  /* 0x0000000310007986 */ /* 0x0001e2000c101124 */
[----:B------:R-:W-:Y:S05]  /*5460*/  BRA `(.L_x_4434) ;  /* 0x0000087000007947 */ /* 0x000fea0003800000 */
.L_x_4445:
        /* <DEDUP_REMOVED lines=13> */
.L_x_4449:
[----:B------:R-:W-:Y:S01]  /*5540*/  IMAD.MOV.U32 R0, RZ, RZ, 0x7f ;  /* 0x0000007fff007424 */ /* 0x000fe200078e00ff */
[----:B------:R-:W-:-:S04]  /*5550*/  ISETP.GT.U32.AND P0, PT, R2, 0x7f800000, PT ;  /* 0x7f8000000200780c */ /* 0x000fc80003f04070 */
[----:B------:R-:W-:-:S04]  /*5560*/  SEL R0, R0, 0x7c, P0 ;  /* 0x0000007c00007807 */ /* 0x000fc80000000000 */
.L_x_4450:
[----:B------:R-:W-:Y:S05]  /*5570*/  BSYNC B0 ;  /* 0x0000000000007941 */ /* 0x000fea0003800000 */
.L_x_4448:
[----:B------:R-:W-:-:S04]  /*5580*/  LOP3.LUT R2, R3, 0x80000000, RZ, 0xc0, !PT ;  /* 0x8000000003027812 */ /* 0x000fc800078ec0ff */
[----:B------:R-:W-:-:S04]  /*5590*/  SHF.R.U32.HI R3, RZ, 0x18, R2 ;  /* 0x00000018ff037819 */ /* 0x000fc80000011602 */
[----:B------:R-:W-:-:S05]  /*55a0*/  LOP3.LUT R3, R0, R3, RZ, 0xfc, !PT ;  /* 0x0000000300037212 */ /* 0x000fca00078efcff */
[----:B------:R0:W-:Y:S01]  /*55b0*/  STG.E.U8 [R16.64], R3 ;  /* 0x0000000310007986 */ /* 0x0001e2000c101124 */
[----:B------:R-:W-:Y:S05]  /*55c0*/  BRA `(.L_x_4434) ;  /* 0x0000071000007947 */ /* 0x000fea0003800000 */
.L_x_4444:
[----:B------:R-:W-:-:S05]  /*55d0*/  HADD2.F32 R0, -RZ, R3.H0_H0 ;  /* 0x20000003ff007230 */ /* 0x000fca0000004100 */
[----:B------:R-:W-:-:S05]  /*55e0*/  F2FP.BF16.PACK_AB R0, RZ, R0 ;  /* 0x00000000ff00723e */ /* 0x000fca00000010ff */
[----:B------:R0:W-:Y:S01]  /*55f0*/  STG.E.U16 [R16.64], R0 ;  /* 0x0000000010007986 */ /* 0x0001e2000c101524 */
[----:B------:R-:W-:Y:S05]  /*5600*/  BRA `(.L_x_4434) ;  /* 0x000006d000007947 */ /* 0x000fea0003800000 */
.L_x_4441:
        /* <DEDUP_REMOVED lines=12> */
.L_x_4453:
        /* <DEDUP_REMOVED lines=17> */
.L_x_4456:
[----:B------:R-:W-:-:S04]  /*57e0*/  LOP3.LUT R2, R3, 0x80000000, RZ, 0xc0, !PT ;  /* 0x8000000003027812 */ /* 0x000fc800078ec0ff */
[----:B------:R-:W-:-:S04]  /*57f0*/  SHF.R.U32.HI R3, RZ, 0x18, R2 ;  /* 0x00000018ff037819 */ /* 0x000fc80000011602 */
[----:B------:R-:W-:-:S04]  /*5800*/  LOP3.LUT R0, R0, R3, RZ, 0xfc, !PT ;  /* 0x0000000300007212 */ /* 0x000fc800078efcff */
[----:B------:R-:W-:Y:S02]  /*5810*/  PRMT R8, R0, 0x7610, R8 ;  /* 0x0000761000087816 */ /* 0x000fe40000000008 */
.L_x_4455:
[----:B------:R-:W-:Y:S05]  /*5820*/  BSYNC B0 ;  /* 0x0000000000007941 */ /* 0x000fea0003800000 */
.L_x_4454:
[----:B------:R0:W-:Y:S01]  /*5830*/  STG.E.U8 [R16.64], R8 ;  /* 0x0000000810007986 */ /* 0x0001e2000c101124 */
[----:B------:R-:W-:Y:S05]  /*5840*/  BRA `(.L_x_4434) ;  /* 0x0000049000007947 */ /* 0x000fea0003800000 */
.L_x_4452:
        /* <DEDUP_REMOVED lines=17> */
.L_x_4459:
[----:B------:R-:W-:-:S04]  /*5960*/  LOP3.LUT R2, R3, 0x80000000, RZ, 0xc0, !PT ;  /* 0x8000000003027812 */ /* 0x000fc800078ec0ff */
[----:B------:R-:W-:-:S04]  /*5970*/  SHF.R.U32.HI R3, RZ, 0x18, R2 ;  /* 0x00000018ff037819 */ /* 0x000fc80000011602 */
[----:B------:R-:W-:-:S04]  /*5980*/  LOP3.LUT R0, R0, R3, RZ, 0xfc, !PT ;  /* 0x0000000300007212 */ /* 0x000fc800078efcff */
[----:B------:R-:W-:Y:S02]  /*5990*/  PRMT R8, R0, 0x7610, R8 ;  /* 0x0000761000087816 */ /* 0x000fe40000000008 */
.L_x_4458:
[----:B------:R-:W-:Y:S05]  /*59a0*/  BSYNC B0 ;  /* 0x0000000000007941 */ /* 0x000fea0003800000 */
.L_x_4457:
[----:B------:R0:W-:Y:S01]  /*59b0*/  STG.E.U8 [R16.64], R8 ;  /* 0x0000000810007986 */ /* 0x0001e2000c101124 */
[----:B------:R-:W-:Y:S05]  /*59c0*/  BRA `(.L_x_4434) ;  /* 0x0000031000007947 */ /* 0x000fea0003800000 */
.L_x_4451:
        /* <DEDUP_REMOVED lines=22> */
.L_x_4433:
        /* <DEDUP_REMOVED lines=20> */
.L_x_4461:
[----:B------:R-:W-:-:S06]  /*5c70*/  HADD2.F32 R3, -RZ, R3.H0_H0 ;  /* 0x20000003ff037230 */ /* 0x000fcc0000004100 */
[----:B------:R-:W0:Y:S02]  /*5c80*/  F2I.U64.TRUNC R2, R3 ;  /* 0x0000000300027311 */ /* 0x000e24000020d800 */
[----:B0-----:R0:W-:Y:S01]  /*5c90*/  STG.E.64 [R16.64], R2 ;  /* 0x0000000210007986 */ /* 0x0011e2000c101b24 */
[----:B------:R-:W-:Y:S05]  /*5ca0*/  BRA `(.L_x_4434) ;  /* 0x0000003000007947 */ /* 0x000fea0003800000 */
.L_x_4460:
[----:B------:R-:W-:-:S06]  /*5cb0*/  HADD2.F32 R3, -RZ, R3.H0_H0 ;  /* 0x20000003ff037230 */ /* 0x000fcc0000004100 */
[----:B------:R-:W0:Y:S02]  /*5cc0*/  F2I.FTZ.U32.TRUNC.NTZ R3, R3 ;  /* 0x0000000300037305 */ /* 0x000e24000021f000 */
[----:B0-----:R0:W-:Y:S02]  /*5cd0*/  STG.E [R16.64], R3 ;  /* 0x0000000310007986 */ /* 0x0011e4000c101924 */
.L_x_4434:
        /* <DEDUP_REMOVED lines=231> */
.L_x_4462:
        /* <DEDUP_REMOVED lines=20> */
.L_x_4466:
[----:B------:R-:W2:Y:S02]  /*6c90*/  LDG.E.U8 R2, [R2.64] ;  /* 0x0000002402027981 */ /* 0x000ea4000c1e1100 */
[----:B--2---:R-:W0:Y:S02]  /*6ca0*/  I2F.U16 R0, R2 ;  /* 0x0000000200007306 */ /* 0x004e240000101000 */
[----:B0-----:R-:W-:Y:S01]  /*6cb0*/  F2FP.PACK_AB R0, RZ, R0 ;  /* 0x00000000ff00723e */ /* 0x001fe200000000ff */
[----:B------:R-:W-:Y:S05]  /*6cc0*/  BRA `(.L_x_4468) ;  /* 0x00000e1000007947 */ /* 0x000fea0003800000 */
.L_x_4465:
        /* <DEDUP_REMOVED lines=10> */
.L_x_4470:
[----:B------:R-:W2:Y:S02]  /*6d70*/  LDG.E R2, [R2.64] ;  /* 0x0000002402027981 */ /* 0x000ea4000c1e1900 */
[----:B--2---:R-:W0:Y:S02]  /*6d80*/  I2F R0, R2 ;  /* 0x0000000200007306 */ /* 0x004e240000201400 */
[----:B0-----:R-:W-:Y:S01]  /*6d90*/  F2FP.PACK_AB R0, RZ, R0 ;  /* 0x00000000ff00723e */ /* 0x001fe200000000ff */
[----:B------:R-:W-:Y:S05]  /*6da0*/  BRA `(.L_x_4468) ;  /* 0x00000d3000007947 */ /* 0x000fea0003800000 */
.L_x_4469:
[----:B------:R-:W2:Y:S02]  /*6db0*/  LDG.E.U16 R2, [R2.64] ;  /* 0x0000002402027981 */ /* 0x000ea4000c1e1500 */
[----:B--2---:R-:W0:Y:S02]  /*6dc0*/  I2F.S16 R0, R2 ;  /* 0x0000000200007306 */ /* 0x004e240000101400 */
[----:B0-----:R-:W-:Y:S01]  /*6dd0*/  F2FP.PACK_AB R0, RZ, R0 ;  /* 0x00000000ff00723e */ /* 0x001fe200000000ff */
[----:B------:R-:W-:Y:S05]  /*6de0*/  BRA `(.L_x_4468) ;  /* 0x00000cf000007947 */ /* 0x000fea0003800000 */
.L_x_4464:
        /* <DEDUP_REMOVED lines=9> */
.L_x_4472:
[----:B------:R0:W5:Y:S01]  /*6e80*/  LDG.E.U16 R0, [R2.64] ;  /* 0x0000002402007981 */ /* 0x000162000c1e1500 */
[----:B------:R-:W-:Y:S05]  /*6e90*/  BRA `(.L_x_4468) ;  /* 0x00000c4000007947 */ /* 0x000fea0003800000 */
.L_x_4471:
        /* <DEDUP_REMOVED lines=9> */
.L_x_4474:
[----:B------:R0:W5:Y:S01]  /*6f30*/  LDG.E.U16 R0, [R2.64] ;  /* 0x0000002402007981 */ /* 0x000162000c1e1500 */
[----:B------:R-:W-:Y:S05]  /*6f40*/  BRA `(.L_x_4468) ;  /* 0x00000b9000007947 */ /* 0x000fea0003800000 */
.L_x_4473:
[----:B------:R-:W2:Y:S02]  /*6f50*/  LDG.E.64 R2, [R2.64] ;  /* 0x0000002402027981 */ /* 0x000ea4000c1e1b00 */
[----:B--2---:R-:W0:Y:S01]  /*6f60*/  F2F.F32.F64 R0, R2 ;  /* 0x0000000200007310 */ /* 0x004e220000301000 */
[----:B------:R-:W0:-:S14]  /*6f70*/  DSETP.GEU.AND P0, PT, |R2|, c[0x2][0x0], PT ;  /* 0x008000000200762a */ /* 0x000e1c0003f0e200 */
[----:B0-----:R-:W-:-:S05]  /*6f80*/  @!P0 FMUL R0, R0, 1.175494350822287508e-38 ;  /* 0x0080000000008820 */ /* 0x001fca0000400000 */
[----:B------:R-:W-:Y:S01]  /*6f90*/  F2FP.PACK_AB R0, RZ, R0 ;  /* 0x00000000ff00723e */ /* 0x000fe200000000ff */
[----:B------:R-:W-:Y:S05]  /*6fa0*/  BRA `(.L_x_4468) ;  /* 0x00000b3000007947 */ /* 0x000fea0003800000 */
.L_x_4463:
        /* <DEDUP_REMOVED lines=13> */
.L_x_4477:
[----:B------:R-:W2:Y:S02]  /*7080*/  LDG.E.64 R2, [R2.64] ;  /* 0x0000002402027981 */ /* 0x000ea4000c1e1b00 */
[----:B--2---:R-:W0:Y:S01]  /*7090*/  F2F.F32.F64 R0, R2 ;  /* 0x0000000200007310 */ /* 0x004e220000301000 */
[----:B------:R-:W0:-:S14]  /*70a0*/  DSETP.GEU.AND P0, PT, |R2|, c[0x2][0x0], PT ;  /* 0x008000000200762a */ /* 0x000e1c0003f0e200 */
[----:B0-----:R-:W-:-:S05]  /*70b0*/  @!P0 FMUL R0, R0, 1.175494350822287508e-38 ;  /* 0x0080000000008820 */ /* 0x001fca0000400000 */
[----:B------:R-:W-:Y:S01]  /*70c0*/  F2FP.PACK_AB R0, RZ, R0 ;  /* 0x00000000ff00723e */ /* 0x000fe200000000ff */
[----:B------:R-:W-:Y:S05]  /*70d0*/  BRA `(.L_x_4468) ;  /* 0x00000a0000007947 */ /* 0x000fea0003800000 */
.L_x_4476:
        /* <DEDUP_REMOVED lines=28> */
.L_x_4479:
        /* <DEDUP_REMOVED lines=15> */
.L_x_4478:
[----:B------:R-:W2:Y:S02]  /*7390*/  LDG.E.U16 R0, [R2.64] ;  /* 0x0000002402007981 */ /* 0x000ea4000c1e1500 */
[----:B--2---:R-:W-:-:S04]  /*73a0*/  PRMT R0, RZ, 0x5410, R0 ;  /* 0x00005410ff007816 */ /* 0x004fc80000000000 */
[----:B------:R-:W-:Y:S01]  /*73b0*/  F2FP.PACK_AB R0, RZ, R0 ;  /* 0x00000000ff00723e */ /* 0x000fe200000000ff */
[----:B------:R-:W-:Y:S05]  /*73c0*/  BRA `(.L_x_4468) ;  /* 0x0000071000007947 */ /* 0x000fea0003800000 */
.L_x_4475:
        /* <DEDUP_REMOVED lines=12> */
.L_x_4482:
        /* <DEDUP_REMOVED lines=21> */
.L_x_4486:
[----:B------:R-:W-:Y:S05]  /*75e0*/  BSYNC B1 ;  /* 0x0000000000017941 */ /* 0x000fea0003800000 */
.L_x_4485:
[----:B------:R-:W-:Y:S01]  /*75f0*/  LEA R3, R0, 0x3b800000, 0x17 ;  /* 0x3b80000000037811 */ /* 0x000fe200078eb8ff */
[----:B------:R-:W-:-:S05]  /*7600*/  IMAD.SHL.U32 R0, R2, 0x100000, RZ ;  /* 0x0010000002007824 */ /* 0x000fca00078e00ff */
[----:B------:R-:W-:Y:S02]  /*7610*/  LOP3.LUT R0, R3, R0, R4, 0xfe, !PT ;  /* 0x0000000003007212 */ /* 0x000fe400078efe04 */
.L_x_4484:
[----:B------:R-:W-:Y:S05]  /*7620*/  BSYNC B0 ;  /* 0x0000000000007941 */ /* 0x000fea0003800000 */
.L_x_4483:
[----:B------:R-:W-:Y:S01]  /*7630*/  F2FP.PACK_AB R0, RZ, R0 ;  /* 0x00000000ff00723e */ /* 0x000fe200000000ff */
[----:B------:R-:W-:Y:S05]  /*7640*/  BRA `(.L_x_4468) ;  /* 0x0000049000007947 */ /* 0x000fea0003800000 */
.L_x_4481:
        /* <DEDUP_REMOVED lines=21> */
.L_x_4490:
[----:B------:R-:W-:Y:S05]  /*77a0*/  BSYNC B1 ;  /* 0x0000000000017941 */ /* 0x000fea0003800000 */
.L_x_4489:
[----:B------:R-:W-:Y:S01]  /*77b0*/  LEA R3, R0, 0x37800000, 0x17 ;  /* 0x3780000000037811 */ /* 0x000fe200078eb8ff */
[----:B------:R-:W-:-:S05]  /*77c0*/  IMAD.SHL.U32 R0, R2, 0x200000, RZ ;  /* 0x0020000002007824 */ /* 0x000fca00078e00ff */
[----:B------:R-:W-:Y:S02]  /*77d0*/  LOP3.LUT R0, R3, R0, R4, 0xfe, !PT ;  /* 0x0000000003007212 */ /* 0x000fe400078efe04 */
.L_x_4488:
[----:B------:R-:W-:Y:S05]  /*77e0*/  BSYNC B0 ;  /* 0x0000000000007941 */ /* 0x000fea0003800000 */
.L_x_4487:
[----:B------:R-:W-:Y:S01]  /*77f0*/  F2FP.PACK_AB R0, RZ, R0 ;  /* 0x00000000ff00723e */ /* 0x000fe200000000ff */
[----:B------:R-:W-:Y:S05]  /*7800*/  BRA `(.L_x_4468) ;  /* 0x000002d000007947 */ /* 0x000fea0003800000 */
.L_x_4480:
        /* <DEDUP_REMOVED lines=14> */
.L_x_4494:
[----:B------:R-:W-:Y:S05]  /*78f0*/  BSYNC B0 ;  /* 0x0000000000007941 */ /* 0x000fea0003800000 */
.L_x_4493:
[----:B------:R-:W-:Y:S01]  /*7900*/  F2FP.PACK_AB R0, RZ, R0 ;  /* 0x00000000ff00723e */ /* 0x000fe200000000ff */
[----:B------:R-:W-:Y:S05]  /*7910*/  BRA `(.L_x_4468) ;  /* 0x000001c000007947 */ /* 0x000fea0003800000 */
.L_x_4467:
        /* <DEDUP_REMOVED lines=21> */
.L_x_4492:
[----:B------:R-:W2:Y:S02]  /*7a70*/  LDG.E.64 R2, [R2.64] ;  /* 0x0000002402027981 */ /* 0x000ea4000c1e1b00 */
[----:B--2---:R-:W0:Y:S02]  /*7a80*/  I2F.U64 R0, R2 ;  /* 0x0000000200007312 */ /* 0x004e240000301000 */
[----:B0-----:R-:W-:Y:S01]  /*7a90*/  F2FP.PACK_AB R0, RZ, R0 ;  /* 0x00000000ff00723e */ /* 0x001fe200000000ff */
[----:B------:R-:W-:Y:S05]  /*7aa0*/  BRA `(.L_x_4468) ;  /* 0x0000003000007947 */ /* 0x000fea0003800000 */
.L_x_4491:
[----:B------:R-:W2:Y:S02]  /*7ab0*/  LDG.E R2, [R2.64] ;  /* 0x0000002402027981 */ /* 0x000ea4000c1e1900 */
[----:B--2---:R-:W0:Y:S02]  /*7ac0*/  I2F.U32 R0, R2 ;  /* 0x0000000200007306 */ /* 0x004e240000201000 */
[----:B0-----:R-:W-:-:S06]  /*7ad0*/  F2FP.PACK_AB R0, RZ, R0 ;  /* 0x00000000ff00723e */ /* 0x001fcc00000000ff */
.L_x_4468:
        /* <DEDUP_REMOVED lines=26> */
.L_x_4498:
[----:B------:R-:W-:-:S06]  /*7c80*/  HADD2.F32 R3, -RZ, R3.H0_H0 ;  /* 0x20000003ff037230 */ /* 0x000fcc0000004100 */
[----:B------:R-:W0:Y:S02]  /*7c90*/  F2I.S64.TRUNC R2, R3 ;  /* 0x0000000300027311 */ /* 0x000e24000020d900 */
[----:B0-----:R0:W-:Y:S01]  /*7ca0*/  STG.E.U8 [R16.64], R2 ;  /* 0x0000000210007986 */ /* 0x0011e2000c101124 */
[----:B------:R-:W-:Y:S05]  /*7cb0*/  BRA `(.L_x_4500) ;  /* 0x00000e4000007947 */ /* 0x000fea0003800000 */
.L_x_4497:
        /* <DEDUP_REMOVED lines=10> */
.L_x_4502:
[----:B------:R-:W-:-:S06]  /*7d60*/  HADD2.F32 R3, -RZ, R3.H0_H0 ;  /* 0x20000003ff037230 */ /* 0x000fcc0000004100 */
[----:B------:R-:W0:Y:S02]  /*7d70*/  F2I.FTZ.TRUNC.NTZ R3, R3 ;  /* 0x0000000300037305 */ /* 0x000e24000021f100 */
[----:B0-----:R0:W-:Y:S01]  /*7d80*/  STG.E [R16.64], R3 ;  /* 0x0000000310007986 */ /* 0x0011e2000c101924 */
[----:B------:R-:W-:Y:S05]  /*7d90*/  BRA `(.L_x_4500) ;  /* 0x00000d6000007947 */ /* 0x000fea0003800000 */
.L_x_4501:
[----:B------:R-:W-:-:S06]  /*7da0*/  HADD2.F32 R3, -RZ, R3.H0_H0 ;  /* 0x20000003ff037230 */ /* 0x000fcc0000004100 */
[----:B------:R-:W0:Y:S02]  /*7db0*/  F2I.FTZ.TRUNC.NTZ R3, R3 ;  /* 0x0000000300037305 */ /* 0x000e24000021f100 */
[----:B0-----:R0:W-:Y:S01]  /*7dc0*/  STG.E.U16 [R16.64], R3 ;  /* 0x0000000310007986 */ /* 0x0011e2000c101524 */
[----:B------:R-:W-:Y:S05]  /*7dd0*/  BRA `(.L_x_4500) ;  /* 0x00000d2000007947 */ /* 0x000fea0003800000 */
.L_x_4496:
        /* <DEDUP_REMOVED lines=9> */
.L_x_4504:
[----:B------:R0:W-:Y:S01]  /*7e70*/  STG.E.U16 [R16.64], R3 ;  /* 0x0000000310007986 */ /* 0x0001e2000c101524 */
[----:B------:R-:W-:Y:S05]  /*7e80*/  BRA `(.L_x_4500) ;  /* 0x00000c7000007947 */ /* 0x000fea0003800000 */
.L_x_4503:
        /* <DEDUP_REMOVED lines=10> */
.L_x_4506:
[----:B------:R-:W-:-:S05]  /*7f30*/  HADD2.F32 R0, -RZ, R3.H0_H0 ;  /* 0x20000003ff007230 */ /* 0x000fca0000004100 */
[----:B------:R-:W-:-:S04]  /*7f40*/  F2FP.PACK_AB R0, RZ, R0 ;  /* 0x00000000ff00723e */ /* 0x000fc800000000ff */
[----:B------:R-:W-:-:S05]  /*7f50*/  PRMT R0, R0, 0x5410, RZ ;  /* 0x0000541000007816 */ /* 0x000fca00000000ff */
[----:B------:R0:W-:Y:S01]  /*7f60*/  STG.E [R16.64], R0 ;  /* 0x0000000010007986 */ /* 0x0001e2000c101924 */
[----:B------:R-:W-:Y:S05]  /*7f70*/  BRA `(.L_x_4500) ;  /* 0x00000b8000007947 */ /* 0x000fea0003800000 */
.L_x_4505:
[----:B------:R-:W-:-:S05]  /*7f80*/  HADD2.F32 R2, -RZ, R3.H0_H0 ;  /* 0x20000003ff027230 */ /* 0x000fca0000004100 */
[----:B------:R-:W-:-:S06]  /*7f90*/  FMUL.FTZ R2, R2, 1 ;  /* 0x3f80000002027820 */ /* 0x000fcc0000410000 */
[----:B------:R-:W0:Y:S02]  /*7fa0*/  F2F.F64.F32 R2, R2 ;  /* 0x0000000200027310 */ /* 0x000e240000201800 */
[----:B0-----:R0:W-:Y:S01]  /*7fb0*/  STG.E.64 [R16.64], R2 ;  /* 0x0000000210007986 */ /* 0x0011e2000c101b24 */
[----:B------:R-:W-:Y:S05]  /*7fc0*/  BRA `(.L_x_4500) ;  /* 0x00000b3000007947 */ /* 0x000fea0003800000 */
.L_x_4495:
        /* <DEDUP_REMOVED lines=13> */
.L_x_4509:
[----:B------:R-:W-:Y:S01]  /*80a0*/  HADD2.F32 R3, -RZ, R3.H0_H0 ;  /* 0x20000003ff037230 */ /* 0x000fe20000004100 */
[----:B------:R-:W-:-:S04]  /*80b0*/  CS2R R6, SRZ ;  /* 0x0000000000067805 */ /* 0x000fc8000001ff00 */
[----:B------:R-:W-:-:S04]  /*80c0*/  FMUL.FTZ R3, R3, 1 ;  /* 0x3f80000003037820 */ /* 0x000fc80000410000 */
[----:B------:R-:W0:Y:S02]  /*80d0*/  F2F.F64.F32 R4, R3 ;  /* 0x0000000300047310 */ /* 0x000e240000201800 */
[----:B0-----:R0:W-:Y:S01]  /*80e0*/  STG.E.128 [R16.64], R4 ;  /* 0x0000000410007986 */ /* 0x0011e2000c101d24 */
[----:B------:R-:W-:Y:S05]  /*80f0*/  BRA `(.L_x_4500) ;  /* 0x00000a0000007947 */ /* 0x000fea0003800000 */
.L_x_4508:
        /* <DEDUP_REMOVED lines=21> */
.L_x_4513:
[----:B------:R-:W-:Y:S05]  /*8250*/  BSYNC B0 ;  /* 0x0000000000007941 */ /* 0x000fea0003800000 */
.L_x_4512:
[----:B------:R-:W-:-:S05]  /*8260*/  LOP3.LUT R3, R0, R3, RZ, 0xfc, !PT ;  /* 0x0000000300037212 */ /* 0x000fca00078efcff */
[----:B------:R0:W-:Y:S01]  /*8270*/  STG.E.U8 [R16.64], R3 ;  /* 0x0000000310007986 */ /* 0x0001e2000c101124 */
[----:B------:R-:W-:Y:S05]  /*8280*/  BRA `(.L_x_4500) ;  /* 0x0000087000007947 */ /* 0x000fea0003800000 */
.L_x_4511:
        /* <DEDUP_REMOVED lines=13> */
.L_x_4515:
[----:B------:R-:W-:Y:S01]  /*8360*/  IMAD.MOV.U32 R0, RZ, RZ, 0x7f ;  /* 0x0000007fff007424 */ /* 0x000fe200078e00ff */
[----:B------:R-:W-:-:S04]  /*8370*/  ISETP.GT.U32.AND P0, PT, R2, 0x7f800000, PT ;  /* 0x7f8000000200780c */ /* 0x000fc80003f04070 */
[----:B------:R-:W-:-:S04]  /*8380*/  SEL R0, R0, 0x7c, P0 ;  /* 0x0000007c00007807 */ /* 0x000fc80000000000 */
.L_x_4516:
[----:B------:R-:W-:Y:S05]  /*8390*/  BSYNC B0 ;  /* 0x0000000000007941 */ /* 0x000fea0003800000 */
.L_x_4514:
[----:B------:R-:W-:-:S04]  /*83a0*/  LOP3.LUT R2, R3, 0x80000000, RZ, 0xc0, !PT ;  /* 0x8000000003027812 */ /* 0x000fc800078ec0ff */
[----:B------:R-:W-:-:S04]  /*83b0*/  SHF.R.U32.HI R3, RZ, 0x18, R2 ;  /* 0x00000018ff037819 */ /* 0x000fc80000011602 */
[----:B------:R-:W-:-:S05]  /*83c0*/  LOP3.LUT R3, R0, R3, RZ, 0xfc, !PT ;  /* 0x0000000300037212 */ /* 0x000fca00078efcff */
[----:B------:R0:W-:Y:S01]  /*83d0*/  STG.E.U8 [R16.64], R3 ;  /* 0x0000000310007986 */ /* 0x0001e2000c101124 */
[----:B------:R-:W-:Y:S05]  /*83e0*/  BRA `(.L_x_4500) ;  /* 0x0000071000007947 */ /* 0x000fea0003800000 */
.L_x_4510:
[----:B------:R-:W-:-:S05]  /*83f0*/  HADD2.F32 R0, -RZ, R3.H0_H0 ;  /* 0x20000003ff007230 */ /* 0x000fca0000004100 */
[----:B------:R-:W-:-:S05]  /*8400*/  F2FP.BF16.PACK_AB R0, RZ, R0 ;  /* 0x00000000ff00723e */ /* 0x000fca00000010ff */
[----:B------:R0:W-:Y:S01]  /*8410*/  STG.E.U16 [R16.64], R0 ;  /* 0x0000000010007986 */ /* 0x0001e2000c101524 */
[----:B------:R-:W-:Y:S05]  /*8420*/  BRA `(.L_x_4500) ;  /* 0x000006d000007947 */ /* 0x000fea0003800000 */
.L_x_4507:
        /* <DEDUP_REMOVED lines=12> */
.L_x_4519:
        /* <DEDUP_REMOVED lines=17> */
.L_x_4522:
[----:B------:R-:W-:-:S04]  /*8600*/  LOP3.LUT R2, R3, 0x80000000, RZ, 0xc0, !PT ;  /* 0x8000000003027812 */ /* 0x000fc800078ec0ff */
[----:B------:R-:W-:-:S04]  /*8610*/  SHF.R.U32.HI R3, RZ, 0x18, R2 ;  /* 0x00000018ff037819 */ /* 0x000fc80000011602 */
[----:B------:R-:W-:-:S04]  /*8620*/  LOP3.LUT R0, R0, R3, RZ, 0xfc, !PT ;  /* 0x0000000300007212 */ /* 0x000fc800078efcff */
[----:B------:R-:W-:Y:S02]  /*8630*/  PRMT R8, R0, 0x7610, R8 ;  /* 0x0000761000087816 */ /* 0x000fe40000000008 */
.L_x_4521:
[----:B------:R-:W-:Y:S05]  /*8640*/  BSYNC B0 ;  /* 0x0000000000007941 */ /* 0x000fea0003800000 */
.L_x_4520:
[----:B------:R0:W-:Y:S01]  /*8650*/  STG.E.U8 [R16.64], R8 ;  /* 0x0000000810007986 */ /* 0x0001e2000c101124 */
[----:B------:R-:W-:Y:S05]  /*8660*/  BRA `(.L_x_4500) ;  /* 0x0000049000007947 */ /* 0x000fea0003800000 */
.L_x_4518:
        /* <DEDUP_REMOVED lines=17> */
.L_x_4525:
[----:B------:R-:W-:-:S04]  /*8780*/  LOP3.LUT R2, R3, 0x80000000, RZ, 0xc0, !PT ;  /* 0x8000000003027812 */ /* 0x000fc800078ec0ff */
[----:B------:R-:W-:-:S04]  /*8790*/  SHF.R.U32.HI R3, RZ, 0x18, R2 ;  /* 0x00000018ff037819 */ /* 0x000fc80000011602 */
[----:B------:R-:W-:-:S04]  /*87a0*/  LOP3.LUT R0, R0, R3, RZ, 0xfc, !PT ;  /* 0x0000000300007212 */ /* 0x000fc800078efcff */
[----:B------:R-:W-:Y:S02]  /*87b0*/  PRMT R8, R0, 0x7610, R8 ;  /* 0x0000761000087816 */ /* 0x000fe40000000008 */
.L_x_4524:
[----:B------:R-:W-:Y:S05]  /*87c0*/  BSYNC B0 ;  /* 0x0000000000007941 */ /* 0x000fea0003800000 */
.L_x_4523:
[----:B------:R0:W-:Y:S01]  /*87d0*/  STG.E.U8 [R16.64], R8 ;  /* 0x0000000810007986 */ /* 0x0001e2000c101124 */
[----:B------:R-:W-:Y:S05]  /*87e0*/  BRA `(.L_x_4500) ;  /* 0x0000031000007947 */ /* 0x000fea0003800000 */
.L_x_4517:
        /* <DEDUP_REMOVED lines=22> */
.L_x_4499:
        /* <DEDUP_REMOVED lines=20> */
.L_x_4527:
[----:B------:R-:W-:-:S06]  /*8a90*/  HADD2.F32 R3, -RZ, R3.H0_H0 ;  /* 0x20000003ff037230 */ /* 0x000fcc0000004100 */
[----:B------:R-:W0:Y:S02]  /*8aa0*/  F2I.U64.TRUNC R2, R3 ;  /* 0x0000000300027311 */ /* 0x000e24000020d800 */
[----:B0-----:R0:W-:Y:S01]  /*8ab0*/  STG.E.64 [R16.64], R2 ;  /* 0x0000000210007986 */ /* 0x0011e2000c101b24 */
[----:B------:R-:W-:Y:S05]  /*8ac0*/  BRA `(.L_x_4500) ;  /* 0x0000003000007947 */ /* 0x000fea0003800000 */
.L_x_4526:
[----:B------:R-:W-:-:S06]  /*8ad0*/  HADD2.F32 R3, -RZ, R3.H0_H0 ;  /* 0x20000003ff037230 */ /* 0x000fcc0000004100 */
[----:B------:R-:W0:Y:S02]  /*8ae0*/  F2I.FTZ.U32.TRUNC.NTZ R3, R3 ;  /* 0x0000000300037305 */ /* 0x000e24000021f000 */
[----:B0-----:R0:W-:Y:S02]  /*8af0*/  STG.E [R16.64], R3 ;  /* 0x0000000310007986 */ /* 0x0011e4000c101924 */
.L_x_4500:
[----:B------:R-:W-:Y:S02]  /*8b00*/  IADD3 R19, R19, 0x80, RZ ;  /* 0x0000008013137810 */ /* 0x000fe40007ffe0ff */
.L_x_4395:
[----:B------:R-:W-:Y:S05]  /*8b10*/  BSYNC B6 ;  /* 0x0000000000067941 */ /* 0x000fea0003800000 */
.L_x_4394:
        /* <DEDUP_REMOVED lines=230> */
.L_x_4528:
        /* <DEDUP_REMOVED lines=20> */
.L_x_4532:
[----:B------:R-:W2:Y:S02]  /*9ac0*/  LDG.E.U8 R2, [R2.64] ;  /* 0x0000002402027981 */ /* 0x000ea4000c1e1100 */
[----:B--2---:R-:W0:Y:S02]  /*9ad0*/  I2F.U16 R0, R2 ;  /* 0x0000000200007306 */ /* 0x004e240000101000 */
[----:B0-----:R-:W-:Y:S01]  /*9ae0*/  F2FP.PACK_AB R0, RZ, R0 ;  /* 0x00000000ff00723e */ /* 0x001fe200000000ff */
[----:B------:R-:W-:Y:S05]  /*9af0*/  BRA `(.L_x_4534) ;  /* 0x00000e1000007947 */ /* 0x000fea0003800000 */
.L_x_4531:
        /* <DEDUP_REMOVED lines=10> */
.L_x_4536:
[----:B------:R-:W2:Y:S02]  /*9ba0*/  LDG.E R2, [R2.64] ;  /* 0x0000002402027981 */ /* 0x000ea4000c1e1900 */
[----:B--2---:R-:W0:Y:S02]  /*9bb0*/  I2F R0, R2 ;  /* 0x0000000200007306 */ /* 0x004e240000201400 */
[----:B0-----:R-:W-:Y:S01]  /*9bc0*/  F2FP.PACK_AB R0, RZ, R0 ;  /* 0x00000000ff00723e */ /* 0x001fe200000000ff */
[----:B------:R-:W-:Y:S05]  /*9bd0*/  BRA `(.L_x_4534) ;  /* 0x00000d3000007947 */ /* 0x000fea0003800000 */
.L_x_4535:
[----:B------:R-:W2:Y:S02]  /*9be0*/  LDG.E.U16 R2, [R2.64] ;  /* 0x0000002402027981 */ /* 0x000ea4000c1e1500 */
[----:B--2---:R-:W0:Y:S02]  /*9bf0*/  I2F.S16 R0, R2 ;  /* 0x0000000200007306 */ /* 0x004e240000101400 */
[----:B0-----:R-:W-:Y:S01]  /*9c00*/  F2FP.PACK_AB R0, RZ, R0 ;  /* 0x00000000ff00723e */ /* 0x001fe200000000ff */
[----:B------:R-:W-:Y:S05]  /*9c10*/  BRA `(.L_x_4534) ;  /* 0x00000cf000007947 */ /* 0x000fea0003800000 */
.L_x_4530:
        /* <DEDUP_REMOVED lines=9> */
.L_x_4538:
[----:B------:R0:W5:Y:S01]  /*9cb0*/  LDG.E.U16 R0, [R2.64] ;  /* 0x0000002402007981 */ /* 0x000162000c1e1500 */
[----:B------:R-:W-:Y:S05]  /*9cc0*/  BRA `(.L_x_4534) ;  /* 0x00000c4000007947 */ /* 0x000fea0003800000 */
.L_x_4537:
        /* <DEDUP_REMOVED lines=9> */
.L_x_4540:
[----:B------:R0:W5:Y:S01]  /*9d60*/  LDG.E.U16 R0, [R2.64] ;  /* 0x0000002402007981 */ /* 0x000162000c1e1500 */
[----:B------:R-:W-:Y:S05]  /*9d70*/  BRA `(.L_x_4534) ;  /* 0x00000b9000007947 */ /* 0x000fea0003800000 */
.L_x_4539:
[----:B------:R-:W2:Y:S02]  /*9d80*/  LDG.E.64 R2, [R2.64] ;  /* 0x0000002402027981 */ /* 0x000ea4000c1e1b00 */
[----:B--2---:R-:W0:Y:S01]  /*9d90*/  F2F.F32.F64 R0, R2 ;  /* 0x0000000200007310 */ /* 0x004e220000301000 */
[----:B------:R-:W0:-:S14]  /*9da0*/  DSETP.GEU.AND P0, PT, |R2|, c[0x2][0x0], PT ;  /* 0x008000000200762a */ /* 0x000e1c0003f0e200 */
[----:B0-----:R-:W-:-:S05]  /*9db0*/  @!P0 FMUL R0, R0, 1.175494350822287508e-38 ;  /* 0x0080000000008820 */ /* 0x001fca0000400000 */
[----:B------:R-:W-:Y:S01]  /*9dc0*/  F2FP.PACK_AB R0, RZ, R0 ;  /* 0x00000000ff00723e */ /* 0x000fe200000000ff */
[----:B------:R-:W-:Y:S05]  /*9dd0*/  BRA `(.L_x_4534) ;  /* 0x00000b3000007947 */ /* 0x000fea0003800000 */
.L_x_4529:
        /* <DEDUP_REMOVED lines=13> */
.L_x_4543:
[----:B------:R-:W2:Y:S02]  /*9eb0*/  LDG.E.64 R2, [R2.64] ;  /* 0x0000002402027981 */ /* 0x000ea4000c1e1b00 */
[----:B--2---:R-:W0:Y:S01]  /*9ec0*/  F2F.F32.F64 R0, R2 ;  /* 0x0000000200007310 */ /* 0x004e220000301000 */
[----:B------:R-:W0:-:S14]  /*9ed0*/  DSETP.GEU.AND P0, PT, |R2|, c[0x2][0x0], PT ;  /* 0x008000000200762a */ /* 0x000e1c0003f0e200 */
[----:B0-----:R-:W-:-:S05]  /*9ee0*/  @!P0 FMUL R0, R0, 1.175494350822287508e-38 ;  /* 0x0080000000008820 */ /* 0x001fca0000400000 */
[----:B------:R-:W-:Y:S01]  /*9ef0*/  F2FP.PACK_AB R0, RZ, R0 ;  /* 0x00000000ff00723e */ /* 0x000fe200000000ff */
[----:B------:R-:W-:Y:S05]  /*9f00*/  BRA `(.L_x_4534) ;  /* 0x00000a0000007947 */ /* 0x000fea0003800000 */
.L_x_4542:
        /* <DEDUP_REMOVED lines=28> */
.L_x_4545:
        /* <DEDUP_REMOVED lines=15> */
.L_x_4544:
[----:B------:R-:W2:Y:S02]  /*a1c0*/  LDG.E.U16 R0, [R2.64] ;  /* 0x0000002402007981 */ /* 0x000ea4000c1e1500 */
[----:B--2---:R-:W-:-:S04]  /*a1d0*/  PRMT R0, RZ, 0x5410, R0 ;  /* 0x00005410ff007816 */ /* 0x004fc80000000000 */
[----:B------:R-:W-:Y:S01]  /*a1e0*/  F2FP.PACK_AB R0, RZ, R0 ;  /* 0x00000000ff00723e */ /* 0x000fe200000000ff */
[----:B------:R-:W-:Y:S05]  /*a1f0*/  BRA `(.L_x_4534) ;  /* 0x0000071000007947 */ /* 0x000fea0003800000 */
.L_x_4541:
        /* <DEDUP_REMOVED lines=12> */
.L_x_4548:
        /* <DEDUP_REMOVED lines=21> */
.L_x_4552:
[----:B------:R-:W-:Y:S05]  /*a410*/  BSYNC B1 ;  /* 0x0000000000017941 */ /* 0x000fea0003800000 */
.L_x_4551:
[----:B------:R-:W-:Y:S01]  /*a420*/  LEA R3, R0, 0x3b800000, 0x17 ;  /* 0x3b80000000037811 */ /* 0x000fe200078eb8ff */
[----:B------:R-:W-:-:S05]  /*a430*/  IMAD.SHL.U32 R0, R2, 0x100000, RZ ;  /* 0x0010000002007824 */ /* 0x000fca00078e00ff */
[----:B------:R-:W-:Y:S02]  /*a440*/  LOP3.LUT R0, R3, R0, R4, 0xfe, !PT ;  /* 0x0000000003007212 */ /* 0x000fe400078efe04 */
.L_x_4550:
[----:B------:R-:W-:Y:S05]  /*a450*/  BSYNC B0 ;  /* 0x0000000000007941 */ /* 0x000fea0003800000 */
.L_x_4549:
[----:B------:R-:W-:Y:S01]  /*a460*/  F2FP.PACK_AB R0, RZ, R0 ;  /* 0x00000000ff00723e */ /* 0x000fe200000000ff */
[----:B------:R-:W-:Y:S05]  /*a470*/  BRA `(.L_x_4534) ;  /* 0x0000049000007947 */ /* 0x000fea0003800000 */
.L_x_4547:
        /* <DEDUP_REMOVED lines=21> */
.L_x_4556:
[----:B------:R-:W-:Y:S05]  /*a5d0*/  BSYNC B1 ;  /* 0x0000000000017941 */ /* 0x000fea0003800000 */
.L_x_4555:
[----:B------:R-:W-:Y:S01]  /*a5e0*/  LEA R3, R0, 0x37800000, 0x17 ;  /* 0x3780000000037811 */ /* 0x000fe200078eb8ff */
[----:B------:R-:W-:-:S05]  /*a5f0*/  IMAD.SHL.U32 R0, R2, 0x200000, RZ ;  /* 0x0020000002007824 */ /* 0x000fca00078e00ff */
[----:B------:R-:W-:Y:S02]  /*a600*/  LOP3.LUT R0, R3, R0, R4, 0xfe, !PT ;  /* 0x0000000003007212 */ /* 0x000fe400078efe04 */
.L_x_4554:
[----:B------:R-:W-:Y:S05]  /*a610*/  BSYNC B0 ;  /* 0x0000000000007941 */ /* 0x000fea0003800000 */
.L_x_4553:
[----:B------:R-:W-:Y:S01]  /*a620*/  F2FP.PACK_AB R0, RZ, R0 ;  /* 0x00000000ff00723e */ /* 0x000fe200000000ff */
[----:B------:R-:W-:Y:S05]  /*a630*/  BRA `(.L_x_4534) ;  /* 0x000002d000007947 */ /* 0x000fea0003800000 */
.L_x_4546:
        /* <DEDUP_REMOVED lines=14> */
.L_x_4560:
[----:B------:R-:W-:Y:S05]  /*a720*/  BSYNC B0 ;  /* 0x0000000000007941 */ /* 0x000fea0003800000 */
.L_x_4559:
[----:B------:R-:W-:Y:S01]  /*a730*/  F2FP.PACK_AB R0, RZ, R0 ;  /* 0x00000000ff00723e */ /* 0x000fe200000000ff */
[----:B------:R-:W-:Y:S05]  /*a740*/  BRA `(.L_x_4534) ;  /* 0x000001c000007947 */ /* 0x000fea0003800000 */
.L_x_4533:
        /* <DEDUP_REMOVED lines=21> */
.L_x_4558:
[----:B------:R-:W2:Y:S02]  /*a8a0*/  LDG.E.64 R2, [R2.64] ;  /* 0x0000002402027981 */ /* 0x000ea4000c1e1b00 */
[----:B--2---:R-:W0:Y:S02]  /*a8b0*/  I2F.U64 R0, R2 ;  /* 0x0000000200007312 */ /* 0x004e240000301000 */
[----:B0-----:R-:W-:Y:S01]  /*a8c0*/  F2FP.PACK_AB R0, RZ, R0 ;  /* 0x00000000ff00723e */ /* 0x001fe200000000ff */
[----:B------:R-:W-:Y:S05]  /*a8d0*/  BRA `(.L_x_4534) ;  /* 0x0000003000007947 */ /* 0x000fea0003800000 */
.L_x_4557:
[----:B------:R-:W2:Y:S02]  /*a8e0*/  LDG.E R2, [R2.64] ;  /* 0x0000002402027981 */ /* 0x000ea4000c1e1900 */
[----:B--2---:R-:W0:Y:S02]  /*a8f0*/  I2F.U32 R0, R2 ;  /* 0x0000000200007306 */ /* 0x004e240000201000 */
[----:B0-----:R-:W-:-:S06]  /*a900*/  F2FP.PACK_AB R0, RZ, R0 ;  /* 0x00000000ff00723e */ /* 0x001fcc00000000ff */
.L_x_4534:
        /* <DEDUP_REMOVED lines=26> */
.L_x_4564:
[----:B------:R-:W-:-:S06]  /*aab0*/  HADD2.F32 R3, -RZ, R3.H0_H0 ;  /* 0x20000003ff037230 */ /* 0x000fcc0000004100 */
[----:B------:R-:W0:Y:S02]  /*aac0*/  F2I.S64.TRUNC R2, R3 ;  /* 0x0000000300027311 */ /* 0x000e24000020d900 */
[----:B0-----:R-:W-:Y:S01]  /*aad0*/  STG.E.U8 [R16.64], R2 ;  /* 0x0000000210007986 */ /* 0x001fe2000c101124 */
[----:B------:R-:W-:Y:S05]  /*aae0*/  EXIT ;  /* 0x000000000000794d */ /* 0x000fea0003800000 */
.L_x_4563:
        /* <DEDUP_REMOVED lines=10> */
.L_x_4567:
[----:B------:R-:W-:-:S06]  /*ab90*/  HADD2.F32 R3, -RZ, R3.H0_H0 ;  /* 0x20000003ff037230 */ /* 0x000fcc0000004100 */
[----:B------:R-:W0:Y:S02]  /*aba0*/  F2I.FTZ.TRUNC.NTZ R3, R3 ;  /* 0x0000000300037305 */ /* 0x000e24000021f100 */
[----:B0-----:R-:W-:Y:S01]  /*abb0*/  STG.E [R16.64], R3 ;  /* 0x0000000310007986 */ /* 0x001fe2000c101924 */
[----:B------:R-:W-:Y:S05]  /*abc0*/  EXIT ;  /* 0x000000000000794d */ /* 0x000fea0003800000 */
.L_x_4566:
[----:B------:R-:W-:-:S06]  /*abd0*/  HADD2.F32 R3, -RZ, R3.H0_H0 ;  /* 0x20000003ff037230 */ /* 0x000fcc0000004100 */
[----:B------:R-:W0:Y:S02]  /*abe0*/  F2I.FTZ.TRUNC.NTZ R3, R3 ;  /* 0x0000000300037305 */ /* 0x000e24000021f100 */
[----:B0-----:R-:W-:Y:S01]  /*abf0*/  STG.E.U16 [R16.64], R3 ;  /* 0x0000000310007986 */ /* 0x001fe2000c101524 */
[----:B------:R-:W-:Y:S05]  /*ac00*/  EXIT ;  /* 0x000000000000794d */ /* 0x000fea0003800000 */
.L_x_4562:
        /* <DEDUP_REMOVED lines=9> */
.L_x_4569:
[----:B------:R-:W-:Y:S01]  /*aca0*/  STG.E.U16 [R16.64], R3 ;  /* 0x0000000310007986 */ /* 0x000fe2000c101524 */
[----:B------:R-:W-:Y:S05]  /*acb0*/  EXIT ;  /* 0x000000000000794d */ /* 0x000fea0003800000 */
.L_x_4568:
        /* <DEDUP_REMOVED lines=10> */
.L_x_4571:
[----:B------:R-:W-:-:S05]  /*ad60*/  HADD2.F32 R0, -RZ, R3.H0_H0 ;  /* 0x20000003ff007230 */ /* 0x000fca0000004100 */
[----:B------:R-:W-:-:S04]  /*ad70*/  F2FP.PACK_AB R0, RZ, R0 ;  /* 0x00000000ff00723e */ /* 0x000fc800000000ff */
[----:B------:R-:W-:-:S05]  /*ad80*/  PRMT R0, R0, 0x5410, RZ ;  /* 0x0000541000007816 */ /* 0x000fca00000000ff */
[----:B------:R-:W-:Y:S01]  /*ad90*/  STG.E [R16.64], R0 ;  /* 0x0000000010007986 */ /* 0x000fe2000c101924 */
[----:B------:R-:W-:Y:S05]  /*ada0*/  EXIT ;  /* 0x000000000000794d */ /* 0x000fea0003800000 */
.L_x_4570:
[----:B------:R-:W-:-:S05]  /*adb0*/  HADD2.F32 R2, -RZ, R3.H0_H0 ;  /* 0x20000003ff027230 */ /* 0x000fca0000004100 */
[----:B------:R-:W-:-:S06]  /*adc0*/  FMUL.FTZ R2, R2, 1 ;  /* 0x3f80000002027820 */ /* 0x000fcc0000410000 */
[----:B------:R-:W0:Y:S02]  /*add0*/  F2F.F64.F32 R2, R2 ;  /* 0x0000000200027310 */ /* 0x000e240000201800 */
[----:B0-----:R-:W-:Y:S01]  /*ade0*/  STG.E.64 [R16.64], R2 ;  /* 0x0000000210007986 */ /* 0x001fe2000c101b24 */
[----:B------:R-:W-:Y:S05]  /*adf0*/  EXIT ;  /* 0x000000000000794d */ /* 0x000fea0003800000 */
.L_x_4561:
        /* <DEDUP_REMOVED lines=13> */
.L_x_4574:
[----:B------:R-:W-:Y:S01]  /*aed0*/  HADD2.F32 R3, -RZ, R3.H0_H0 ;  /* 0x20000003ff037230 */ /* 0x000fe20000004100 */
[----:B------:R-:W-:-:S04]  /*aee0*/  CS2R R6, SRZ ;  /* 0x0000000000067805 */ /* 0x000fc8000001ff00 */
[----:B------:R-:W-:-:S04]  /*aef0*/  FMUL.FTZ R3, R3, 1 ;  /* 0x3f80000003037820 */ /* 0x000fc80000410000 */
[----:B------:R-:W0:Y:S02]  /*af00*/  F2F.F64.F32 R4, R3 ;  /* 0x0000000300047310 */ /* 0x000e240000201800 */
[----:B0-----:R-:W-:Y:S01]  /*af10*/  STG.E.128 [R16.64], R4 ;  /* 0x0000000410007986 */ /* 0x001fe2000c101d24 */
[----:B------:R-:W-:Y:S05]  /*af20*/  EXIT ;  /* 0x000000000000794d */ /* 0x000fea0003800000 */
.L_x_4573:
        /* <DEDUP_REMOVED lines=21> */
.L_x_4578:
[----:B------:R-:W-:Y:S05]  /*b080*/  BSYNC B0 ;  /* 0x0000000000007941 */ /* 0x000fea0003800000 */
.L_x_4577:
[----:B------:R-:W-:-:S05]  /*b090*/  LOP3.LUT R3, R0, R3, RZ, 0xfc, !PT ;  /* 0x0000000300037212 */ /* 0x000fca00078efcff */
[----:B------:R-:W-:Y:S01]  /*b0a0*/  STG.E.U8 [R16.64], R3 ;  /* 0x0000000310007986 */ /* 0x000fe2000c101124 */
[----:B------:R-:W-:Y:S05]  /*b0b0*/  EXIT ;  /* 0x000000000000794d */ /* 0x000fea0003800000 */
.L_x_4576:
        /* <DEDUP_REMOVED lines=13> */
.L_x_4580:
[----:B------:R-:W-:Y:S01]  /*b190*/  IMAD.MOV.U32 R0, RZ, RZ, 0x7f ;  /* 0x0000007fff007424 */ /* 0x000fe200078e00ff */
[----:B------:R-:W-:-:S04]  /*b1a0*/  ISETP.GT.U32.AND P0, PT, R2, 0x7f800000, PT ;  /* 0x7f8000000200780c */ /* 0x000fc80003f04070 */
[----:B------:R-:W-:-:S04]  /*b1b0*/  SEL R0, R0, 0x7c, P0 ;  /* 0x0000007c00007807 */ /* 0x000fc80000000000 */
.L_x_4581:
[----:B------:R-:W-:Y:S05]  /*b1c0*/  BSYNC B0 ;  /* 0x0000000000007941 */ /* 0x000fea0003800000 */
.L_x_4579:
[----:B------:R-:W-:-:S04]  /*b1d0*/  LOP3.LUT R2, R3, 0x80000000, RZ, 0xc0, !PT ;  /* 0x8000000003027812 */ /* 0x000fc800078ec0ff */
[----:B------:R-:W-:-:S04]  /*b1e0*/  SHF.R.U32.HI R3, RZ, 0x18, R2 ;  /* 0x00000018ff037819 */ /* 0x000fc80000011602 */
[----:B------:R-:W-:-:S05]  /*b1f0*/  LOP3.LUT R3, R0, R3, RZ, 0xfc, !PT ;  /* 0x0000000300037212 */ /* 0x000fca00078efcff */
[----:B------:R-:W-:Y:S01]  /*b200*/  STG.E.U8 [R16.64], R3 ;  /* 0x0000000310007986 */ /* 0x000fe2000c101124 */
[----:B------:R-:W-:Y:S05]  /*b210*/  EXIT ;  /* 0x000000000000794d */ /* 0x000fea0003800000 */
.L_x_4575:
[----:B------:R-:W-:-:S05]  /*b220*/  HADD2.F32 R0, -RZ, R3.H0_H0 ;  /* 0x20000003ff007230 */ /* 0x000fca0000004100 */
[----:B------:R-:W-:-:S05]  /*b230*/  F2FP.BF16.PACK_AB R0, RZ, R0 ;  /* 0x00000000ff00723e */ /* 0x000fca00000010ff */
[----:B------:R-:W-:Y:S01]  /*b240*/  STG.E.U16 [R16.64], R0 ;  /* 0x0000000010007986 */ /* 0x000fe2000c101524 */
[----:B------:R-:W-:Y:S05]  /*b250*/  EXIT ;  /* 0x000000000000794d */ /* 0x000fea0003800000 */
.L_x_4572:
        /* <DEDUP_REMOVED lines=12> */
.L_x_4584:
        /* <DEDUP_REMOVED lines=17> */
.L_x_4587:
[----:B------:R-:W-:-:S04]  /*b430*/  LOP3.LUT R2, R3, 0x80000000, RZ, 0xc0, !PT ;  /* 0x8000000003027812 */ /* 0x000fc800078ec0ff */
[----:B------:R-:W-:-:S04]  /*b440*/  SHF.R.U32.HI R3, RZ, 0x18, R2 ;  /* 0x00000018ff037819 */ /* 0x000fc80000011602 */
[----:B------:R-:W-:-:S04]  /*b450*/  LOP3.LUT R0, R0, R3, RZ, 0xfc, !PT ;  /* 0x0000000300007212 */ /* 0x000fc800078efcff */
[----:B------:R-:W-:Y:S02]  /*b460*/  PRMT R8, R0, 0x7610, R8 ;  /* 0x0000761000087816 */ /* 0x000fe40000000008 */
.L_x_4586:
[----:B------:R-:W-:Y:S05]  /*b470*/  BSYNC B0 ;  /* 0x0000000000007941 */ /* 0x000fea0003800000 */
.L_x_4585:
[----:B------:R-:W-:Y:S01]  /*b480*/  STG.E.U8 [R16.64], R8 ;  /* 0x0000000810007986 */ /* 0x000fe2000c101124 */
[----:B------:R-:W-:Y:S05]  /*b490*/  EXIT ;  /* 0x000000000000794d */ /* 0x000fea0003800000 */
.L_x_4583:
        /* <DEDUP_REMOVED lines=17> */
.L_x_4590:
[----:B------:R-:W-:-:S04]  /*b5b0*/  LOP3.LUT R2, R3, 0x80000000, RZ, 0xc0, !PT ;  /* 0x8000000003027812 */ /* 0x000fc800078ec0ff */
[----:B------:R-:W-:-:S04]  /*b5c0*/  SHF.R.U32.HI R3, RZ, 0x18, R2 ;  /* 0x00000018ff037819 */ /* 0x000fc80000011602 */
[----:B------:R-:W-:-:S04]  /*b5d0*/  LOP3.LUT R0, R0, R3, RZ, 0xfc, !PT ;  /* 0x0000000300007212 */ /* 0x000fc800078efcff */
[----:B------:R-:W-:Y:S02]  /*b5e0*/  PRMT R8, R0, 0x7610, R8 ;  /* 0x0000761000087816 */ /* 0x000fe40000000008 */
.L_x_4589:
[----:B------:R-:W-:Y:S05]  /*b5f0*/  BSYNC B0 ;  /* 0x0000000000007941 */ /* 0x000fea0003800000 */
.L_x_4588:
[----:B------:R-:W-:Y:S01]  /*b600*/  STG.E.U8 [R16.64], R8 ;  /* 0x0000000810007986 */ /* 0x000fe2000c101124 */
[----:B------:R-:W-:Y:S05]  /*b610*/  EXIT ;  /* 0x000000000000794d */ /* 0x000fea0003800000 */
.L_x_4582:
        /* <DEDUP_REMOVED lines=22> */
.L_x_4565:
        /* <DEDUP_REMOVED lines=20> */
.L_x_4592:
[----:B------:R-:W-:-:S06]  /*b8c0*/  HADD2.F32 R3, -RZ, R3.H0_H0 ;  /* 0x20000003ff037230 */ /* 0x000fcc0000004100 */
[----:B------:R-:W0:Y:S02]  /*b8d0*/  F2I.U64.TRUNC R2, R3 ;  /* 0x0000000300027311 */ /* 0x000e24000020d800 */
[----:B0-----:R-:W-:Y:S01]  /*b8e0*/  STG.E.64 [R16.64], R2 ;  /* 0x0000000210007986 */ /* 0x001fe2000c101b24 */
[----:B------:R-:W-:Y:S05]  /*b8f0*/  EXIT ;  /* 0x000000000000794d */ /* 0x000fea0003800000 */
.L_x_4591:
[----:B------:R-:W-:-:S06]  /*b900*/  HADD2.F32 R3, -RZ, R3.H0_H0 ;  /* 0x20000003ff037230 */ /* 0x000fcc0000004100 */
[----:B------:R-:W0:Y:S02]  /*b910*/  F2I.FTZ.U32.TRUNC.NTZ R3, R3 ;  /* 0x0000000300037305 */ /* 0x000e24000021f000 */
[----:B0-----:R-:W-:Y:S01]  /*b920*/  STG.E [R16.64], R3 ;  /* 0x0000000310007986 */ /* 0x001fe2000c101924 */
[----:B------:R-:W-:Y:S05]  /*b930*/  EXIT ;  /* 0x000000000000794d */ /* 0x000fea0003800000 */
.L_x_4593:
        /* <DEDUP_REMOVED lines=12> */
.L_x_6121:


//--------------------- .text._ZN2at6native27unrolled_elementwise_kernelIZZZNS0_66_GLOBAL__N__a0cfb035_28_ActivationHardswishKernel_cu_1520ed90_310016hardswish_kernelERNS_14TensorIteratorEENKUlvE_clEvENKUlvE1_clEvEUlN3c104HalfEE_St5arrayIPcLm2EELi4E23TrivialOffsetCalculatorILi1EjESE_NS0_6memory12LoadWithCastILi1EEENSF_13StoreWithCastILi1EEEEEviT_T0_T2_T3_T4_T5_ --------------------------
	.section	.text._ZN2at6native27unrolled_elementwise_kernelIZZZNS0_66_GLOBAL__N__a0cfb035_28_ActivationHardswishKernel_cu_1520ed90_310016hardswish_kernelERNS_14TensorIteratorEENKUlvE_clEvENKUlvE1_clEvEUlN3c104HalfEE_St5arrayIPcLm2EELi4E23TrivialOffsetCalculatorILi1EjESE_NS0_6memory12LoadWithCastILi1EEENSF_13StoreWithCastILi1EEEEEviT_T0_T2_T3_T4_T5_,"ax",@progbits
	.sectioninfo	@"SHI_REGISTERS=29"
	.align	128
        .global         _ZN2at6native27unrolled_elementwise_kernelIZZZNS0_66_GLOBAL__N__a0cfb035_28_ActivationHardswishKernel_cu_1520ed90_310016hardswish_kernelERNS_14TensorIteratorEENKUlvE_clEvENKUlvE1_clEvEUlN3c104HalfEE_St5arrayIPcLm2EELi4E23TrivialOffsetCalculatorILi1EjESE_NS0_6memory12LoadWithCastILi1EEENSF_13StoreWithCastILi1EEEEEviT_T0_T2_T3_T4_T5_
        .type           _ZN2at6native27unrolled_elementwise_kernelIZZZNS0_66_GLOBAL__N__a0cfb035_28_ActivationHardswishKernel_cu_1520ed90_310016hardswish_kernelERNS_14TensorIteratorEENKUlvE_clEvENKUlvE1_clEvEUlN3c104HalfEE_St5arrayIPcLm2EELi4E23TrivialOffsetCalculatorILi1EjESE_NS0_6memory12LoadWithCastILi1EEENSF_13StoreWithCastILi1EEEEEviT_T0_T2_T3_T4_T5_,@function
        .size           _ZN2at6native27unrolled_elementwise_kernelIZZZNS0_66_GLOBAL__N__a0cfb035_28_ActivationHardswishKernel_cu_1520ed90_310016hardswish_kernelERNS_14TensorIteratorEENKUlvE_clEvENKUlvE1_clEvEUlN3c104HalfEE_St5arrayIPcLm2EELi4E23TrivialOffsetCalculatorILi1EjESE_NS0_6memory12LoadWithCastILi1EEENSF_13StoreWithCastILi1EEEEEviT_T0_T2_T3_T4_T5_,(.L_x_6122 - _ZN2at6native27unrolled_elementwise_kernelIZZZNS0_66_GLOBAL__N__a0cfb035_28_ActivationHardswishKernel_cu_1520ed90_310016hardswish_kernelERNS_14TensorIteratorEENKUlvE_clEvENKUlvE1_clEvEUlN3c104HalfEE_St5arrayIPcLm2EELi4E23TrivialOffsetCalculatorILi1EjESE_NS0_6memory12LoadWithCastILi1EEENSF_13StoreWithCastILi1EEEEEviT_T0_T2_T3_T4_T5_)
        .other          _ZN2at6native27unrolled_elementwise_kernelIZZZNS0_66_GLOBAL__N__a0cfb035_28_ActivationHardswishKernel_cu_1520ed90_310016hardswish_kernelERNS_14TensorIteratorEENKUlvE_clEvENKUlvE1_clEvEUlN3c104HalfEE_St5arrayIPcLm2EELi4E23TrivialOffsetCalculatorILi1EjESE_NS0_6memory12LoadWithCastILi1EEENSF_13StoreWithCastILi1EEEEEviT_T0_T2_T3_T4_T5_,@"STO_CUDA_ENTRY STV_DEFAULT"
_ZN2at6native27unrolled_elementwise_kernelIZZZNS0_66_GLOBAL__N__a0cfb035_28_ActivationHardswishKernel_cu_1520ed90_310016hardswish_kernelERNS_14TensorIteratorEENKUlvE_clEvENKUlvE1_clEvEUlN3c104HalfEE_St5arrayIPcLm2EELi4E23TrivialOffsetCalculatorILi1EjESE_NS0_6memory12LoadWithCastILi1EEENSF_13StoreWithCastILi1EEEEEviT_T0_T2_T3_T4_T5_:
.text._ZN2at6native27unrolled_elementwise_kernelIZZZNS0_66_GLOBAL__N__a0cfb035_28_ActivationHardswishKernel_cu_1520ed90_310016hardswish_kernelERNS_14TensorIteratorEENKUlvE_clEvENKUlvE1_clEvEUlN3c104HalfEE_St5arrayIPcLm2EELi4E23TrivialOffsetCalculatorILi1EjESE_NS0_6memory12LoadWithCastILi1EEENSF_13StoreWithCastILi1EEEEEviT_T0_T2_T3_T4_T5_:
        /* <DEDUP_REMOVED lines=32> */
.L_x_4599:
[----:B------:R-:W2:Y:S02]  /*0200*/  LDG.E.U8 R2, [R2.64] ;  /* 0x0000002402027981 */ /* 0x000ea4000c1e1100 */
[----:B--2---:R-:W0:Y:S02]  /*0210*/  I2F.U16 R0, R2 ;  /* 0x0000000200007306 */ /* 0x004e240000101000 */
[----:B0-----:R-:W-:-:S04]  /*0220*/  F2FP.PACK_AB R0, RZ, R0 ;  /* 0x00000000ff00723e */ /* 0x001fc800000000ff */
[----:B------:R-:W-:Y:S01]  /*0230*/  PRMT R25, R0, 0x7610, R25 ;  /* 0x0000761000197816 */ /* 0x000fe20000000019 */
[----:B------:R-:W-:Y:S05]  /*0240*/  BRA `(.L_x_4601) ;  /* 0x00000ee000007947 */ /* 0x000fea0003800000 */
.L_x_4598:
        /* <DEDUP_REMOVED lines=11> */
.L_x_4603:
[----:B------:R-:W2:Y:S02]  /*0300*/  LDG.E R2, [R2.64] ;  /* 0x0000002402027981 */ /* 0x000ea4000c1e1900 */
[----:B--2---:R-:W0:Y:S02]  /*0310*/  I2F R0, R2 ;  /* 0x0000000200007306 */ /* 0x004e240000201400 */
[----:B0-----:R-:W-:-:S04]  /*0320*/  F2FP.PACK_AB R0, RZ, R0 ;  /* 0x00000000ff00723e */ /* 0x001fc800000000ff */
[----:B------:R-:W-:Y:S01]  /*0330*/  PRMT R25, R0, 0x7610, R25 ;  /* 0x0000761000197816 */ /* 0x000fe20000000019 */
[----:B------:R-:W-:Y:S05]  /*0340*/  BRA `(.L_x_4601) ;  /* 0x00000de000007947 */ /* 0x000fea0003800000 */
.L_x_4602:
[----:B------:R-:W2:Y:S02]  /*0350*/  LDG.E.U16 R2, [R2.64] ;  /* 0x0000002402027981 */ /* 0x000ea4000c1e1500 */
[----:B--2---:R-:W0:Y:S02]  /*0360*/  I2F.S16 R0, R2 ;  /* 0x0000000200007306 */ /* 0x004e240000101400 */
[----:B0-----:R-:W-:-:S04]  /*0370*/  F2FP.PACK_AB R0, RZ, R0 ;  /* 0x00000000ff00723e */ /* 0x001fc800000000ff */
[----:B------:R-:W-:Y:S01]  /*0380*/  PRMT R25, R0, 0x7610, R25 ;  /* 0x0000761000197816 */ /* 0x000fe20000000019 */
[----:B------:R-:W-:Y:S05]  /*0390*/  BRA `(.L_x_4601) ;  /* 0x00000d9000007947 */ /* 0x000fea0003800000 */
.L_x_4597:
        /* <DEDUP_REMOVED lines=9> */
.L_x_4605:
[----:B------:R0:W5:Y:S01]  /*0430*/  LDG.E.U16 R25, [R2.64] ;  /* 0x0000002402197981 */ /* 0x000162000c1e1500 */
[----:B------:R-:W-:Y:S05]  /*0440*/  BRA `(.L_x_4601) ;  /* 0x00000ce000007947 */ /* 0x000fea0003800000 */
.L_x_4604:
        /* <DEDUP_REMOVED lines=9> */
.L_x_4607:
[----:B------:R0:W5:Y:S01]  /*04e0*/  LDG.E.U16 R25, [R2.64] ;  /* 0x0000002402197981 */ /* 0x000162000c1e1500 */
[----:B------:R-:W-:Y:S05]  /*04f0*/  BRA `(.L_x_4601) ;  /* 0x00000c3000007947 */ /* 0x000fea0003800000 */
.L_x_4606:
[----:B------:R-:W2:Y:S02]  /*0500*/  LDG.E.64 R2, [R2.64] ;  /* 0x0000002402027981 */ /* 0x000ea4000c1e1b00 */
[----:B--2---:R-:W0:Y:S01]  /*0510*/  F2F.F32.F64 R0, R2 ;  /* 0x0000000200007310 */ /* 0x004e220000301000 */
[----:B------:R-:W0:-:S14]  /*0520*/  DSETP.GEU.AND P0, PT, |R2|, c[0x2][0x0], PT ;  /* 0x008000000200762a */ /* 0x000e1c0003f0e200 */
[----:B0-----:R-:W-:-:S05]  /*0530*/  @!P0 FMUL R0, R0, 1.175494350822287508e-38 ;  /* 0x0080000000008820 */ /* 0x001fca0000400000 */
[----:B------:R-:W-:-:S04]  /*0540*/  F2FP.PACK_AB R0, RZ, R0 ;  /* 0x00000000ff00723e */ /* 0x000fc800000000ff */
[----:B------:R-:W-:Y:S01]  /*0550*/  PRMT R25, R0, 0x7610, R25 ;  /* 0x0000761000197816 */ /* 0x000fe20000000019 */
[----:B------:R-:W-:Y:S05]  /*0560*/  BRA `(.L_x_4601) ;  /* 0x00000bc000007947 */ /* 0x000fea0003800000 */
.L_x_4596:
        /* <DEDUP_REMOVED lines=14> */
.L_x_4610:
[----:B------:R-:W2:Y:S02]  /*0650*/  LDG.E.64 R2, [R2.64] ;  /* 0x0000002402027981 */ /* 0x000ea4000c1e1b00 */
[----:B--2---:R-:W0:Y:S01]  /*0660*/  F2F.F32.F64 R0, R2 ;  /* 0x0000000200007310 */ /* 0x004e220000301000 */
[----:B------:R-:W0:-:S14]  /*0670*/  DSETP.GEU.AND P0, PT, |R2|, c[0x2][0x0], PT ;  /* 0x008000000200762a */ /* 0x000e1c0003f0e200 */
[----:B0-----:R-:W-:-:S05]  /*0680*/  @!P0 FMUL R0, R0, 1.175494350822287508e-38 ;  /* 0x0080000000008820 */ /* 0x001fca0000400000 */
[----:B------:R-:W-:-:S04]  /*0690*/  F2FP.PACK_AB R0, RZ, R0 ;  /* 0x00000000ff00723e */ /* 0x000fc800000000ff */
[----:B------:R-:W-:Y:S01]  /*06a0*/  PRMT R25, R0, 0x7610, R25 ;  /* 0x0000761000197816 */ /* 0x000fe20000000019 */
[----:B------:R-:W-:Y:S05]  /*06b0*/  BRA `(.L_x_4601) ;  /* 0x00000a7000007947 */ /* 0x000fea0003800000 */
.L_x_4609:
        /* <DEDUP_REMOVED lines=28> */
.L_x_4612:
        /* <DEDUP_REMOVED lines=16> */
.L_x_4611:
[----:B------:R-:W2:Y:S02]  /*0980*/  LDG.E.U16 R0, [R2.64] ;  /* 0x0000002402007981 */ /* 0x000ea4000c1e1500 */
[----:B--2---:R-:W-:-:S04]  /*0990*/  PRMT R0, RZ, 0x5410, R0 ;  /* 0x00005410ff007816 */ /* 0x004fc80000000000 */
[----:B------:R-:W-:-:S04]  /*09a0*/  F2FP.PACK_AB R0, RZ, R0 ;  /* 0x00000000ff00723e */ /* 0x000fc800000000ff */
[----:B------:R-:W-:Y:S01]  /*09b0*/  PRMT R25, R0, 0x7610, R25 ;  /* 0x0000761000197816 */ /* 0x000fe20000000019 */
[----:B------:R-:W-:Y:S05]  /*09c0*/  BRA `(.L_x_4601) ;  /* 0x0000076000007947 */ /* 0x000fea0003800000 */
.L_x_4608:
        /* <DEDUP_REMOVED lines=12> */
.L_x_4615:
        /* <DEDUP_REMOVED lines=21> */
.L_x_4619:
[----:B------:R-:W-:Y:S05]  /*0be0*/  BSYNC B1 ;  /* 0x0000000000017941 */ /* 0x000fea0003800000 */
.L_x_4618:
[----:B------:R-:W-:Y:S01]  /*0bf0*/  LEA R3, R0, 0x3b800000, 0x17 ;  /* 0x3b80000000037811 */ /* 0x000fe200078eb8ff */
[----:B------:R-:W-:-:S05]  /*0c00*/  IMAD.SHL.U32 R0, R2, 0x100000, RZ ;  /* 0x0010000002007824 */ /* 0x000fca00078e00ff */
[----:B------:R-:W-:Y:S02]  /*0c10*/  LOP3.LUT R0, R3, R0, R4, 0xfe, !PT ;  /* 0x0000000003007212 */ /* 0x000fe400078efe04 */
.L_x_4617:
[----:B------:R-:W-:Y:S05]  /*0c20*/  BSYNC B0 ;  /* 0x0000000000007941 */ /* 0x000fea0003800000 */
.L_x_4616:
[----:B------:R-:W-:-:S04]  /*0c30*/  F2FP.PACK_AB R0, RZ, R0 ;  /* 0x00000000ff00723e */ /* 0x000fc800000000ff */
[----:B------:R-:W-:Y:S01]  /*0c40*/  PRMT R25, R0, 0x7610, R25 ;  /* 0x0000761000197816 */ /* 0x000fe20000000019 */
[----:B------:R-:W-:Y:S05]  /*0c50*/  BRA `(.L_x_4601) ;  /* 0x000004d000007947 */ /* 0x000fea0003800000 */
.L_x_4614:
        /* <DEDUP_REMOVED lines=21> */
.L_x_4623:
[----:B------:R-:W-:Y:S05]  /*0db0*/  BSYNC B1 ;  /* 0x0000000000017941 */ /* 0x000fea0003800000 */
.L_x_4622:
[----:B------:R-:W-:Y:S01]  /*0dc0*/  LEA R3, R0, 0x37800000, 0x17 ;  /* 0x3780000000037811 */ /* 0x000fe200078eb8ff */
[----:B------:R-:W-:-:S05]  /*0dd0*/  IMAD.SHL.U32 R0, R2, 0x200000, RZ ;  /* 0x0020000002007824 */ /* 0x000fca00078e00ff */
[----:B------:R-:W-:Y:S02]  /*0de0*/  LOP3.LUT R0, R3, R0, R4, 0xfe, !PT ;  /* 0x0000000003007212 */ /* 0x000fe400078efe04 */
.L_x_4621:
[----:B------:R-:W-:Y:S05]  /*0df0*/  BSYNC B0 ;  /* 0x0000000000007941 */ /* 0x000fea0003800000 */
.L_x_4620:
[----:B------:R-:W-:-:S04]  /*0e00*/  F2FP.PACK_AB R0, RZ, R0 ;  /* 0x00000000ff00723e */ /* 0x000fc800000000ff */
[----:B------:R-:W-:Y:S01]  /*0e10*/  PRMT R25, R0, 0x7610, R25 ;  /* 0x0000761000197816 */ /* 0x000fe20000000019 */
[----:B------:R-:W-:Y:S05]  /*0e20*/  BRA `(.L_x_4601) ;  /* 0x0000030000007947 */ /* 0x000fea0003800000 */
.L_x_4613:
        /* <DEDUP_REMOVED lines=14> */
.L_x_4627:
[----:B------:R-:W-:Y:S05]  /*0f10*/  BSYNC B0 ;  /* 0x0000000000007941 */ /* 0x000fea0003800000 */
.L_x_4626:
[----:B------:R-:W-:-:S04]  /*0f20*/  F2FP.PACK_AB R0, RZ, R0 ;  /* 0x00000000ff00723e */ /* 0x000fc800000000ff */
[----:B------:R-:W-:Y:S01]  /*0f30*/  PRMT R25, R0, 0x7610, R25 ;  /* 0x0000761000197816 */ /* 0x000fe20000000019 */
[----:B------:R-:W-:Y:S05]  /*0f40*/  BRA `(.L_x_4601) ;  /* 0x000001e000007947 */ /* 0x000fea0003800000 */
.L_x_4600:
        /* <DEDUP_REMOVED lines=21> */
.L_x_4625:
[----:B------:R-:W2:Y:S02]  /*10a0*/  LDG.E.64 R2, [R2.64] ;  /* 0x0000002402027981 */ /* 0x000ea4000c1e1b00 */
[----:B--2---:R-:W0:Y:S02]  /*10b0*/  I2F.U64 R0, R2 ;  /* 0x0000000200007312 */ /* 0x004e240000301000 */
[----:B0-----:R-:W-:-:S04]  /*10c0*/  F2FP.PACK_AB R0, RZ, R0 ;  /* 0x00000000ff00723e */ /* 0x001fc800000000ff */
[----:B------:R-:W-:Y:S01]  /*10d0*/  PRMT R25, R0, 0x7610, R25 ;  /* 0x0000761000197816 */ /* 0x000fe20000000019 */
[----:B------:R-:W-:Y:S05]  /*10e0*/  BRA `(.L_x_4601) ;  /* 0x0000004000007947 */ /* 0x000fea0003800000 */
.L_x_4624:
[----:B------:R-:W2:Y:S02]  /*10f0*/  LDG.E R2, [R2.64] ;  /* 0x0000002402027981 */ /* 0x000ea4000c1e1900 */
[----:B--2---:R-:W0:Y:S02]  /*1100*/  I2F.U32 R0, R2 ;  /* 0x0000000200007306 */ /* 0x004e240000201000 */
[----:B0-----:R-:W-:-:S04]  /*1110*/  F2FP.PACK_AB R0, RZ, R0 ;  /* 0x00000000ff00723e */ /* 0x001fc800000000ff */
[----:B------:R-:W-:Y:S02]  /*1120*/  PRMT R25, R0, 0x7610, R25 ;  /* 0x0000761000197816 */ /* 0x000fe40000000019 */
.L_x_4601:
[----:B------:R-:W1:Y:S02]  /*1130*/  S2R R19, SR_TID.X ;  /* 0x0000000000137919 */ /* 0x000e640000002100 */
[----:B-1----:R-:W-:-:S03]  /*1140*/  IADD3 R19, R19, 0x80, RZ ;  /* 0x0000008013137810 */ /* 0x002fc60007ffe0ff */
.L_x_4595:
[----:B-1----:R-:W-:Y:S05]  /*1150*/  BSYNC B6 ;  /* 0x0000000000067941 */ /* 0x002fea0003800000 */
.L_x_4594:
        /* <DEDUP_REMOVED lines=24> */
.L_x_4633:
[----:B------:R-:W2:Y:S02]  /*12e0*/  LDG.E.U8 R2, [R2.64] ;  /* 0x0000002402027981 */ /* 0x000ea4000c1e1100 */
[----:B--2---:R-:W0:Y:S02]  /*12f0*/  I2F.U16 R0, R2 ;  /* 0x0000000200007306 */ /* 0x004e240000101000 */
[----:B0-----:R-:W-:-:S04]  /*1300*/  F2FP.PACK_AB R0, RZ, R0 ;  /* 0x00000000ff00723e */ /* 0x001fc800000000ff */
[----:B------:R-:W-:Y:S01]  /*1310*/  PRMT R22, R0, 0x7610, R22 ;  /* 0x0000761000167816 */ /* 0x000fe20000000016 */
[----:B------:R-:W-:Y:S05]  /*1320*/  BRA `(.L_x_4635) ;  /* 0x00000ed000007947 */ /* 0x000fea0003800000 */
.L_x_4632:
        /* <DEDUP_REMOVED lines=11> */
.L_x_4637:
[----:B------:R-:W2:Y:S02]  /*13e0*/  LDG.E R2, [R2.64] ;  /* 0x0000002402027981 */ /* 0x000ea4000c1e1900 */
[----:B--2---:R-:W0:Y:S02]  /*13f0*/  I2F R0, R2 ;  /* 0x0000000200007306 */ /* 0x004e240000201400 */
[----:B0-----:R-:W-:-:S04]  /*1400*/  F2FP.PACK_AB R0, RZ, R0 ;  /* 0x00000000ff00723e */ /* 0x001fc800000000ff */
[----:B------:R-:W-:Y:S01]  /*1410*/  PRMT R22, R0, 0x7610, R22 ;  /* 0x0000761000167816 */ /* 0x000fe20000000016 */
[----:B------:R-:W-:Y:S05]  /*1420*/  BRA `(.L_x_4635) ;  /* 0x00000dd000007947 */ /* 0x000fea0003800000 */
.L_x_4636:
[----:B------:R-:W2:Y:S02]  /*1430*/  LDG.E.U16 R2, [R2.64] ;  /* 0x0000002402027981 */ /* 0x000ea4000c1e1500 */
[----:B--2---:R-:W0:Y:S02]  /*1440*/  I2F.S16 R0, R2 ;  /* 0x0000000200007306 */ /* 0x004e240000101400 */
[----:B0-----:R-:W-:-:S04]  /*1450*/  F2FP.PACK_AB R0, RZ, R0 ;  /* 0x00000000ff00723e */ /* 0x001fc800000000ff */
[----:B------:R-:W-:Y:S01]  /*1460*/  PRMT R22, R0, 0x7610, R22 ;  /* 0x0000761000167816 */ /* 0x000fe20000000016 */
[----:B------:R-:W-:Y:S05]  /*1470*/  BRA `(.L_x_4635) ;  /* 0x00000d8000007947 */ /* 0x000fea0003800000 */
.L_x_4631:
        /* <DEDUP_REMOVED lines=9> */
.L_x_4639:
[----:B------:R0:W5:Y:S01]  /*1510*/  LDG.E.U16 R22, [R2.64] ;  /* 0x0000002402167981 */ /* 0x000162000c1e1500 */
[----:B------:R-:W-:Y:S05]  /*1520*/  BRA `(.L_x_4635) ;  /* 0x00000cd000007947 */ /* 0x000fea0003800000 */
.L_x_4638:
        /* <DEDUP_REMOVED lines=9> */
.L_x_4641:
[----:B------:R0:W5:Y:S01]  /*15c0*/  LDG.E.U16 R22, [R2.64] ;  /* 0x0000002402167981 */ /* 0x000162000c1e1500 */
[----:B------:R-:W-:Y:S05]  /*15d0*/  BRA `(.L_x_4635) ;  /* 0x00000c2000007947 */ /* 0x000fea0003800000 */
.L_x_4640:
[----:B------:R-:W2:Y:S02]  /*15e0*/  LDG.E.64 R2, [R2.64] ;  /* 0x0000002402027981 */ /* 0x000ea4000c1e1b00 */
[----:B--2---:R-:W0:Y:S01]  /*15f0*/  F2F.F32.F64 R0, R2 ;  /* 0x0000000200007310 */ /* 0x004e220000301000 */
[----:B------:R-:W0:-:S14]  /*1600*/  DSETP.GEU.AND P0, PT, |R2|, c[0x2][0x0], PT ;  /* 0x008000000200762a */ /* 0x000e1c0003f0e200 */
[----:B0-----:R-:W-:-:S05]  /*1610*/  @!P0 FMUL R0, R0, 1.175494350822287508e-38 ;  /* 0x0080000000008820 */ /* 0x001fca0000400000 */
[----:B------:R-:W-:-:S04]  /*1620*/  F2FP.PACK_AB R0, RZ, R0 ;  /* 0x00000000ff00723e */ /* 0x000fc800000000ff */
[----:B------:R-:W-:Y:S01]  /*1630*/  PRMT R22, R0, 0x7610, R22 ;  /* 0x0000761000167816 */ /* 0x000fe20000000016 */
[----:B------:R-:W-:Y:S05]  /*1640*/  BRA `(.L_x_4635) ;  /* 0x00000bb000007947 */ /* 0x000fea0003800000 */
.L_x_4630:
        /* <DEDUP_REMOVED lines=14> */
.L_x_4644:
[----:B------:R-:W2:Y:S02]  /*1730*/  LDG.E.64 R2, [R2.64] ;  /* 0x0000002402027981 */ /* 0x000ea4000c1e1b00 */
[----:B--2---:R-:W0:Y:S01]  /*1740*/  F2F.F32.F64 R0, R2 ;  /* 0x0000000200007310 */ /* 0x004e220000301000 */
[----:B------:R-:W0:-:S14]  /*1750*/  DSETP.GEU.AND P0, PT, |R2|, c[0x2][0x0], PT ;  /* 0x008000000200762a */ /* 0x000e1c0003f0e200 */
[----:B0-----:R-:W-:-:S05]  /*1760*/  @!P0 FMUL R0, R0, 1.175494350822287508e-38 ;  /* 0x0080000000008820 */ /* 0x001fca0000400000 */
[----:B------:R-:W-:-:S04]  /*1770*/  F2FP.PACK_AB R0, RZ, R0 ;  /* 0x00000000ff00723e */ /* 0x000fc800000000ff */
[----:B------:R-:W-:Y:S01]  /*1780*/  PRMT R22, R0, 0x7610, R22 ;  /* 0x0000761000167816 */ /* 0x000fe20000000016 */
[----:B------:R-:W-:Y:S05]  /*1790*/  BRA `(.L_x_4635) ;  /* 0x00000a6000007947 */ /* 0x000fea0003800000 */
.L_x_4643:
        /* <DEDUP_REMOVED lines=28> */
.L_x_4646:
        /* <DEDUP_REMOVED lines=15> */
.L_x_4645:
[----:B------:R-:W2:Y:S02]  /*1a50*/  LDG.E.U16 R0, [R2.64] ;  /* 0x0000002402007981 */ /* 0x000ea4000c1e1500 */
[----:B--2---:R-:W-:-:S04]  /*1a60*/  PRMT R0, RZ, 0x5410, R0 ;  /* 0x00005410ff007816 */ /* 0x004fc80000000000 */
[----:B------:R-:W-:-:S04]  /*1a70*/  F2FP.PACK_AB R0, RZ, R0 ;  /* 0x00000000ff00723e */ /* 0x000fc800000000ff */
[----:B------:R-:W-:Y:S01]  /*1a80*/  PRMT R22, R0, 0x7610, R22 ;  /* 0x0000761000167816 */ /* 0x000fe20000000016 */
[----:B------:R-:W-:Y:S05]  /*1a90*/  BRA `(.L_x_4635) ;  /* 0x0000076000007947 */ /* 0x000fea0003800000 */
.L_x_4642:
        /* <DEDUP_REMOVED lines=12> */
.L_x_4649:
        /* <DEDUP_REMOVED lines=21> */
.L_x_4653:
[----:B------:R-:W-:Y:S05]  /*1cb0*/  BSYNC B1 ;  /* 0x0000000000017941 */ /* 0x000fea0003800000 */
.L_x_4652:
[----:B------:R-:W-:Y:S01]  /*1cc0*/  LEA R3, R0, 0x3b800000, 0x17 ;  /* 0x3b80000000037811 */ /* 0x000fe200078eb8ff */
[----:B------:R-:W-:-:S05]  /*1cd0*/  IMAD.SHL.U32 R0, R2, 0x100000, RZ ;  /* 0x0010000002007824 */ /* 0x000fca00078e00ff */
[----:B------:R-:W-:Y:S02]  /*1ce0*/  LOP3.LUT R0, R3, R0, R4, 0xfe, !PT ;  /* 0x0000000003007212 */ /* 0x000fe400078efe04 */
.L_x_4651:
[----:B------:R-:W-:Y:S05]  /*1cf0*/  BSYNC B0 ;  /* 0x0000000000007941 */ /* 0x000fea0003800000 */
.L_x_4650:
[----:B------:R-:W-:-:S04]  /*1d00*/  F2FP.PACK_AB R0, RZ, R0 ;  /* 0x00000000ff00723e */ /* 0x000fc800000000ff */
[----:B------:R-:W-:Y:S01]  /*1d10*/  PRMT R22, R0, 0x7610, R22 ;  /* 0x0000761000167816 */ /* 0x000fe20000000016 */
[----:B------:R-:W-:Y:S05]  /*1d20*/  BRA `(.L_x_4635) ;  /* 0x000004d000007947 */ /* 0x000fea0003800000 */
.L_x_4648:
        /* <DEDUP_REMOVED lines=21> */
.L_x_4657:
[----:B------:R-:W-:Y:S05]  /*1e80*/  BSYNC B1 ;  /* 0x0000000000017941 */ /* 0x000fea0003800000 */
.L_x_4656:
[----:B------:R-:W-:Y:S01]  /*1e90*/  LEA R3, R0, 0x37800000, 0x17 ;  /* 0x3780000000037811 */ /* 0x000fe200078eb8ff */
[----:B------:R-:W-:-:S05]  /*1ea0*/  IMAD.SHL.U32 R0, R2, 0x200000, RZ ;  /* 0x0020000002007824 */ /* 0x000fca00078e00ff */
[----:B------:R-:W-:Y:S02]  /*1eb0*/  LOP3.LUT R0, R3, R0, R4, 0xfe, !PT ;  /* 0x0000000003007212 */ /* 0x000fe400078efe04 */
.L_x_4655:
[----:B------:R-:W-:Y:S05]  /*1ec0*/  BSYNC B0 ;  /* 0x0000000000007941 */ /* 0x000fea0003800000 */
.L_x_4654:
[----:B------:R-:W-:-:S04]  /*1ed0*/  F2FP.PACK_AB R0, RZ, R0 ;  /* 0x00000000ff00723e */ /* 0x000fc800000000ff */
[----:B------:R-:W-:Y:S01]  /*1ee0*/  PRMT R22, R0, 0x7610, R22 ;  /* 0x0000761000167816 */ /* 0x000fe20000000016 */
[----:B------:R-:W-:Y:S05]  /*1ef0*/  BRA `(.L_x_4635) ;  /* 0x0000030000007947 */ /* 0x000fea0003800000 */
.L_x_4647:
        /* <DEDUP_REMOVED lines=14> */
.L_x_4661:
[----:B------:R-:W-:Y:S05]  /*1fe0*/  BSYNC B0 ;  /* 0x0000000000007941 */ /* 0x000fea0003800000 */
.L_x_4660:
[----:B------:R-:W-:-:S04]  /*1ff0*/  F2FP.PACK_AB R0, RZ, R0 ;  /* 0x00000000ff00723e */ /* 0x000fc800000000ff */
[----:B------:R-:W-:Y:S01]  /*2000*/  PRMT R22, R0, 0x7610, R22 ;  /* 0x0000761000167816 */ /* 0x000fe20000000016 */
[----:B------:R-:W-:Y:S05]  /*2010*/  BRA `(.L_x_4635) ;  /* 0x000001e000007947 */ /* 0x000fea0003800000 */
.L_x_4634:
        /* <DEDUP_REMOVED lines=21> */
.L_x_4659:
[----:B------:R-:W2:Y:S02]  /*2170*/  LDG.E.64 R2, [R2.64] ;  /* 0x0000002402027981 */ /* 0x000ea4000c1e1b00 */
[----:B--2---:R-:W0:Y:S02]  /*2180*/  I2F.U64 R0, R2 ;  /* 0x0000000200007312 */ /* 0x004e240000301000 */
[----:B0-----:R-:W-:-:S04]  /*2190*/  F2FP.PACK_AB R0, RZ, R0 ;  /* 0x00000000ff00723e */ /* 0x001fc800000000ff */
[----:B------:R-:W-:Y:S01]  /*21a0*/  PRMT R22, R0, 0x7610, R22 ;  /* 0x0000761000167816 */ /* 0x000fe20000000016 */
[----:B------:R-:W-:Y:S05]  /*21b0*/  BRA `(.L_x_4635) ;  /* 0x0000004000007947 */ /* 0x000fea0003800000 */
.L_x_4658:
[----:B------:R-:W2:Y:S02]  /*21c0*/  LDG.E R2, [R2.64] ;  /* 0x0000002402027981 */ /* 0x000ea4000c1e1900 */
[----:B--2---:R-:W0:Y:S02]  /*21d0*/  I2F.U32 R0, R2 ;  /* 0x0000000200007306 */ /* 0x004e240000201000 */
[----:B0-----:R-:W-:-:S04]  /*21e0*/  F2FP.PACK_AB R0, RZ, R0 ;  /* 0x00000000ff00723e */ /* 0x001fc800000000ff */
[----:B------:R-:W-:Y:S02]  /*21f0*/  PRMT R22, R0, 0x7610, R22 ;  /* 0x0000761000167816 */ /* 0x000fe40000000016 */
.L_x_4635:
[----:B------:R-:W-:-:S05]  /*2200*/  IADD3 R19, R19, 0x80, RZ ;  /* 0x0000008013137810 */ /* 0x000fca0007ffe0ff */
.L_x_4629:
[----:B------:R-:W-:Y:S05]  /*2210*/  BSYNC B6 ;  /* 0x0000000000067941 */ /* 0x000fea0003800000 */
.L_x_4628:
        /* <DEDUP_REMOVED lines=26> */
.L_x_4667:
[----:B------:R-:W2:Y:S02]  /*23c0*/  LDG.E.U8 R2, [R2.64] ;  /* 0x0000002402027981 */ /* 0x000ea4000c1e1100 */
[----:B--2---:R-:W0:Y:S02]  /*23d0*/  I2F.U16 R0, R2 ;  /* 0x0000000200007306 */ /* 0x004e240000101000 */
[----:B0-----:R-:W-:-:S04]  /*23e0*/  F2FP.PACK_AB R0, RZ, R0 ;  /* 0x00000000ff00723e */ /* 0x001fc800000000ff */
[----:B------:R-:W-:Y:S01]  /*23f0*/  PRMT R26, R0, 0x7610, R26 ;  /* 0x00007610001a7816 */ /* 0x000fe2000000001a */
[----:B------:R-:W-:Y:S05]  /*2400*/  BRA `(.L_x_4669) ;  /* 0x00000ed000007947 */ /* 0x000fea0003800000 */
.L_x_4666:
        /* <DEDUP_REMOVED lines=11> */
.L_x_4671:
[----:B------:R-:W2:Y:S02]  /*24c0*/  LDG.E R2, [R2.64] ;  /* 0x0000002402027981 */ /* 0x000ea4000c1e1900 */
[----:B--2---:R-:W0:Y:S02]  /*24d0*/  I2F R0, R2 ;  /* 0x0000000200007306 */ /* 0x004e240000201400 */
[----:B0-----:R-:W-:-:S04]  /*24e0*/  F2FP.PACK_AB R0, RZ, R0 ;  /* 0x00000000ff00723e */ /* 0x001fc800000000ff */
[----:B------:R-:W-:Y:S01]  /*24f0*/  PRMT R26, R0, 0x7610, R26 ;  /* 0x00007610001a7816 */ /* 0x000fe2000000001a */
[----:B------:R-:W-:Y:S05]  /*2500*/  BRA `(.L_x_4669) ;  /* 0x00000dd000007947 */ /* 0x000fea0003800000 */
.L_x_4670:
[----:B------:R-:W2:Y:S02]  /*2510*/  LDG.E.U16 R2, [R2.64] ;  /* 0x0000002402027981 */ /* 0x000ea4000c1e1500 */
[----:B--2---:R-:W0:Y:S02]  /*2520*/  I2F.S16 R0, R2 ;  /* 0x0000000200007306 */ /* 0x004e240000101400 */
[----:B0-----:R-:W-:-:S04]  /*2530*/  F2FP.PACK_AB R0, RZ, R0 ;  /* 0x00000000ff00723e */ /* 0x001fc800000000ff */
[----:B------:R-:W-:Y:S01]  /*2540*/  PRMT R26, R0, 0x7610, R26 ;  /* 0x00007610001a7816 */ /* 0x000fe2000000001a */
[----:B------:R-:W-:Y:S05]  /*2550*/  BRA `(.L_x_4669) ;  /* 0x00000d8000007947 */ /* 0x000fea0003800000 */
.L_x_4665:
        /* <DEDUP_REMOVED lines=9> */
.L_x_4673:
[----:B------:R0:W5:Y:S01]  /*25f0*/  LDG.E.U16 R26, [R2.64] ;  /* 0x00000024021a7981 */ /* 0x000162000c1e1500 */
[----:B------:R-:W-:Y:S05]  /*2600*/  BRA `(.L_x_4669) ;  /* 0x00000cd000007947 */ /* 0x000fea0003800000 */
.L_x_4672:
        /* <DEDUP_REMOVED lines=9> */
.L_x_4675:
[----:B------:R0:W5:Y:S01]  /*26a0*/  LDG.E.U16 R26, [R2.64] ;  /* 0x00000024021a7981 */ /* 0x000162000c1e1500 */
[----:B------:R-:W-:Y:S05]  /*26b0*/  BRA `(.L_x_4669) ;  /* 0x00000c2000007947 */ /* 0x000fea0003800000 */
.L_x_4674:
[----:B------:R-:W2:Y:S02]  /*26c0*/  LDG.E.64 R2, [R2.64] ;  /* 0x0000002402027981 */ /* 0x000ea4000c1e1b00 */
[----:B--2---:R-:W0:Y:S01]  /*26d0*/  F2F.F32.F64 R0, R2 ;  /* 0x0000000200007310 */ /* 0x004e220000301000 */
[----:B------:R-:W0:-:S14]  /*26e0*/  DSETP.GEU.AND P0, PT, |R2|, c[0x2][0x0], PT ;  /* 0x008000000200762a */ /* 0x000e1c0003f0e200 */
[----:B0-----:R-:W-:-:S05]  /*26f0*/  @!P0 FMUL R0, R0, 1.175494350822287508e-38 ;  /* 0x0080000000008820 */ /* 0x001fca0000400000 */
[----:B------:R-:W-:-:S04]  /*2700*/  F2FP.PACK_AB R0, RZ, R0 ;  /* 0x00000000ff00723e */ /* 0x000fc800000000ff */
[----:B------:R-:W-:Y:S01]  /*2710*/  PRMT R26, R0, 0x7610, R26 ;  /* 0x00007610001a7816 */ /* 0x000fe2000000001a */
[----:B------:R-:W-:Y:S05]  /*2720*/  BRA `(.L_x_4669) ;  /* 0x00000bb000007947 */ /* 0x000fea0003800000 */
.L_x_4664:
        /* <DEDUP_REMOVED lines=14> */
.L_x_4678:
[----:B------:R-:W2:Y:S02]  /*2810*/  LDG.E.64 R2, [R2.64] ;  /* 0x0000002402027981 */ /* 0x000ea4000c1e1b00 */
[----:B--2---:R-:W0:Y:S01]  /*2820*/  F2F.F32.F64 R0, R2 ;  /* 0x0000000200007310 */ /* 0x004e220000301000 */
[----:B------:R-:W0:-:S14]  /*2830*/  DSETP.GEU.AND P0, PT, |R2|, c[0x2][0x0], PT ;  /* 0x008000000200762a */ /* 0x000e1c0003f0e200 */
[----:B0-----:R-:W-:-:S05]  /*2840*/  @!P0 FMUL R0, R0, 1.175494350822287508e-38 ;  /* 0x0080000000008820 */ /* 0x001fca0000400000 */
[----:B------:R-:W-:-:S04]  /*2850*/  F2FP.PACK_AB R0, RZ, R0 ;  /* 0x00000000ff00723e */ /* 0x000fc800000000ff */
[----:B------:R-:W-:Y:S01]  /*2860*/  PRMT R26, R0, 0x7610, R26 ;  /* 0x00007610001a7816 */ /* 0x000fe2000000001a */
[----:B------:R-:W-:Y:S05]  /*2870*/  BRA `(.L_x_4669) ;  /* 0x00000a6000007947 */ /* 0x000fea0003800000 */
.L_x_4677:
        /* <DEDUP_REMOVED lines=28> */
.L_x_4680:
        /* <DEDUP_REMOVED lines=15> */
.L_x_4679:
[----:B------:R-:W2:Y:S02]  /*2b30*/  LDG.E.U16 R0, [R2.64] ;  /* 0x0000002402007981 */ /* 0x000ea4000c1e1500 */
[----:B--2---:R-:W-:-:S04]  /*2b40*/  PRMT R0, RZ, 0x5410, R0 ;  /* 0x00005410ff007816 */ /* 0x004fc80000000000 */
[----:B------:R-:W-:-:S04]  /*2b50*/  F2FP.PACK_AB R0, RZ, R0 ;  /* 0x00000000ff00723e */ /* 0x000fc800000000ff */
[----:B------:R-:W-:Y:S01]  /*2b60*/  PRMT R26, R0, 0x7610, R26 ;  /* 0x00007610001a7816 */ /* 0x000fe2000000001a */
[----:B------:R-:W-:Y:S05]  /*2b70*/  BRA `(.L_x_4669) ;  /* 0x0000076000007947 */ /* 0x000fea0003800000 */
.L_x_4676:
        /* <DEDUP_REMOVED lines=12> */
.L_x_4683:
        /* <DEDUP_REMOVED lines=21> */
.L_x_4687:
[----:B------:R-:W-:Y:S05]  /*2d90*/  BSYNC B1 ;  /* 0x0000000000017941 */ /* 0x000fea0003800000 */
.L_x_4686:
[----:B------:R-:W-:Y:S01]  /*2da0*/  LEA R3, R0, 0x3b800000, 0x17 ;  /* 0x3b80000000037811 */ /* 0x000fe200078eb8ff */
[----:B------:R-:W-:-:S05]  /*2db0*/  IMAD.SHL.U32 R0, R2, 0x100000, RZ ;  /* 0x0010000002007824 */ /* 0x000fca00078e00ff */
[----:B------:R-:W-:Y:S02]  /*2dc0*/  LOP3.LUT R0, R3, R0, R4, 0xfe, !PT ;  /* 0x0000000003007212 */ /* 0x000fe400078efe04 */
.L_x_4685:
[----:B------:R-:W-:Y:S05]  /*2dd0*/  BSYNC B0 ;  /* 0x0000000000007941 */ /* 0x000fea0003800000 */
.L_x_4684:
[----:B------:R-:W-:-:S04]  /*2de0*/  F2FP.PACK_AB R0, RZ, R0 ;  /* 0x00000000ff00723e */ /* 0x000fc800000000ff */
[----:B------:R-:W-:Y:S01]  /*2df0*/  PRMT R26, R0, 0x7610, R26 ;  /* 0x00007610001a7816 */ /* 0x000fe2000000001a */
[----:B------:R-:W-:Y:S05]  /*2e00*/  BRA `(.L_x_4669) ;  /* 0x000004d000007947 */ /* 0x000fea0003800000 */
.L_x_4682:
        /* <DEDUP_REMOVED lines=21> */
.L_x_4691:
[----:B------:R-:W-:Y:S05]  /*2f60*/  BSYNC B1 ;  /* 0x0000000000017941 */ /* 0x000fea0003800000 */
.L_x_4690:
[----:B------:R-:W-:Y:S01]  /*2f70*/  LEA R3, R0, 0x37800000, 0x17 ;  /* 0x3780000000037811 */ /* 0x000fe200078eb8ff */
[----:B------:R-:W-:-:S05]  /*2f80*/  IMAD.SHL.U32 R0, R2, 0x200000, RZ ;  /* 0x0020000002007824 */ /* 0x000fca00078e00ff */
[----:B------:R-:W-:Y:S02]  /*2f90*/  LOP3.LUT R0, R3, R0, R4, 0xfe, !PT ;  /* 0x0000000003007212 */ /* 0x000fe400078efe04 */
.L_x_4689:
[----:B------:R-:W-:Y:S05]  /*2fa0*/  BSYNC B0 ;  /* 0x0000000000007941 */ /* 0x000fea0003800000 */
.L_x_4688:
[----:B------:R-:W-:-:S04]  /*2fb0*/  F2FP.PACK_AB R0, RZ, R0 ;  /* 0x00000000ff00723e */ /* 0x000fc800000000ff */
[----:B------:R-:W-:Y:S01]  /*2fc0*/  PRMT R26, R0, 0x7610, R26 ;  /* 0x00007610001a7816 */ /* 0x000fe2000000001a */
[----:B------:R-:W-:Y:S05]  /*2fd0*/  BRA `(.L_x_4669) ;  /* 0x0000030000007947 */ /* 0x000fea0003800000 */
.L_x_4681:
        /* <DEDUP_REMOVED lines=14> */
.L_x_4695:
[----:B------:R-:W-:Y:S05]  /*30c0*/  BSYNC B0 ;  /* 0x0000000000007941 */ /* 0x000fea0003800000 */
.L_x_4694:
[----:B------:R-:W-:-:S04]  /*30d0*/  F2FP.PACK_AB R0, RZ, R0 ;  /* 0x00000000ff00723e */ /* 0x000fc800000000ff */
[----:B------:R-:W-:Y:S01]  /*30e0*/  PRMT R26, R0, 0x7610, R26 ;  /* 0x00007610001a7816 */ /* 0x000fe2000000001a */
[----:B------:R-:W-:Y:S05]  /*30f0*/  BRA `(.L_x_4669) ;  /* 0x000001e000007947 */ /* 0x000fea0003800000 */
.L_x_4668:
        /* <DEDUP_REMOVED lines=21> */
.L_x_4693:
[----:B------:R-:W2:Y:S02]  /*3250*/  LDG.E.64 R2, [R2.64] ;  /* 0x0000002402027981 */ /* 0x000ea4000c1e1b00 */
[----:B--2---:R-:W0:Y:S02]  /*3260*/  I2F.U64 R0, R2 ;  /* 0x0000000200007312 */ /* 0x004e240000301000 */
[----:B0-----:R-:W-:-:S04]  /*3270*/  F2FP.PACK_AB R0, RZ, R0 ;  /* 0x00000000ff00723e */ /* 0x001fc800000000ff */
[----:B------:R-:W-:Y:S01]  /*3280*/  PRMT R26, R0, 0x7610, R26 ;  /* 0x00007610001a7816 */ /* 0x000fe2000000001a */
[----:B------:R-:W-:Y:S05]  /*3290*/  BRA `(.L_x_4669) ;  /* 0x0000004000007947 */ /* 0x000fea0003800000 */
.L_x_4692:
[----:B------:R-:W2:Y:S02]  /*32a0*/  LDG.E R2, [R2.64] ;  /* 0x0000002402027981 */ /* 0x000ea4000c1e1900 */
[----:B--2---:R-:W0:Y:S02]  /*32b0*/  I2F.U32 R0, R2 ;  /* 0x0000000200007306 */ /* 0x004e240000201000 */
[----:B0-----:R-:W-:-:S04]  /*32c0*/  F2FP.PACK_AB R0, RZ, R0 ;  /* 0x00000000ff00723e */ /* 0x001fc800000000ff */
[----:B------:R-:W-:Y:S02]  /*32d0*/  PRMT R26, R0, 0x7610, R26 ;  /* 0x00007610001a7816 */ /* 0x000fe4000000001a */
.L_x_4669:
[----:B------:R-:W-:-:S05]  /*32e0*/  IADD3 R19, R19, 0x80, RZ ;  /* 0x0000008013137810 */ /* 0x000fca0007ffe0ff */
.L_x_4663:
[----:B------:R-:W-:Y:S05]  /*32f0*/  BSYNC B6 ;  /* 0x0000000000067941 */ /* 0x000fea0003800000 */
.L_x_4662:
        /* <DEDUP_REMOVED lines=23> */
.L_x_4701:
[----:B------:R-:W2:Y:S02]  /*3470*/  LDG.E.U8 R2, [R2.64] ;  /* 0x0000002402027981 */ /* 0x000ea4000c1e1100 */
[----:B--2---:R-:W0:Y:S02]  /*3480*/  I2F.U16 R0, R2 ;  /* 0x0000000200007306 */ /* 0x004e240000101000 */
[----:B0-----:R-:W-:-:S04]  /*3490*/  F2FP.PACK_AB R0, RZ, R0 ;  /* 0x00000000ff00723e */ /* 0x001fc800000000ff */
[----:B------:R-:W-:Y:S01]  /*34a0*/  PRMT R23, R0, 0x7610, R23 ;  /* 0x0000761000177816 */ /* 0x000fe20000000017 */
[----:B------:R-:W-:Y:S05]  /*34b0*/  BRA `(.L_x_4697) ;  /* 0x00000ed000007947 */ /* 0x000fea0003800000 */
.L_x_4700:
        /* <DEDUP_REMOVED lines=11> */
.L_x_4704:
[----:B------:R-:W2:Y:S02]  /*3570*/  LDG.E R2, [R2.64] ;  /* 0x0000002402027981 */ /* 0x000ea4000c1e1900 */
[----:B--2---:R-:W0:Y:S02]  /*3580*/  I2F R0, R2 ;  /* 0x0000000200007306 */ /* 0x004e240000201400 */
[----:B0-----:R-:W-:-:S04]  /*3590*/  F2FP.PACK_AB R0, RZ, R0 ;  /* 0x00000000ff00723e */ /* 0x001fc800000000ff */
[----:B------:R-:W-:Y:S01]  /*35a0*/  PRMT R23, R0, 0x7610, R23 ;  /* 0x0000761000177816 */ /* 0x000fe20000000017 */
[----:B------:R-:W-:Y:S05]  /*35b0*/  BRA `(.L_x_4697) ;  /* 0x00000dd000007947 */ /* 0x000fea0003800000 */
.L_x_4703:
[----:B------:R-:W2:Y:S02]  /*35c0*/  LDG.E.U16 R2, [R2.64] ;  /* 0x0000002402027981 */ /* 0x000ea4000c1e1500 */
[----:B--2---:R-:W0:Y:S02]  /*35d0*/  I2F.S16 R0, R2 ;  /* 0x0000000200007306 */ /* 0x004e240000101400 */
[----:B0-----:R-:W-:-:S04]  /*35e0*/  F2FP.PACK_AB R0, RZ, R0 ;  /* 0x00000000ff00723e */ /* 0x001fc800000000ff */
[----:B------:R-:W-:Y:S01]  /*35f0*/  PRMT R23, R0, 0x7610, R23 ;  /* 0x0000761000177816 */ /* 0x000fe20000000017 */
[----:B------:R-:W-:Y:S05]  /*3600*/  BRA `(.L_x_4697) ;  /* 0x00000d8000007947 */ /* 0x000fea0003800000 */
.L_x_4699:
        /* <DEDUP_REMOVED lines=9> */
.L_x_4706:
[----:B------:R0:W5:Y:S01]  /*36a0*/  LDG.E.U16 R23, [R2.64] ;  /* 0x0000002402177981 */ /* 0x000162000c1e1500 */
[----:B------:R-:W-:Y:S05]  /*36b0*/  BRA `(.L_x_4697) ;  /* 0x00000cd000007947 */ /* 0x000fea0003800000 */
.L_x_4705:
        /* <DEDUP_REMOVED lines=9> */
.L_x_4708:
[----:B------:R0:W5:Y:S01]  /*3750*/  LDG.E.U16 R23, [R2.64] ;  /* 0x0000002402177981 */ /* 0x000162000c1e1500 */
[----:B------:R-:W-:Y:S05]  /*3760*/  BRA `(.L_x_4697) ;  /* 0x00000c2000007947 */ /* 0x000fea0003800000 */
.L_x_4707:
[----:B------:R-:W2:Y:S02]  /*3770*/  LDG.E.64 R2, [R2.64] ;  /* 0x0000002402027981 */ /* 0x000ea4000c1e1b00 */
[----:B--2---:R-:W0:Y:S01]  /*3780*/  F2F.F32.F64 R0, R2 ;  /* 0x0000000200007310 */ /* 0x004e220000301000 */
[----:B------:R-:W0:-:S14]  /*3790*/  DSETP.GEU.AND P0, PT, |R2|, c[0x2][0x0], PT ;  /* 0x008000000200762a */ /* 0x000e1c0003f0e200 */
[----:B0-----:R-:W-:-:S05]  /*37a0*/  @!P0 FMUL R0, R0, 1.175494350822287508e-38 ;  /* 0x0080000000008820 */ /* 0x001fca0000400000 */
[----:B------:R-:W-:-:S04]  /*37b0*/  F2FP.PACK_AB R0, RZ, R0 ;  /* 0x00000000ff00723e */ /* 0x000fc800000000ff */
[----:B------:R-:W-:Y:S01]  /*37c0*/  PRMT R23, R0, 0x7610, R23 ;  /* 0x0000761000177816 */ /* 0x000fe20000000017 */
[----:B------:R-:W-:Y:S05]  /*37d0*/  BRA `(.L_x_4697) ;  /* 0x00000bb000007947 */ /* 0x000fea0003800000 */
.L_x_4698:
        /* <DEDUP_REMOVED lines=14> */
.L_x_4711:
[----:B------:R-:W2:Y:S02]  /*38c0*/  LDG.E.64 R2, [R2.64] ;  /* 0x0000002402027981 */ /* 0x000ea4000c1e1b00 */
[----:B--2---:R-:W0:Y:S01]  /*38d0*/  F2F.F32.F64 R0, R2 ;  /* 0x0000000200007310 */ /* 0x004e220000301000 */
[----:B------:R-:W0:-:S14]  /*38e0*/  DSETP.GEU.AND P0, PT, |R2|, c[0x2][0x0], PT ;  /* 0x008000000200762a */ /* 0x000e1c0003f0e200 */
[----:B0-----:R-:W-:-:S05]  /*38f0*/  @!P0 FMUL R0, R0, 1.175494350822287508e-38 ;  /* 0x0080000000008820 */ /* 0x001fca0000400000 */
[----:B------:R-:W-:-:S04]  /*3900*/  F2FP.PACK_AB R0, RZ, R0 ;  /* 0x00000000ff00723e */ /* 0x000fc800000000ff */
[----:B------:R-:W-:Y:S01]  /*3910*/  PRMT R23, R0, 0x7610, R23 ;  /* 0x0000761000177816 */ /* 0x000fe20000000017 */
[----:B------:R-:W-:Y:S05]  /*3920*/  BRA `(.L_x_4697) ;  /* 0x00000a6000007947 */ /* 0x000fea0003800000 */
.L_x_4710:
        /* <DEDUP_REMOVED lines=28> */
.L_x_4713:
        /* <DEDUP_REMOVED lines=15> */
.L_x_4712:
[----:B------:R-:W2:Y:S02]  /*3be0*/  LDG.E.U16 R0, [R2.64] ;  /* 0x0000002402007981 */ /* 0x000ea4000c1e1500 */
[----:B--2---:R-:W-:-:S04]  /*3bf0*/  PRMT R0, RZ, 0x5410, R0 ;  /* 0x00005410ff007816 */ /* 0x004fc80000000000 */
[----:B------:R-:W-:-:S04]  /*3c00*/  F2FP.PACK_AB R0, RZ, R0 ;  /* 0x00000000ff00723e */ /* 0x000fc800000000ff */
[----:B------:R-:W-:Y:S01]  /*3c10*/  PRMT R23, R0, 0x7610, R23 ;  /* 0x0000761000177816 */ /* 0x000fe20000000017 */
[----:B------:R-:W-:Y:S05]  /*3c20*/  BRA `(.L_x_4697) ;  /* 0x0000076000007947 */ /* 0x000fea0003800000 */
.L_x_4709:
        /* <DEDUP_REMOVED lines=12> */
.L_x_4716:
        /* <DEDUP_REMOVED lines=21> */
.L_x_4720:
[----:B------:R-:W-:Y:S05]  /*3e40*/  BSYNC B1 ;  /* 0x0000000000017941 */ /* 0x000fea0003800000 */
.L_x_4719:
[----:B------:R-:W-:Y:S01]  /*3e50*/  LEA R3, R0, 0x3b800000, 0x17 ;  /* 0x3b80000000037811 */ /* 0x000fe200078eb8ff */
[----:B------:R-:W-:-:S05]  /*3e60*/  IMAD.SHL.U32 R0, R2, 0x100000, RZ ;  /* 0x0010000002007824 */ /* 0x000fca00078e00ff */
[----:B------:R-:W-:Y:S02]  /*3e70*/  LOP3.LUT R0, R3, R0, R4, 0xfe, !PT ;  /* 0x0000000003007212 */ /* 0x000fe400078efe04 */
.L_x_4718:
[----:B------:R-:W-:Y:S05]  /*3e80*/  BSYNC B0 ;  /* 0x0000000000007941 */ /* 0x000fea0003800000 */
.L_x_4717:
[----:B------:R-:W-:-:S04]  /*3e90*/  F2FP.PACK_AB R0, RZ, R0 ;  /* 0x00000000ff00723e */ /* 0x000fc800000000ff */
[----:B------:R-:W-:Y:S01]  /*3ea0*/  PRMT R23, R0, 0x7610, R23 ;  /* 0x0000761000177816 */ /* 0x000fe20000000017 */
[----:B------:R-:W-:Y:S05]  /*3eb0*/  BRA `(.L_x_4697) ;  /* 0x000004d000007947 */ /* 0x000fea0003800000 */
.L_x_4715:
        /* <DEDUP_REMOVED lines=21> */
.L_x_4724:
[----:B------:R-:W-:Y:S05]  /*4010*/  BSYNC B1 ;  /* 0x0000000000017941 */ /* 0x000fea0003800000 */
.L_x_4723:
[----:B------:R-:W-:Y:S01]  /*4020*/  LEA R3, R0, 0x37800000, 0x17 ;  /* 0x3780000000037811 */ /* 0x000fe200078eb8ff */
[----:B------:R-:W-:-:S05]  /*4030*/  IMAD.SHL.U32 R0, R2, 0x200000, RZ ;  /* 0x0020000002007824 */ /* 0x000fca00078e00ff */
[----:B------:R-:W-:Y:S02]  /*4040*/  LOP3.LUT R0, R3, R0, R4, 0xfe, !PT ;  /* 0x0000000003007212 */ /* 0x000fe400078efe04 */
.L_x_4722:
[----:B------:R-:W-:Y:S05]  /*4050*/  BSYNC B0 ;  /* 0x0000000000007941 */ /* 0x000fea0003800000 */
.L_x_4721:
[----:B------:R-:W-:-:S04]  /*4060*/  F2FP.PACK_AB R0, RZ, R0 ;  /* 0x00000000ff00723e */ /* 0x000fc800000000ff */
[----:B------:R-:W-:Y:S01]  /*4070*/  PRMT R23, R0, 0x7610, R23 ;  /* 0x0000761000177816 */ /* 0x000fe20000000017 */
[----:B------:R-:W-:Y:S05]  /*4080*/  BRA `(.L_x_4697) ;  /* 0x0000030000007947 */ /* 0x000fea0003800000 */
.L_x_4714:
        /* <DEDUP_REMOVED lines=14> */
.L_x_4728:
[----:B------:R-:W-:Y:S05]  /*4170*/  BSYNC B0 ;  /* 0x0000000000007941 */ /* 0x000fea0003800000 */
.L_x_4727:
[----:B------:R-:W-:-:S04]  /*4180*/  F2FP.PACK_AB R0, RZ, R0 ;  /* 0x00000000ff00723e */ /* 0x000fc800000000ff */
[----:B------:R-:W-:Y:S01]  /*4190*/  PRMT R23, R0, 0x7610, R23 ;  /* 0x0000761000177816 */ /* 0x000fe20000000017 */
[----:B------:R-:W-:Y:S05]  /*41a0*/  BRA `(.L_x_4697) ;  /* 0x000001e000007947 */ /* 0x000fea0003800000 */
.L_x_4702:
        /* <DEDUP_REMOVED lines=21> */
.L_x_4726:
[----:B------:R-:W2:Y:S02]  /*4300*/  LDG.E.64 R2, [R2.64] ;  /* 0x0000002402027981 */ /* 0x000ea4000c1e1b00 */
[----:B--2---:R-:W0:Y:S02]  /*4310*/  I2F.U64 R0, R2 ;  /* 0x0000000200007312 */ /* 0x004e240000301000 */
[----:B0-----:R-:W-:-:S04]  /*4320*/  F2FP.PACK_AB R0, RZ, R0 ;  /* 0x00000000ff00723e */ /* 0x001fc800000000ff */
[----:B------:R-:W-:Y:S01]  /*4330*/  PRMT R23, R0, 0x7610, R23 ;  /* 0x0000761000177816 */ /* 0x000fe20000000017 */
[----:B------:R-:W-:Y:S05]  /*4340*/  BRA `(.L_x_4697) ;  /* 0x0000004000007947 */ /* 0x000fea0003800000 */
.L_x_4725:
[----:B------:R-:W2:Y:S02]  /*4350*/  LDG.E R2, [R2.64] ;  /* 0x0000002402027981 */ /* 0x000ea4000c1e1900 */
[----:B--2---:R-:W0:Y:S02]  /*4360*/  I2F.U32 R0, R2 ;  /* 0x0000000200007306 */ /* 0x004e240000201000 */
[----:B0-----:R-:W-:-:S04]  /*4370*/  F2FP.PACK_AB R0, RZ, R0 ;  /* 0x00000000ff00723e */ /* 0x001fc800000000ff */
[----:B------:R-:W-:Y:S02]  /*4380*/  PRMT R23, R0, 0x7610, R23 ;  /* 0x0000761000177816 */ /* 0x000fe40000000017 */
.L_x_4697:
[----:B------:R-:W-:Y:S05]  /*4390*/  BSYNC B6 ;  /* 0x0000000000067941 */ /* 0x000fea0003800000 */
.L_x_4696:
        /* <DEDUP_REMOVED lines=11> */
[----:B--2--5:R-:W-:-:S05]  /*4450*/  HADD2.F32 R25, -RZ, R25.H0_H0 ;  /* 0x20000019ff197230 */ /* 0x024fca0000004100 */
[----:B------:R-:W-:-:S05]  /*4460*/  FADD.FTZ R0, R25, 3 ;  /* 0x4040000019007421 */ /* 0x000fca0000010000 */
[----:B------:R-:W-:-:S04]  /*4470*/  FSETP.GEU.FTZ.AND P4, PT, R0, c[0x0][0x168], PT ;  /* 0x00005a0000007a0b */ /* 0x000fc80003f9e000 */
[----:B------:R-:W-:-:S04]  /*4480*/  FSEL R0, R0, c[0x0][0x168], P4 ;  /* 0x00005a0000007a08 */ /* 0x000fc80002000000 */
[----:B------:R-:W-:-:S04]  /*4490*/  FSETP.GT.FTZ.AND P4, PT, R0, c[0x0][0x174], PT ;  /* 0x00005d0000007a0b */ /* 0x000fc80003f94000 */
[----:B------:R-:W-:-:S05]  /*44a0*/  FSEL R0, R0, c[0x0][0x174], !P4 ;  /* 0x00005d0000007a08 */ /* 0x000fca0006000000 */
[----:B------:R-:W-:-:S04]  /*44b0*/  FMUL.FTZ R0, R25, R0 ;  /* 0x0000000019007220 */ /* 0x000fc80000410000 */
[----:B------:R-:W-:-:S05]  /*44c0*/  FMUL.FTZ R0, R0, 0.16666667163372039795 ;  /* 0x3e2aaaab00007820 */ /* 0x000fca0000410000 */
[----:B------:R-:W-:Y:S02]  /*44d0*/  F2FP.PACK_AB R0, RZ, R0 ;  /* 0x00000000ff00723e */ /* 0x000fe400000000ff */
.L_x_4730:
[----:B--2---:R-:W-:Y:S05]  /*44e0*/  BSYNC B0 ;  /* 0x0000000000007941 */ /* 0x004fea0003800000 */
.L_x_4729:
[----:B------:R-:W-:Y:S01]  /*44f0*/  BSSY B0, `(.L_x_4731) ;  /* 0x000000b000007945 */ /* 0x000fe20003800000 */
[----:B------:R-:W-:Y:S05]  /*4500*/  @P3 BRA `(.L_x_4732) ;  /* 0x0000009000003947 */ /* 0x000fea0003800000 */
[----:B-----5:R-:W-:-:S05]  /*4510*/  HADD2.F32 R22, -RZ, R22.H0_H0 ;  /* 0x20000016ff167230 */ /* 0x020fca0000004100 */
        /* <DEDUP_REMOVED lines=8> */
.L_x_4732:
[----:B------:R-:W-:Y:S05]  /*45a0*/  BSYNC B0 ;  /* 0x0000000000007941 */ /* 0x000fea0003800000 */
.L_x_4731:
        /* <DEDUP_REMOVED lines=11> */
.L_x_4734:
[----:B------:R-:W-:Y:S05]  /*4660*/  BSYNC B0 ;  /* 0x0000000000007941 */ /* 0x000fea0003800000 */
.L_x_4733:
        /* <DEDUP_REMOVED lines=11> */
.L_x_4736:
[----:B------:R-:W-:Y:S05]  /*4720*/  BSYNC B0 ;  /* 0x0000000000007941 */ /* 0x000fea0003800000 */
.L_x_4735:
        /* <DEDUP_REMOVED lines=22> */
.L_x_4742:
[----:B------:R-:W-:Y:S01]  /*4890*/  HADD2.F32 R5, -RZ, R0.H0_H0 ;  /* 0x20000000ff057230 */ /* 0x000fe20000004100 */
[----:B------:R-:W-:-:S05]  /*48a0*/  IMAD.MOV.U32 R19, RZ, RZ, R24 ;  /* 0x000000ffff137224 */ /* 0x000fca00078e0018 */
[----:B------:R-:W0:Y:S02]  /*48b0*/  F2I.S64.TRUNC R4, R5 ;  /* 0x0000000500047311 */ /* 0x000e24000020d900 */
[----:B0-----:R0:W-:Y:S01]  /*48c0*/  STG.E.U8 [R2.64], R4 ;  /* 0x0000000402007986 */ /* 0x0011e2000c101124 */
[----:B------:R-:W-:Y:S05]  /*48d0*/  BRA `(.L_x_4738) ;  /* 0x00000f8000007947 */ /* 0x000fea0003800000 */
.L_x_4741:
        /* <DEDUP_REMOVED lines=11> */
.L_x_4745:
[----:B------:R-:W-:Y:S01]  /*4990*/  HADD2.F32 R0, -RZ, R0.H0_H0 ;  /* 0x20000000ff007230 */ /* 0x000fe20000004100 */
[----:B------:R-:W-:-:S03]  /*49a0*/  IMAD.MOV.U32 R19, RZ, RZ, R24 ;  /* 0x000000ffff137224 */ /* 0x000fc600078e0018 */
[----:B------:R-:W0:Y:S02]  /*49b0*/  F2I.FTZ.TRUNC.NTZ R5, R0 ;  /* 0x0000000000057305 */ /* 0x000e24000021f100 */
[----:B0-----:R0:W-:Y:S01]  /*49c0*/  STG.E [R2.64], R5 ;  /* 0x0000000502007986 */ /* 0x0011e2000c101924 */
[----:B------:R-:W-:Y:S05]  /*49d0*/  BRA `(.L_x_4738) ;  /* 0x00000e8000007947 */ /* 0x000fea0003800000 */
.L_x_4744:
[----:B------:R-:W-:Y:S01]  /*49e0*/  HADD2.F32 R0, -RZ, R0.H0_H0 ;  /* 0x20000000ff007230 */ /* 0x000fe20000004100 */
[----:B------:R-:W-:-:S03]  /*49f0*/  IMAD.MOV.U32 R19, RZ, RZ, R24 ;  /* 0x000000ffff137224 */ /* 0x000fc600078e0018 */
[----:B------:R-:W0:Y:S02]  /*4a00*/  F2I.FTZ.TRUNC.NTZ R5, R0 ;  /* 0x0000000000057305 */ /* 0x000e24000021f100 */
[----:B0-----:R0:W-:Y:S01]  /*4a10*/  STG.E.U16 [R2.64], R5 ;  /* 0x0000000502007986 */ /* 0x0011e2000c101524 */
[----:B------:R-:W-:Y:S05]  /*4a20*/  BRA `(.L_x_4738) ;  /* 0x00000e3000007947 */ /* 0x000fea0003800000 */
.L_x_4740:
        /* <DEDUP_REMOVED lines=10> */
.L_x_4747:
[----:B------:R0:W-:Y:S01]  /*4ad0*/  STG.E.U16 [R2.64], R0 ;  /* 0x0000000002007986 */ /* 0x0001e2000c101524 */
[----:B------:R-:W-:Y:S01]  /*4ae0*/  IMAD.MOV.U32 R19, RZ, RZ, R24 ;  /* 0x000000ffff137224 */ /* 0x000fe200078e0018 */
[----:B------:R-:W-:Y:S05]  /*4af0*/  BRA `(.L_x_4738) ;  /* 0x00000d6000007947 */ /* 0x000fea0003800000 */
.L_x_4746:
        /* <DEDUP_REMOVED lines=11> */
.L_x_4749:
[----:B------:R-:W-:Y:S01]  /*4bb0*/  HADD2.F32 R0, -RZ, R0.H0_H0 ;  /* 0x20000000ff007230 */ /* 0x000fe20000004100 */
[----:B------:R-:W-:-:S04]  /*4bc0*/  IMAD.MOV.U32 R19, RZ, RZ, R24 ;  /* 0x000000ffff137224 */ /* 0x000fc800078e0018 */
[----:B------:R-:W-:-:S04]  /*4bd0*/  F2FP.PACK_AB R0, RZ, R0 ;  /* 0x00000000ff00723e */ /* 0x000fc800000000ff */
[----:B------:R-:W-:-:S05]  /*4be0*/  PRMT R0, R0, 0x5410, RZ ;  /* 0x0000541000007816 */ /* 0x000fca00000000ff */
[----:B------:R0:W-:Y:S01]  /*4bf0*/  STG.E [R2.64], R0 ;  /* 0x0000000002007986 */ /* 0x0001e2000c101924 */
[----:B------:R-:W-:Y:S05]  /*4c00*/  BRA `(.L_x_4738) ;  /* 0x00000c5000007947 */ /* 0x000fea0003800000 */
.L_x_4748:
[----:B------:R-:W-:Y:S01]  /*4c10*/  HADD2.F32 R4, -RZ, R0.H0_H0 ;  /* 0x20000000ff047230 */ /* 0x000fe20000004100 */
[----:B------:R-:W-:-:S04]  /*4c20*/  IMAD.MOV.U32 R19, RZ, RZ, R24 ;  /* 0x000000ffff137224 */ /* 0x000fc800078e0018 */
[----:B------:R-:W-:-:S06]  /*4c30*/  FMUL.FTZ R4, R4, 1 ;  /* 0x3f80000004047820 */ /* 0x000fcc0000410000 */
[----:B------:R-:W0:Y:S02]  /*4c40*/  F2F.F64.F32 R4, R4 ;  /* 0x0000000400047310 */ /* 0x000e240000201800 */
[----:B0-----:R0:W-:Y:S01]  /*4c50*/  STG.E.64 [R2.64], R4 ;  /* 0x0000000402007986 */ /* 0x0011e2000c101b24 */
[----:B------:R-:W-:Y:S05]  /*4c60*/  BRA `(.L_x_4738) ;  /* 0x00000bf000007947 */ /* 0x000fea0003800000 */
.L_x_4739:
        /* <DEDUP_REMOVED lines=14> */
.L_x_4752:
[----:B------:R-:W-:Y:S01]  /*4d50*/  HADD2.F32 R0, -RZ, R0.H0_H0 ;  /* 0x20000000ff007230 */ /* 0x000fe20000004100 */
[----:B------:R-:W-:Y:S01]  /*4d60*/  CS2R R6, SRZ ;  /* 0x0000000000067805 */ /* 0x000fe2000001ff00 */
[----:B------:R-:W-:-:S03]  /*4d70*/  IMAD.MOV.U32 R19, RZ, RZ, R24 ;  /* 0x000000ffff137224 */ /* 0x000fc600078e0018 */
[----:B------:R-:W-:-:S04]  /*4d80*/  FMUL.FTZ R0, R0, 1 ;  /* 0x3f80000000007820 */ /* 0x000fc80000410000 */
[----:B------:R-:W0:Y:S02]  /*4d90*/  F2F.F64.F32 R4, R0 ;  /* 0x0000000000047310 */ /* 0x000e240000201800 */
[----:B0-----:R0:W-:Y:S01]  /*4da0*/  STG.E.128 [R2.64], R4 ;  /* 0x0000000402007986 */ /* 0x0011e2000c101d24 */
[----:B------:R-:W-:Y:S05]  /*4db0*/  BRA `(.L_x_4738) ;  /* 0x00000aa000007947 */ /* 0x000fea0003800000 */
.L_x_4751:
        /* <DEDUP_REMOVED lines=21> */
.L_x_4756:
[----:B------:R-:W-:Y:S05]  /*4f10*/  BSYNC B0 ;  /* 0x0000000000007941 */ /* 0x000fea0003800000 */
.L_x_4755:
[----:B------:R-:W-:Y:S01]  /*4f20*/  LOP3.LUT R5, R0, R5, RZ, 0xfc, !PT ;  /* 0x0000000500057212 */ /* 0x000fe200078efcff */
[----:B------:R-:W-:-:S04]  /*4f30*/  IMAD.MOV.U32 R19, RZ, RZ, R24 ;  /* 0x000000ffff137224 */ /* 0x000fc800078e0018 */
[----:B------:R0:W-:Y:S01]  /*4f40*/  STG.E.U8 [R2.64], R5 ;  /* 0x0000000502007986 */ /* 0x0001e2000c101124 */
[----:B------:R-:W-:Y:S05]  /*4f50*/  BRA `(.L_x_4738) ;  /* 0x0000090000007947 */ /* 0x000fea0003800000 */
.L_x_4754:
        /* <DEDUP_REMOVED lines=13> */
.L_x_4758:
[----:B------:R-:W-:Y:S01]  /*5030*/  IMAD.MOV.U32 R0, RZ, RZ, 0x7f ;  /* 0x0000007fff007424 */ /* 0x000fe200078e00ff */
[----:B------:R-:W-:-:S04]  /*5040*/  ISETP.GT.U32.AND P0, PT, R4, 0x7f800000, PT ;  /* 0x7f8000000400780c */ /* 0x000fc80003f04070 */
[----:B------:R-:W-:-:S04]  /*5050*/  SEL R0, R0, 0x7c, P0 ;  /* 0x0000007c00007807 */ /* 0x000fc80000000000 */
.L_x_4759:
[----:B------:R-:W-:Y:S05]  /*5060*/  BSYNC B0 ;  /* 0x0000000000007941 */ /* 0x000fea0003800000 */
.L_x_4757:
[----:B------:R-:W-:Y:S01]  /*5070*/  LOP3.LUT R4, R5, 0x80000000, RZ, 0xc0, !PT ;  /* 0x8000000005047812 */ /* 0x000fe200078ec0ff */
[----:B------:R-:W-:-:S03]  /*5080*/  IMAD.MOV.U32 R19, RZ, RZ, R24 ;  /* 0x000000ffff137224 */ /* 0x000fc600078e0018 */
[----:B------:R-:W-:-:S04]  /*5090*/  SHF.R.U32.HI R5, RZ, 0x18, R4 ;  /* 0x00000018ff057819 */ /* 0x000fc80000011604 */
[----:B------:R-:W-:-:S05]  /*50a0*/  LOP3.LUT R5, R0, R5, RZ, 0xfc, !PT ;  /* 0x0000000500057212 */ /* 0x000fca00078efcff */
[----:B------:R0:W-:Y:S01]  /*50b0*/  STG.E.U8 [R2.64], R5 ;  /* 0x0000000502007986 */ /* 0x0001e2000c101124 */
[----:B------:R-:W-:Y:S05]  /*50c0*/  BRA `(.L_x_4738) ;  /* 0x0000079000007947 */ /* 0x000fea0003800000 */
.L_x_4753:
[----:B------:R-:W-:Y:S01]  /*50d0*/  HADD2.F32 R0, -RZ, R0.H0_H0 ;  /* 0x20000000ff007230 */ /* 0x000fe20000004100 */
[----:B------:R-:W-:-:S04]  /*50e0*/  IMAD.MOV.U32 R19, RZ, RZ, R24 ;  /* 0x000000ffff137224 */ /* 0x000fc800078e0018 */
[----:B------:R-:W-:-:S05]  /*50f0*/  F2FP.BF16.PACK_AB R0, RZ, R0 ;  /* 0x00000000ff00723e */ /* 0x000fca00000010ff */
[----:B------:R0:W-:Y:S01]  /*5100*/  STG.E.U16 [R2.64], R0 ;  /* 0x0000000002007986 */ /* 0x0001e2000c101524 */
[----:B------:R-:W-:Y:S05]  /*5110*/  BRA `(.L_x_4738) ;  /* 0x0000074000007947 */ /* 0x000fea0003800000 */
.L_x_4750:
        /* <DEDUP_REMOVED lines=13> */
.L_x_4762:
        /* <DEDUP_REMOVED lines=17> */
.L_x_4765:
[----:B------:R-:W-:-:S04]  /*5300*/  LOP3.LUT R0, R7, 0x80000000, RZ, 0xc0, !PT ;  /* 0x8000000007007812 */ /* 0x000fc800078ec0ff */
[----:B------:R-:W-:-:S04]  /*5310*/  SHF.R.U32.HI R5, RZ, 0x18, R0 ;  /* 0x00000018ff057819 */ /* 0x000fc80000011600 */
[----:B------:R-:W-:-:S04]  /*5320*/  LOP3.LUT R4, R4, R5, RZ, 0xfc, !PT ;  /* 0x0000000504047212 */ /* 0x000fc800078efcff */
[----:B------:R-:W-:Y:S02]  /*5330*/  PRMT R0, R4, 0x7610, R0 ;  /* 0x0000761004007816 */ /* 0x000fe40000000000 */
.L_x_4764:
[----:B------:R-:W-:Y:S05]  /*5340*/  BSYNC B0 ;  /* 0x0000000000007941 */ /* 0x000fea0003800000 */
.L_x_4763:
[----:B------:R0:W-:Y:S01]  /*5350*/  STG.E.U8 [R2.64], R0 ;  /* 0x0000000002007986 */ /* 0x0001e2000c101124 */
[----:B------:R-:W-:Y:S01]  /*5360*/  IMAD.MOV.U32 R19, RZ, RZ, R24 ;  /* 0x000000ffff137224 */ /* 0x000fe200078e0018 */
[----:B------:R-:W-:Y:S05]  /*5370*/  BRA `(.L_x_4738) ;  /* 0x000004e000007947 */ /* 0x000fea0003800000 */
.L_x_4761:
        /* <DEDUP_REMOVED lines=17> */
.L_x_4768:
[----:B------:R-:W-:-:S04]  /*5490*/  LOP3.LUT R0, R7, 0x80000000, RZ, 0xc0, !PT ;  /* 0x8000000007007812 */ /* 0x000fc800078ec0ff */
[----:B------:R-:W-:-:S04]  /*54a0*/  SHF.R.U32.HI R5, RZ, 0x18, R0 ;  /* 0x00000018ff057819 */ /* 0x000fc80000011600 */
[----:B------:R-:W-:-:S04]  /*54b0*/  LOP3.LUT R4, R4, R5, RZ, 0xfc, !PT ;  /* 0x0000000504047212 */ /* 0x000fc800078efcff */
[----:B------:R-:W-:Y:S02]  /*54c0*/  PRMT R0, R4, 0x7610, R0 ;  /* 0x0000761004007816 */ /* 0x000fe40000000000 */
.L_x_4767:
[----:B------:R-:W-:Y:S05]  /*54d0*/  BSYNC B0 ;  /* 0x0000000000007941 */ /* 0x000fea0003800000 */
.L_x_4766:
[----:B------:R0:W-:Y:S01]  /*54e0*/  STG.E.U8 [R2.64], R0 ;  /* 0x0000000002007986 */ /* 0x0001e2000c101124 */
[----:B------:R-:W-:Y:S01]  /*54f0*/  IMAD.MOV.U32 R19, RZ, RZ, R24 ;  /* 0x000000ffff137224 */ /* 0x000fe200078e0018 */
[----:B------:R-:W-:Y:S05]  /*5500*/  BRA `(.L_x_4738) ;  /* 0x0000035000007947 */ /* 0x000fea0003800000 */
.L_x_4760:
        /* <DEDUP_REMOVED lines=23> */
.L_x_4743:
        /* <DEDUP_REMOVED lines=21> */
.L_x_4770:
[----:B------:R-:W-:Y:S01]  /*57d0*/  HADD2.F32 R4, -RZ, R0.H0_H0 ;  /* 0x20000000ff047230 */ /* 0x000fe20000004100 */
[----:B------:R-:W-:-:S05]  /*57e0*/  IMAD.MOV.U32 R19, RZ, RZ, R24 ;  /* 0x000000ffff137224 */ /* 0x000fca00078e0018 */
[----:B------:R-:W0:Y:S02]  /*57f0*/  F2I.U64.TRUNC R4, R4 ;  /* 0x0000000400047311 */ /* 0x000e24000020d800 */
[----:B0-----:R0:W-:Y:S01]  /*5800*/  STG.E.64 [R2.64], R4 ;  /* 0x0000000402007986 */ /* 0x0011e2000c101b24 */
[----:B------:R-:W-:Y:S05]  /*5810*/  BRA `(.L_x_4738) ;  /* 0x0000004000007947 */ /* 0x000fea0003800000 */
.L_x_4769:
[----:B------:R-:W-:Y:S01]  /*5820*/  HADD2.F32 R0, -RZ, R0.H0_H0 ;  /* 0x20000000ff007230 */ /* 0x000fe20000004100 */
[----:B------:R-:W-:-:S03]  /*5830*/  IMAD.MOV.U32 R19, RZ, RZ, R24 ;  /* 0x000000ffff137224 */ /* 0x000fc600078e0018 */
[----:B------:R-:W0:Y:S02]  /*5840*/  F2I.FTZ.U32.TRUNC.NTZ R5, R0 ;  /* 0x0000000000057305 */ /* 0x000e24000021f000 */
[----:B0-----:R0:W-:Y:S02]  /*5850*/  STG.E [R2.64], R5 ;  /* 0x0000000502007986 */ /* 0x0011e4000c101924 */
.L_x_4738:
[----:B------:R-:W-:Y:S05]  /*5860*/  BSYNC B6 ;  /* 0x0000000000067941 */ /* 0x000fea0003800000 */
.L_x_4737:
        /* <DEDUP_REMOVED lines=19> */
[----:B-----5:R-:W-:-:S06]  /*59a0*/  HADD2.F32 R25, -RZ, R25.H0_H0 ;  /* 0x20000019ff197230 */ /* 0x020fcc0000004100 */
[----:B------:R-:W0:Y:S02]  /*59b0*/  F2I.FTZ.TRUNC.NTZ R25, R25 ;  /* 0x0000001900197305 */ /* 0x000e24000021f100 */
[----:B0-----:R0:W-:Y:S01]  /*59c0*/  STG.E.U8 [R2.64], R25 ;  /* 0x0000001902007986 */ /* 0x0011e2000c101124 */
[----:B------:R-:W-:Y:S05]  /*59d0*/  BRA `(.L_x_4778) ;  /* 0x00000e8000007947 */ /* 0x000fea0003800000 */
.L_x_4776:
[----:B-----5:R-:W-:-:S06]  /*59e0*/  HADD2.F32 R5, -RZ, R25.H0_H0 ;  /* 0x20000019ff057230 */ /* 0x020fcc0000004100 */
[----:B------:R-:W0:Y:S02]  /*59f0*/  F2I.S64.TRUNC R4, R5 ;  /* 0x0000000500047311 */ /* 0x000e24000020d900 */
[----:B0-----:R0:W-:Y:S01]  /*5a00*/  STG.E.U8 [R2.64], R4 ;  /* 0x0000000402007986 */ /* 0x0011e2000c101124 */
[----:B------:R-:W-:Y:S05]  /*5a10*/  BRA `(.L_x_4778) ;  /* 0x00000e4000007947 */ /* 0x000fea0003800000 */
.L_x_4775:
[----:B------:R-:W-:-:S13]  /*5a20*/  ISETP.NE.AND P0, PT, R0, 0x2, PT ;  /* 0x000000020000780c */ /* 0x000fda0003f05270 */
[----:B------:R-:W-:Y:S05]  /*5a30*/  @!P0 BRA `(.L_x_4779) ;  /* 0x000000c000008947 */ /* 0x000fea0003800000 */
[----:B------:R-:W-:-:S13]  /*5a40*/  ISETP.NE.AND P0, PT, R0, 0x3, PT ;  /* 0x000000030000780c */ /* 0x000fda0003f05270 */
[----:B------:R-:W-:Y:S05]  /*5a50*/  @!P0 BRA `(.L_x_4780) ;  /* 0x0000006000008947 */ /* 0x000fea0003800000 */
[----:B------:R-:W-:-:S13]  /*5a60*/  ISETP.NE.AND P0, PT, R0, 0x4, PT ;  /* 0x000000040000780c */ /* 0x000fda0003f05270 */
[----:B------:R-:W-:Y:S05]  /*5a70*/  @P0 BRA `(.L_x_4777) ;  /* 0x00000c3000000947 */ /* 0x000fea0003800000 */
[----:B-----5:R-:W-:-:S06]  /*5a80*/  HADD2.F32 R4, -RZ, R25.H0_H0 ;  /* 0x20000019ff047230 */ /* 0x020fcc0000004100 */
[----:B------:R-:W0:Y:S02]  /*5a90*/  F2I.S64.TRUNC R4, R4 ;  /* 0x0000000400047311 */ /* 0x000e24000020d900 */
[----:B0-----:R0:W-:Y:S01]  /*5aa0*/  STG.E.64 [R2.64], R4 ;  /* 0x0000000402007986 */ /* 0x0011e2000c101b24 */
[----:B------:R-:W-:Y:S05]  /*5ab0*/  BRA `(.L_x_4778) ;  /* 0x00000da000007947 */ /* 0x000fea0003800000 */
.L_x_4780:
[----:B-----5:R-:W-:-:S06]  /*5ac0*/  HADD2.F32 R25, -RZ, R25.H0_H0 ;  /* 0x20000019ff197230 */ /* 0x020fcc0000004100 */
[----:B------:R-:W0:Y:S02]  /*5ad0*/  F2I.FTZ.TRUNC.NTZ R25, R25 ;  /* 0x0000001900197305 */ /* 0x000e24000021f100 */
[----:B0-----:R0:W-:Y:S01]  /*5ae0*/  STG.E [R2.64], R25 ;  /* 0x0000001902007986 */ /* 0x0011e2000c101924 */
[----:B------:R-:W-:Y:S05]  /*5af0*/  BRA `(.L_x_4778) ;  /* 0x00000d6000007947 */ /* 0x000fea0003800000 */
.L_x_4779:
[----:B-----5:R-:W-:-:S06]  /*5b00*/  HADD2.F32 R25, -RZ, R25.H0_H0 ;  /* 0x20000019ff197230 */ /* 0x020fcc0000004100 */
[----:B------:R-:W0:Y:S02]  /*5b10*/  F2I.FTZ.TRUNC.NTZ R25, R25 ;  /* 0x0000001900197305 */ /* 0x000e24000021f100 */
[----:B0-----:R0:W-:Y:S01]  /*5b20*/  STG.E.U16 [R2.64], R25 ;  /* 0x0000001902007986 */ /* 0x0011e2000c101524 */
[----:B------:R-:W-:Y:S05]  /*5b30*/  BRA `(.L_x_4778) ;  /* 0x00000d2000007947 */ /* 0x000fea0003800000 */
.L_x_4774:
[----:B------:R-:W-:-:S13]  /*5b40*/  ISETP.GT.AND P0, PT, R0, 0x6, PT ;  /* 0x000000060000780c */ /* 0x000fda0003f04270 */
[----:B------:R-:W-:Y:S05]  /*5b50*/  @P0 BRA `(.L_x_4781) ;  /* 0x0000009000000947 */ /* 0x000fea0003800000 */
[----:B------:R-:W-:-:S13]  /*5b60*/  ISETP.NE.AND P0, PT, R0, 0x5, PT ;  /* 0x000000050000780c */ /* 0x000fda0003f05270 */
[----:B------:R-:W-:Y:S05]  /*5b70*/  @!P0 BRA `(.L_x_4782) ;  /* 0x0000005000008947 */ /* 0x000fea0003800000 */
[----:B------:R-:W-:-:S13]  /*5b80*/  ISETP.NE.AND P0, PT, R0, 0x6, PT ;  /* 0x000000060000780c */ /* 0x000fda0003f05270 */
[----:B------:R-:W-:Y:S05]  /*5b90*/  @P0 BRA `(.L_x_4777) ;  /* 0x00000b1000000947 */ /* 0x000fea0003800000 */
[----:B-----5:R-:W-:-:S05]  /*5ba0*/  HADD2.F32 R25, -RZ, R25.H0_H0 ;  /* 0x20000019ff197230 */ /* 0x020fca0000004100 */
[----:B------:R0:W-:Y:S01]  /*5bb0*/  STG.E [R2.64], R25 ;  /* 0x0000001902007986 */ /* 0x0001e2000c101924 */
[----:B------:R-:W-:Y:S05]  /*5bc0*/  BRA `(.L_x_4778) ;  /* 0x00000c9000007947 */ /* 0x000fea0003800000 */
.L_x_4782:
[----:B-----5:R0:W-:Y:S01]  /*5bd0*/  STG.E.U16 [R2.64], R25 ;  /* 0x0000001902007986 */ /* 0x0201e2000c101524 */
[----:B------:R-:W-:Y:S05]  /*5be0*/  BRA `(.L_x_4778) ;  /* 0x00000c7000007947 */ /* 0x000fea0003800000 */
.L_x_4781:
[----:B------:R-:W-:-:S13]  /*5bf0*/  ISETP.NE.AND P0, PT, R0, 0x7, PT ;  /* 0x000000070000780c */ /* 0x000fda0003f05270 */
[----:B------:R-:W-:Y:S05]  /*5c00*/  @!P0 BRA `(.L_x_4783) ;  /* 0x000000d000008947 */ /* 0x000fea0003800000 */
[----:B------:R-:W-:-:S13]  /*5c10*/  ISETP.NE.AND P0, PT, R0, 0x8, PT ;  /* 0x000000080000780c */ /* 0x000fda0003f05270 */
[----:B------:R-:W-:Y:S05]  /*5c20*/  @!P0 BRA `(.L_x_4784) ;  /* 0x0000006000008947 */ /* 0x000fea0003800000 */
[----:B------:R-:W-:-:S13]  /*5c30*/  ISETP.NE.AND P0, PT, R0, 0x9, PT ;  /* 0x000000090000780c */ /* 0x000fda0003f05270 */
[----:B------:R-:W-:Y:S05]  /*5c40*/  @P0 BRA `(.L_x_4777) ;  /* 0x00000a6000000947 */ /* 0x000fea0003800000 */
[----:B-----5:R-:W-:Y:S01]  /*5c50*/  HADD2.F32 R4, -RZ, R25.H0_H0 ;  /* 0x20000019ff047230 */ /* 0x020fe20000004100 */
[----:B------:R-:W-:-:S05]  /*5c60*/  IMAD.MOV.U32 R5, RZ, RZ, RZ ;  /* 0x000000ffff057224 */ /* 0x000fca00078e00ff */
[----:B------:R0:W-:Y:S01]  /*5c70*/  STG.E.64 [R2.64], R4 ;  /* 0x0000000402007986 */ /* 0x0001e2000c101b24 */
[----:B------:R-:W-:Y:S05]  /*5c80*/  BRA `(.L_x_4778) ;  /* 0x00000bd000007947 */ /* 0x000fea0003800000 */
.L_x_4784:
[----:B-----5:R-:W-:-:S05]  /*5c90*/  HADD2.F32 R0, -RZ, R25.H0_H0 ;  /* 0x20000019ff007230 */ /* 0x020fca0000004100 */
[----:B------:R-:W-:-:S04]  /*5ca0*/  F2FP.PACK_AB R0, RZ, R0 ;  /* 0x00000000ff00723e */ /* 0x000fc800000000ff */
[----:B------:R-:W-:-:S05]  /*5cb0*/  PRMT R0, R0, 0x5410, RZ ;  /* 0x0000541000007816 */ /* 0x000fca00000000ff */
[----:B------:R0:W-:Y:S01]  /*5cc0*/  STG.E [R2.64], R0 ;  /* 0x0000000002007986 */ /* 0x0001e2000c101924 */
[----:B------:R-:W-:Y:S05]  /*5cd0*/  BRA `(.L_x_4778) ;  /* 0x00000b8000007947 */ /* 0x000fea0003800000 */
.L_x_4783:
[----:B-----5:R-:W-:-:S05]  /*5ce0*/  HADD2.F32 R4, -RZ, R25.H0_H0 ;  /* 0x20000019ff047230 */ /* 0x020fca0000004100 */
[----:B------:R-:W-:-:S06]  /*5cf0*/  FMUL.FTZ R4, R4, 1 ;  /* 0x3f80000004047820 */ /* 0x000fcc0000410000 */
[----:B------:R-:W0:Y:S02]  /*5d00*/  F2F.F64.F32 R4, R4 ;  /* 0x0000000400047310 */ /* 0x000e240000201800 */
[----:B0-----:R0:W-:Y:S01]  /*5d10*/  STG.E.64 [R2.64], R4 ;  /* 0x0000000402007986 */ /* 0x0011e2000c101b24 */
[----:B------:R-:W-:Y:S05]  /*5d20*/  BRA `(.L_x_4778) ;  /* 0x00000b3000007947 */ /* 0x000fea0003800000 */
.L_x_4773:
        /* <DEDUP_REMOVED lines=8> */
[----:B-----5:R-:W-:-:S05]  /*5db0*/  HADD2.F32 R25, -RZ, R25.H0_H0 ;  /* 0x20000019ff197230 */ /* 0x020fca0000004100 */
[----:B------:R-:W-:-:S04]  /*5dc0*/  FSETP.NEU.FTZ.AND P0, PT, R25, RZ, PT ;  /* 0x000000ff1900720b */ /* 0x000fc80003f1d000 */
[----:B------:R-:W-:-:S05]  /*5dd0*/  SEL R5, RZ, 0x1, !P0 ;  /* 0x00000001ff057807 */ /* 0x000fca0004000000 */
[----:B------:R0:W-:Y:S01]  /*5de0*/  STG.E.U8 [R2.64], R5 ;  /* 0x0000000502007986 */ /* 0x0001e2000c101124 */
[----:B------:R-:W-:Y:S05]  /*5df0*/  BRA `(.L_x_4778) ;  /* 0x00000a6000007947 */ /* 0x000fea0003800000 */
.L_x_4787:
[----:B-----5:R-:W-:Y:S01]  /*5e00*/  HADD2.F32 R25, -RZ, R25.H0_H0 ;  /* 0x20000019ff197230 */ /* 0x020fe20000004100 */
[----:B------:R-:W-:-:S04]  /*5e10*/  CS2R R6, SRZ ;  /* 0x0000000000067805 */ /* 0x000fc8000001ff00 */
[----:B------:R-:W-:-:S06]  /*5e20*/  FMUL.FTZ R4, R25, 1 ;  /* 0x3f80000019047820 */ /* 0x000fcc0000410000 */
[----:B------:R-:W0:Y:S02]  /*5e30*/  F2F.F64.F32 R4, R4 ;  /* 0x0000000400047310 */ /* 0x000e240000201800 */
[----:B0-----:R0:W-:Y:S01]  /*5e40*/  STG.E.128 [R2.64], R4 ;  /* 0x0000000402007986 */ /* 0x0011e2000c101d24 */
[----:B------:R-:W-:Y:S05]  /*5e50*/  BRA `(.L_x_4778) ;  /* 0x00000a0000007947 */ /* 0x000fea0003800000 */
.L_x_4786:
[----:B------:R-:W-:-:S13]  /*5e60*/  ISETP.NE.AND P0, PT, R0, 0xf, PT ;  /* 0x0000000f0000780c */ /* 0x000fda0003f05270 */
[----:B------:R-:W-:Y:S05]  /*5e70*/  @!P0 BRA `(.L_x_4788) ;  /* 0x000002d000008947 */ /* 0x000fea0003800000 */
[----:B------:R-:W-:-:S13]  /*5e80*/  ISETP.NE.AND P0, PT, R0, 0x17, PT ;  /* 0x000000170000780c */ /* 0x000fda0003f05270 */
[----:B------:R-:W-:Y:S05]  /*5e90*/  @!P0 BRA `(.L_x_4789) ;  /* 0x0000015000008947 */ /* 0x000fea0003800000 */
[----:B------:R-:W-:-:S13]  /*5ea0*/  ISETP.NE.AND P0, PT, R0, 0x18, PT ;  /* 0x000000180000780c */ /* 0x000fda0003f05270 */
[----:B------:R-:W-:Y:S05]  /*5eb0*/  @P0 BRA `(.L_x_4777) ;  /* 0x000007f000000947 */ /* 0x000fea0003800000 */
[----:B-----5:R-:W-:Y:S01]  /*5ec0*/  HADD2.F32 R25, -RZ, R25.H0_H0 ;  /* 0x20000019ff197230 */ /* 0x020fe20000004100 */
        /* <DEDUP_REMOVED lines=14> */
.L_x_4791:
[----:B------:R-:W-:Y:S05]  /*5fb0*/  BSYNC B0 ;  /* 0x0000000000007941 */ /* 0x000fea0003800000 */
.L_x_4790:
[----:B------:R-:W-:-:S05]  /*5fc0*/  LOP3.LUT R5, R0, R5, RZ, 0xfc, !PT ;  /* 0x0000000500057212 */ /* 0x000fca00078efcff */
[----:B------:R0:W-:Y:S01]  /*5fd0*/  STG.E.U8 [R2.64], R5 ;  /* 0x0000000502007986 */ /* 0x0001e2000c101124 */
[----:B------:R-:W-:Y:S05]  /*5fe0*/  BRA `(.L_x_4778) ;  /* 0x0000087000007947 */ /* 0x000fea0003800000 */
.L_x_4789:
[----:B-----5:R-:W-:Y:S01]  /*5ff0*/  HADD2.F32 R25, -RZ, R25.H0_H0 ;  /* 0x20000019ff197230 */ /* 0x020fe20000004100 */
        /* <DEDUP_REMOVED lines=12> */
.L_x_4793:
[----:B------:R-:W-:Y:S01]  /*60c0*/  IMAD.MOV.U32 R0, RZ, RZ, 0x7f ;  /* 0x0000007fff007424 */ /* 0x000fe200078e00ff */
[----:B------:R-:W-:-:S04]  /*60d0*/  ISETP.GT.U32.AND P0, PT, R4, 0x7f800000, PT ;  /* 0x7f8000000400780c */ /* 0x000fc80003f04070 */
[----:B------:R-:W-:-:S04]  /*60e0*/  SEL R0, R0, 0x7c, P0 ;  /* 0x0000007c00007807 */ /* 0x000fc80000000000 */
.L_x_4794:
[----:B------:R-:W-:Y:S05]  /*60f0*/  BSYNC B0 ;  /* 0x0000000000007941 */ /* 0x000fea0003800000 */
.L_x_4792:
[----:B------:R-:W-:-:S04]  /*6100*/  LOP3.LUT R4, R25, 0x80000000, RZ, 0xc0, !PT ;  /* 0x8000000019047812 */ /* 0x000fc800078ec0ff */
[----:B------:R-:W-:-:S04]  /*6110*/  SHF.R.U32.HI R5, RZ, 0x18, R4 ;  /* 0x00000018ff057819 */ /* 0x000fc80000011604 */
[----:B------:R-:W-:-:S05]  /*6120*/  LOP3.LUT R5, R0, R5, RZ, 0xfc, !PT ;  /* 0x0000000500057212 */ /* 0x000fca00078efcff */
[----:B------:R0:W-:Y:S01]  /*6130*/  STG.E.U8 [R2.64], R5 ;  /* 0x0000000502007986 */ /* 0x0001e2000c101124 */
[----:B------:R-:W-:Y:S05]  /*6140*/  BRA `(.L_x_4778) ;  /* 0x0000071000007947 */ /* 0x000fea0003800000 */
.L_x_4788:
[----:B-----5:R-:W-:-:S05]  /*6150*/  HADD2.F32 R0, -RZ, R25.H0_H0 ;  /* 0x20000019ff007230 */ /* 0x020fca0000004100 */
[----:B------:R-:W-:-:S05]  /*6160*/  F2FP.BF16.PACK_AB R0, RZ, R0 ;  /* 0x00000000ff00723e */ /* 0x000fca00000010ff */
[----:B------:R0:W-:Y:S01]  /*6170*/  STG.E.U16 [R2.64], R0 ;  /* 0x0000000002007986 */ /* 0x0001e2000c101524 */
[----:B------:R-:W-:Y:S05]  /*6180*/  BRA `(.L_x_4778) ;  /* 0x000006d000007947 */ /* 0x000fea0003800000 */
.L_x_4785:
        /* <DEDUP_REMOVED lines=8> */
[----:B-----5:R-:W-:-:S06]  /*6210*/  HADD2.F32 R5, -RZ, R25.H0_H0 ;  /* 0x20000019ff057230 */ /* 0x020fcc0000004100 */
[----:B------:R-:W0:Y:S02]  /*6220*/  F2I.FTZ.U32.TRUNC.NTZ R5, R5 ;  /* 0x0000000500057305 */ /* 0x000e24000021f000 */
[----:B0-----:R0:W-:Y:S01]  /*6230*/  STG.E.U16 [R2.64], R5 ;  /* 0x0000000502007986 */ /* 0x0011e2000c101524 */
[----:B------:R-:W-:Y:S05]  /*6240*/  BRA `(.L_x_4778) ;  /* 0x0000061000007947 */ /* 0x000fea0003800000 */
.L_x_4797:
[----:B-----5:R-:W-:Y:S01]  /*6250*/  HADD2.F32 R25, -RZ, R25.H0_H0 ;  /* 0x20000019ff197230 */ /* 0x020fe20000004100 */
        /* <DEDUP_REMOVED lines=16> */
.L_x_4800:
[----:B------:R-:W-:-:S04]  /*6360*/  LOP3.LUT R0, R25, 0x80000000, RZ, 0xc0, !PT ;  /* 0x8000000019007812 */ /* 0x000fc800078ec0ff */
[----:B------:R-:W-:-:S04]  /*6370*/  SHF.R.U32.HI R5, RZ, 0x18, R0 ;  /* 0x00000018ff057819 */ /* 0x000fc80000011600 */
[----:B------:R-:W-:-:S04]  /*6380*/  LOP3.LUT R4, R4, R5, RZ, 0xfc, !PT ;  /* 0x0000000504047212 */ /* 0x000fc800078efcff */
[----:B------:R-:W-:Y:S02]  /*6390*/  PRMT R0, R4, 0x7610, R0 ;  /* 0x0000761004007816 */ /* 0x000fe40000000000 */
.L_x_4799:
[----:B------:R-:W-:Y:S05]  /*63a0*/  BSYNC B0 ;  /* 0x0000000000007941 */ /* 0x000fea0003800000 */
.L_x_4798:
[----:B------:R0:W-:Y:S01]  /*63b0*/  STG.E.U8 [R2.64], R0 ;  /* 0x0000000002007986 */ /* 0x0001e2000c101124 */
[----:B------:R-:W-:Y:S05]  /*63c0*/  BRA `(.L_x_4778) ;  /* 0x0000049000007947 */ /* 0x000fea0003800000 */
.L_x_4796:
        /* <DEDUP_REMOVED lines=17> */
.L_x_4803:
[----:B------:R-:W-:-:S04]  /*64e0*/  LOP3.LUT R0, R25, 0x80000000, RZ, 0xc0, !PT ;  /* 0x8000000019007812 */ /* 0x000fc800078ec0ff */
[----:B------:R-:W-:-:S04]  /*64f0*/  SHF.R.U32.HI R5, RZ, 0x18, R0 ;  /* 0x00000018ff057819 */ /* 0x000fc80000011600 */
[----:B------:R-:W-:-:S04]  /*6500*/  LOP3.LUT R4, R4, R5, RZ, 0xfc, !PT ;  /* 0x0000000504047212 */ /* 0x000fc800078efcff */
[----:B------:R-:W-:Y:S02]  /*6510*/  PRMT R0, R4, 0x7610, R0 ;  /* 0x0000761004007816 */ /* 0x000fe40000000000 */
.L_x_4802:
[----:B------:R-:W-:Y:S05]  /*6520*/  BSYNC B0 ;  /* 0x0000000000007941 */ /* 0x000fea0003800000 */
.L_x_4801:
[----:B------:R0:W-:Y:S01]  /*6530*/  STG.E.U8 [R2.64], R0 ;  /* 0x0000000002007986 */ /* 0x0001e2000c101124 */
[----:B------:R-:W-:Y:S05]  /*6540*/  BRA `(.L_x_4778) ;  /* 0x0000031000007947 */ /* 0x000fea0003800000 */
.L_x_4795:
[----:B------:R-:W-:-:S13]  /*6550*/  ISETP.NE.AND P0, PT, R0, 0x1c, PT ;  /* 0x0000001c0000780c */ /* 0x000fda0003f05270 */
[----:B------:R-:W-:Y:S05]  /*6560*/  @!P0 BRA `(.L_x_4804) ;  /* 0x000002c000008947 */ /* 0x000fea0003800000 */
[----:B------:R-:W-:-:S13]  /*6570*/  ISETP.NE.AND P0, PT, R0, 0x1d, PT ;  /* 0x0000001d0000780c */ /* 0x000fda0003f05270 */
[----:B------:R-:W-:Y:S05]  /*6580*/  @!P0 BRA `(.L_x_4805) ;  /* 0x0000026000008947 */ /* 0x000fea0003800000 */
[----:B------:R-:W-:-:S13]  /*6590*/  ISETP.NE.AND P0, PT, R0, 0x2c, PT ;  /* 0x0000002c0000780c */ /* 0x000fda0003f05270 */
[----:B------:R-:W-:Y:S05]  /*65a0*/  @P0 BRA `(.L_x_4777) ;  /* 0x0000010000000947 */ /* 0x000fea0003800000 */
[----:B-----5:R-:W-:Y:S01]  /*65b0*/  HADD2.F32 R25, -RZ, R25.H0_H0 ;  /* 0x20000019ff197230 */ /* 0x020fe20000004100 */
        /* <DEDUP_REMOVED lines=15> */
.L_x_4777:
        /* <DEDUP_REMOVED lines=20> */
.L_x_4805:
[----:B-----5:R-:W-:-:S06]  /*67f0*/  HADD2.F32 R4, -RZ, R25.H0_H0 ;  /* 0x20000019ff047230 */ /* 0x020fcc0000004100 */
[----:B------:R-:W0:Y:S02]  /*6800*/  F2I.U64.TRUNC R4, R4 ;  /* 0x0000000400047311 */ /* 0x000e24000020d800 */
[----:B0-----:R0:W-:Y:S01]  /*6810*/  STG.E.64 [R2.64], R4 ;  /* 0x0000000402007986 */ /* 0x0011e2000c101b24 */
[----:B------:R-:W-:Y:S05]  /*6820*/  BRA `(.L_x_4778) ;  /* 0x0000003000007947 */ /* 0x000fea0003800000 */
.L_x_4804:
[----:B-----5:R-:W-:-:S06]  /*6830*/  HADD2.F32 R25, -RZ, R25.H0_H0 ;  /* 0x20000019ff197230 */ /* 0x020fcc0000004100 */
[----:B------:R-:W0:Y:S02]  /*6840*/  F2I.FTZ.U32.TRUNC.NTZ R25, R25 ;  /* 0x0000001900197305 */ /* 0x000e24000021f000 */
[----:B0-----:R0:W-:Y:S02]  /*6850*/  STG.E [R2.64], R25 ;  /* 0x0000001902007986 */ /* 0x0011e4000c101924 */
.L_x_4778:
        /* <DEDUP_REMOVED lines=23> */
.L_x_4809:
[----:B------:R-:W-:-:S06]  /*69d0*/  HADD2.F32 R5, -RZ, R22.H0_H0 ;  /* 0x20000016ff057230 */ /* 0x000fcc0000004100 */
[----:B------:R-:W0:Y:S02]  /*69e0*/  F2I.S64.TRUNC R4, R5 ;  /* 0x0000000500047311 */ /* 0x000e24000020d900 */
[----:B0-----:R0:W-:Y:S01]  /*69f0*/  STG.E.U8 [R2.64], R4 ;  /* 0x0000000402007986 */ /* 0x0011e2000c101124 */
[----:B------:R-:W-:Y:S05]  /*6a00*/  BRA `(.L_x_4811) ;  /* 0x00000e4000007947 */ /* 0x000fea0003800000 */
.L_x_4808:
        /* <DEDUP_REMOVED lines=10> */
.L_x_4813:
[----:B------:R-:W-:-:S04]  /*6ab0*/  HADD2.F32 R22, -RZ, R22.H0_H0 ;  /* 0x20000016ff167230 */ /* 0x000fc80000004100 */
[----:B------:R-:W0:Y:S02]  /*6ac0*/  F2I.FTZ.TRUNC.NTZ R5, R22 ;  /* 0x0000001600057305 */ /* 0x000e24000021f100 */
[----:B0-----:R0:W-:Y:S01]  /*6ad0*/  STG.E [R2.64], R5 ;  /* 0x0000000502007986 */ /* 0x0011e2000c101924 */
[----:B------:R-:W-:Y:S05]  /*6ae0*/  BRA `(.L_x_4811) ;  /* 0x00000d6000007947 */ /* 0x000fea0003800000 */
.L_x_4812:
[----:B------:R-:W-:-:S04]  /*6af0*/  HADD2.F32 R22, -RZ, R22.H0_H0 ;  /* 0x20000016ff167230 */ /* 0x000fc80000004100 */
[----:B------:R-:W0:Y:S02]  /*6b00*/  F2I.FTZ.TRUNC.NTZ R5, R22 ;  /* 0x0000001600057305 */ /* 0x000e24000021f100 */
[----:B0-----:R0:W-:Y:S01]  /*6b10*/  STG.E.U16 [R2.64], R5 ;  /* 0x0000000502007986 */ /* 0x0011e2000c101524 */
[----:B------:R-:W-:Y:S05]  /*6b20*/  BRA `(.L_x_4811) ;  /* 0x00000d2000007947 */ /* 0x000fea0003800000 */
.L_x_4807:
        /* <DEDUP_REMOVED lines=9> */
.L_x_4815:
[----:B------:R0:W-:Y:S01]  /*6bc0*/  STG.E.U16 [R2.64], R22 ;  /* 0x0000001602007986 */ /* 0x0001e2000c101524 */
[----:B------:R-:W-:Y:S05]  /*6bd0*/  BRA `(.L_x_4811) ;  /* 0x00000c7000007947 */ /* 0x000fea0003800000 */
.L_x_4814:
        /* <DEDUP_REMOVED lines=10> */
.L_x_4817:
[----:B------:R-:W-:-:S05]  /*6c80*/  HADD2.F32 R0, -RZ, R22.H0_H0 ;  /* 0x20000016ff007230 */ /* 0x000fca0000004100 */
[----:B------:R-:W-:-:S04]  /*6c90*/  F2FP.PACK_AB R0, RZ, R0 ;  /* 0x00000000ff00723e */ /* 0x000fc800000000ff */
[----:B------:R-:W-:-:S05]  /*6ca0*/  PRMT R0, R0, 0x5410, RZ ;  /* 0x0000541000007816 */ /* 0x000fca00000000ff */
[----:B------:R0:W-:Y:S01]  /*6cb0*/  STG.E [R2.64], R0 ;  /* 0x0000000002007986 */ /* 0x0001e2000c101924 */
[----:B------:R-:W-:Y:S05]  /*6cc0*/  BRA `(.L_x_4811) ;  /* 0x00000b8000007947 */ /* 0x000fea0003800000 */
.L_x_4816:
[----:B------:R-:W-:-:S05]  /*6cd0*/  HADD2.F32 R4, -RZ, R22.H0_H0 ;  /* 0x20000016ff047230 */ /* 0x000fca0000004100 */
[----:B------:R-:W-:-:S06]  /*6ce0*/  FMUL.FTZ R4, R4, 1 ;  /* 0x3f80000004047820 */ /* 0x000fcc0000410000 */
[----:B------:R-:W0:Y:S02]  /*6cf0*/  F2F.F64.F32 R4, R4 ;  /* 0x0000000400047310 */ /* 0x000e240000201800 */
[----:B0-----:R0:W-:Y:S01]  /*6d00*/  STG.E.64 [R2.64], R4 ;  /* 0x0000000402007986 */ /* 0x0011e2000c101b24 */
[----:B------:R-:W-:Y:S05]  /*6d10*/  BRA `(.L_x_4811) ;  /* 0x00000b3000007947 */ /* 0x000fea0003800000 */
.L_x_4806:
        /* <DEDUP_REMOVED lines=13> */
.L_x_4820:
[----:B------:R-:W-:Y:S01]  /*6df0*/  HADD2.F32 R22, -RZ, R22.H0_H0 ;  /* 0x20000016ff167230 */ /* 0x000fe20000004100 */
[----:B------:R-:W-:-:S04]  /*6e00*/  CS2R R6, SRZ ;  /* 0x0000000000067805 */ /* 0x000fc8000001ff00 */
[----:B------:R-:W-:-:S06]  /*6e10*/  FMUL.FTZ R4, R22, 1 ;  /* 0x3f80000016047820 */ /* 0x000fcc0000410000 */
[----:B------:R-:W0:Y:S02]  /*6e20*/  F2F.F64.F32 R4, R4 ;  /* 0x0000000400047310 */ /* 0x000e240000201800 */
[----:B0-----:R0:W-:Y:S01]  /*6e30*/  STG.E.128 [R2.64], R4 ;  /* 0x0000000402007986 */ /* 0x0011e2000c101d24 */
[----:B------:R-:W-:Y:S05]  /*6e40*/  BRA `(.L_x_4811) ;  /* 0x00000a0000007947 */ /* 0x000fea0003800000 */
.L_x_4819:
        /* <DEDUP_REMOVED lines=21> */
.L_x_4824:
[----:B------:R-:W-:Y:S05]  /*6fa0*/  BSYNC B0 ;  /* 0x0000000000007941 */ /* 0x000fea0003800000 */
.L_x_4823:
[----:B------:R-:W-:-:S05]  /*6fb0*/  LOP3.LUT R5, R0, R5, RZ, 0xfc, !PT ;  /* 0x0000000500057212 */ /* 0x000fca00078efcff */
[----:B------:R0:W-:Y:S01]  /*6fc0*/  STG.E.U8 [R2.64], R5 ;  /* 0x0000000502007986 */ /* 0x0001e2000c101124 */
[----:B------:R-:W-:Y:S05]  /*6fd0*/  BRA `(.L_x_4811) ;  /* 0x0000087000007947 */ /* 0x000fea0003800000 */
.L_x_4822:
        /* <DEDUP_REMOVED lines=13> */
.L_x_4826:
[----:B------:R-:W-:Y:S01]  /*70b0*/  IMAD.MOV.U32 R0, RZ, RZ, 0x7f ;  /* 0x0000007fff007424 */ /* 0x000fe200078e00ff */
[----:B------:R-:W-:-:S04]  /*70c0*/  ISETP.GT.U32.AND P0, PT, R4, 0x7f800000, PT ;  /* 0x7f8000000400780c */ /* 0x000fc80003f04070 */
[----:B------:R-:W-:-:S04]  /*70d0*/  SEL R0, R0, 0x7c, P0 ;  /* 0x0000007c00007807 */ /* 0x000fc80000000000 */
.L_x_4827:
[----:B------:R-:W-:Y:S05]  /*70e0*/  BSYNC B0 ;  /* 0x0000000000007941 */ /* 0x000fea0003800000 */
.L_x_4825:
[----:B------:R-:W-:-:S04]  /*70f0*/  LOP3.LUT R4, R5, 0x80000000, RZ, 0xc0, !PT ;  /* 0x8000000005047812 */ /* 0x000fc800078ec0ff */
[----:B------:R-:W-:-:S04]  /*7100*/  SHF.R.U32.HI R5, RZ, 0x18, R4 ;  /* 0x00000018ff057819 */ /* 0x000fc80000011604 */
[----:B------:R-:W-:-:S05]  /*7110*/  LOP3.LUT R5, R0, R5, RZ, 0xfc, !PT ;  /* 0x0000000500057212 */ /* 0x000fca00078efcff */
[----:B------:R0:W-:Y:S01]  /*7120*/  STG.E.U8 [R2.64], R5 ;  /* 0x0000000502007986 */ /* 0x0001e2000c101124 */
[----:B------:R-:W-:Y:S05]  /*7130*/  BRA `(.L_x_4811) ;  /* 0x0000071000007947 */ /* 0x000fea0003800000 */
.L_x_4821:
[----:B------:R-:W-:-:S05]  /*7140*/  HADD2.F32 R0, -RZ, R22.H0_H0 ;  /* 0x20000016ff007230 */ /* 0x000fca0000004100 */
[----:B------:R-:W-:-:S05]  /*7150*/  F2FP.BF16.PACK_AB R0, RZ, R0 ;  /* 0x00000000ff00723e */ /* 0x000fca00000010ff */
[----:B------:R0:W-:Y:S01]  /*7160*/  STG.E.U16 [R2.64], R0 ;  /* 0x0000000002007986 */ /* 0x0001e2000c101524 */
[----:B------:R-:W-:Y:S05]  /*7170*/  BRA `(.L_x_4811) ;  /* 0x000006d000007947 */ /* 0x000fea0003800000 */
.L_x_4818:
        /* <DEDUP_REMOVED lines=12> */
.L_x_4830:
        /* <DEDUP_REMOVED lines=17> */
.L_x_4833:
[----:B------:R-:W-:-:S04]  /*7350*/  LOP3.LUT R0, R7, 0x80000000, RZ, 0xc0, !PT ;  /* 0x8000000007007812 */ /* 0x000fc800078ec0ff */
[----:B------:R-:W-:-:S04]  /*7360*/  SHF.R.U32.HI R5, RZ, 0x18, R0 ;  /* 0x00000018ff057819 */ /* 0x000fc80000011600 */
[----:B------:R-:W-:-:S04]  /*7370*/  LOP3.LUT R4, R4, R5, RZ, 0xfc, !PT ;  /* 0x0000000504047212 */ /* 0x000fc800078efcff */
[----:B------:R-:W-:Y:S02]  /*7380*/  PRMT R0, R4, 0x7610, R0 ;  /* 0x0000761004007816 */ /* 0x000fe40000000000 */
.L_x_4832:
[----:B------:R-:W-:Y:S05]  /*7390*/  BSYNC B0 ;  /* 0x0000000000007941 */ /* 0x000fea0003800000 */
.L_x_4831:
[----:B------:R0:W-:Y:S01]  /*73a0*/  STG.E.U8 [R2.64], R0 ;  /* 0x0000000002007986 */ /* 0x0001e2000c101124 */
[----:B------:R-:W-:Y:S05]  /*73b0*/  BRA `(.L_x_4811) ;  /* 0x0000049000007947 */ /* 0x000fea0003800000 */
.L_x_4829:
        /* <DEDUP_REMOVED lines=17> */
.L_x_4836:
[----:B------:R-:W-:-:S04]  /*74d0*/  LOP3.LUT R0, R7, 0x80000000, RZ, 0xc0, !PT ;  /* 0x8000000007007812 */ /* 0x000fc800078ec0ff */
[----:B------:R-:W-:-:S04]  /*74e0*/  SHF.R.U32.HI R5, RZ, 0x18, R0 ;  /* 0x00000018ff057819 */ /* 0x000fc80000011600 */
[----:B------:R-:W-:-:S04]  /*74f0*/  LOP3.LUT R4, R4, R5, RZ, 0xfc, !PT ;  /* 0x0000000504047212 */ /* 0x000fc800078efcff */
[----:B------:R-:W-:Y:S02]  /*7500*/  PRMT R0, R4, 0x7610, R0 ;  /* 0x0000761004007816 */ /* 0x000fe40000000000 */
.L_x_4835:
[----:B------:R-:W-:Y:S05]  /*7510*/  BSYNC B0 ;  /* 0x0000000000007941 */ /* 0x000fea0003800000 */
.L_x_4834:
[----:B------:R0:W-:Y:S01]  /*7520*/  STG.E.U8 [R2.64], R0 ;  /* 0x0000000002007986 */ /* 0x0001e2000c101124 */
[----:B------:R-:W-:Y:S05]  /*7530*/  BRA `(.L_x_4811) ;  /* 0x0000031000007947 */ /* 0x000fea0003800000 */
.L_x_4828:
        /* <DEDUP_REMOVED lines=22> */
.L_x_4810:
        /* <DEDUP_REMOVED lines=20> */
.L_x_4838:
[----:B------:R-:W-:-:S06]  /*77e0*/  HADD2.F32 R4, -RZ, R22.H0_H0 ;  /* 0x20000016ff047230 */ /* 0x000fcc0000004100 */
[----:B------:R-:W0:Y:S02]  /*77f0*/  F2I.U64.TRUNC R4, R4 ;  /* 0x0000000400047311 */ /* 0x000e24000020d800 */
[----:B0-----:R0:W-:Y:S01]  /*7800*/  STG.E.64 [R2.64], R4 ;  /* 0x0000000402007986 */ /* 0x0011e2000c101b24 */
[----:B------:R-:W-:Y:S05]  /*7810*/  BRA `(.L_x_4811) ;  /* 0x0000003000007947 */ /* 0x000fea0003800000 */
.L_x_4837:
[----:B------:R-:W-:-:S04]  /*7820*/  HADD2.F32 R22, -RZ, R22.H0_H0 ;  /* 0x20000016ff167230 */ /* 0x000fc80000004100 */
[----:B------:R-:W0:Y:S02]  /*7830*/  F2I.FTZ.U32.TRUNC.NTZ R5, R22 ;  /* 0x0000001600057305 */ /* 0x000e24000021f000 */
[----:B0-----:R0:W-:Y:S02]  /*7840*/  STG.E [R2.64], R5 ;  /* 0x0000000502007986 */ /* 0x0011e4000c101924 */
.L_x_4811:
[----:B------:R-:W-:Y:S02]  /*7850*/  IADD3 R19, R19, 0x80, RZ ;  /* 0x0000008013137810 */ /* 0x000fe40007ffe0ff */
.L_x_4772:
[----:B------:R-:W-:Y:S05]  /*7860*/  BSYNC B6 ;  /* 0x0000000000067941 */ /* 0x000fea0003800000 */
.L_x_4771:
        /* <DEDUP_REMOVED lines=19> */
[----:B0-----:R-:W-:Y:S01]  /*79a0*/  STG.E.U8 [R2.64], R23 ;  /* 0x0000001702007986 */ /* 0x001fe2000c101124 */
[----:B------:R-:W-:Y:S05]  /*79b0*/  EXIT ;  /* 0x000000000000794d */ /* 0x000fea0003800000 */
.L_x_4842:
[----:B-----5:R-:W-:-:S06]  /*79c0*/  HADD2.F32 R5, -RZ, R23.H0_H0 ;  /* 0x20000017ff057230 */ /* 0x020fcc0000004100 */
[----:B------:R-:W0:Y:S02]  /*79d0*/  F2I.S64.TRUNC R4, R5 ;  /* 0x0000000500047311 */ /* 0x000e24000020d900 */
[----:B0-----:R-:W-:Y:S01]  /*79e0*/  STG.E.U8 [R2.64], R4 ;  /* 0x0000000402007986 */ /* 0x001fe2000c101124 */
[----:B------:R-:W-:Y:S05]  /*79f0*/  EXIT ;  /* 0x000000000000794d */ /* 0x000fea0003800000 */
.L_x_4841:
        /* <DEDUP_REMOVED lines=8> */
[----:B0-----:R-:W-:Y:S01]  /*7a80*/  STG.E.64 [R2.64], R4 ;  /* 0x0000000402007986 */ /* 0x001fe2000c101b24 */
[----:B------:R-:W-:Y:S05]  /*7a90*/  EXIT ;  /* 0x000000000000794d */ /* 0x000fea0003800000 */
.L_x_4845:
[----:B-----5:R-:W-:-:S06]  /*7aa0*/  HADD2.F32 R23, -RZ, R23.H0_H0 ;  /* 0x20000017ff177230 */ /* 0x020fcc0000004100 */
[----:B------:R-:W0:Y:S02]  /*7ab0*/  F2I.FTZ.TRUNC.NTZ R23, R23 ;  /* 0x0000001700177305 */ /* 0x000e24000021f100 */
[----:B0-----:R-:W-:Y:S01]  /*7ac0*/  STG.E [R2.64], R23 ;  /* 0x0000001702007986 */ /* 0x001fe2000c101924 */
[----:B------:R-:W-:Y:S05]  /*7ad0*/  EXIT ;  /* 0x000000000000794d */ /* 0x000fea0003800000 */
.L_x_4844:
[----:B-----5:R-:W-:-:S06]  /*7ae0*/  HADD2.F32 R23, -RZ, R23.H0_H0 ;  /* 0x20000017ff177230 */ /* 0x020fcc0000004100 */
[----:B------:R-:W0:Y:S02]  /*7af0*/  F2I.FTZ.TRUNC.NTZ R23, R23 ;  /* 0x0000001700177305 */ /* 0x000e24000021f100 */
[----:B0-----:R-:W-:Y:S01]  /*7b00*/  STG.E.U16 [R2.64], R23 ;  /* 0x0000001702007986 */ /* 0x001fe2000c101524 */
[----:B------:R-:W-:Y:S05]  /*7b10*/  EXIT ;  /* 0x000000000000794d */ /* 0x000fea0003800000 */
.L_x_4840:
[----:B------:R-:W-:-:S13]  /*7b20*/  ISETP.GT.AND P0, PT, R0, 0x6, PT ;  /* 0x000000060000780c */ /* 0x000fda0003f04270 */
[----:B------:R-:W-:Y:S05]  /*7b30*/  @P0 BRA `(.L_x_4846) ;  /* 0x0000009000000947 */ /* 0x000fea0003800000 */
[----:B------:R-:W-:-:S13]  /*7b40*/  ISETP.NE.AND P0, PT, R0, 0x5, PT ;  /* 0x000000050000780c */ /* 0x000fda0003f05270 */
[----:B------:R-:W-:Y:S05]  /*7b50*/  @!P0 BRA `(.L_x_4847) ;  /* 0x0000005000008947 */ /* 0x000fea0003800000 */
[----:B------:R-:W-:-:S13]  /*7b60*/  ISETP.NE.AND P0, PT, R0, 0x6, PT ;  /* 0x000000060000780c */ /* 0x000fda0003f05270 */
[----:B------:R-:W-:Y:S05]  /*7b70*/  @P0 BRA `(.L_x_4843) ;  /* 0x00000b1000000947 */ /* 0x000fea0003800000 */
[----:B-----5:R-:W-:-:S05]  /*7b80*/  HADD2.F32 R23, -RZ, R23.H0_H0 ;  /* 0x20000017ff177230 */ /* 0x020fca0000004100 */
[----:B------:R-:W-:Y:S01]  /*7b90*/  STG.E [R2.64], R23 ;  /* 0x0000001702007986 */ /* 0x000fe2000c101924 */
[----:B------:R-:W-:Y:S05]  /*7ba0*/  EXIT ;  /* 0x000000000000794d */ /* 0x000fea0003800000 */
.L_x_4847:
[----:B-----5:R-:W-:Y:S01]  /*7bb0*/  STG.E.U16 [R2.64], R23 ;  /* 0x0000001702007986 */ /* 0x020fe2000c101524 */
[----:B------:R-:W-:Y:S05]  /*7bc0*/  EXIT ;  /* 0x000000000000794d */ /* 0x000fea0003800000 */
.L_x_4846:
        /* <DEDUP_REMOVED lines=8> */
[----:B------:R-:W-:Y:S01]  /*7c50*/  STG.E.64 [R2.64], R4 ;  /* 0x0000000402007986 */ /* 0x000fe2000c101b24 */
[----:B------:R-:W-:Y:S05]  /*7c60*/  EXIT ;  /* 0x000000000000794d */ /* 0x000fea0003800000 */
.L_x_4849:
[----:B-----5:R-:W-:-:S05]  /*7c70*/  HADD2.F32 R0, -RZ, R23.H0_H0 ;  /* 0x20000017ff007230 */ /* 0x020fca0000004100 */
[----:B------:R-:W-:-:S04]  /*7c80*/  F2FP.PACK_AB R0, RZ, R0 ;  /* 0x00000000ff00723e */ /* 0x000fc800000000ff */
[----:B------:R-:W-:-:S05]  /*7c90*/  PRMT R0, R0, 0x5410, RZ ;  /* 0x0000541000007816 */ /* 0x000fca00000000ff */
[----:B------:R-:W-:Y:S01]  /*7ca0*/  STG.E [R2.64], R0 ;  /* 0x0000000002007986 */ /* 0x000fe2000c101924 */
[----:B------:R-:W-:Y:S05]  /*7cb0*/  EXIT ;  /* 0x000000000000794d */ /* 0x000fea0003800000 */
.L_x_4848:
[----:B-----5:R-:W-:-:S05]  /*7cc0*/  HADD2.F32 R4, -RZ, R23.H0_H0 ;  /* 0x20000017ff047230 */ /* 0x020fca0000004100 */
[----:B------:R-:W-:-:S06]  /*7cd0*/  FMUL.FTZ R4, R4, 1 ;  /* 0x3f80000004047820 */ /* 0x000fcc0000410000 */
[----:B------:R-:W0:Y:S02]  /*7ce0*/  F2F.F64.F32 R4, R4 ;  /* 0x0000000400047310 */ /* 0x000e240000201800 */
[----:B0-----:R-:W-:Y:S01]  /*7cf0*/  STG.E.64 [R2.64], R4 ;  /* 0x0000000402007986 */ /* 0x001fe2000c101b24 */
[----:B------:R-:W-:Y:S05]  /*7d00*/  EXIT ;  /* 0x000000000000794d */ /* 0x000fea0003800000 */
.L_x_4839:
        /* <DEDUP_REMOVED lines=11> */
[----:B------:R-:W-:Y:S01]  /*7dc0*/  STG.E.U8 [R2.64], R5 ;  /* 0x0000000502007986 */ /* 0x000fe2000c101124 */
[----:B------:R-:W-:Y:S05]  /*7dd0*/  EXIT ;  /* 0x000000000000794d */ /* 0x000fea0003800000 */
.L_x_4852:
[----:B-----5:R-:W-:Y:S01]  /*7de0*/  HADD2.F32 R23, -RZ, R23.H0_H0 ;  /* 0x20000017ff177230 */ /* 0x020fe20000004100 */
[----:B------:R-:W-:-:S04]  /*7df0*/  CS2R R6, SRZ ;  /* 0x0000000000067805 */ /* 0x000fc8000001ff00 */
[----:B------:R-:W-:-:S06]  /*7e00*/  FMUL.FTZ R4, R23, 1 ;  /* 0x3f80000017047820 */ /* 0x000fcc0000410000 */
[----:B------:R-:W0:Y:S02]  /*7e10*/  F2F.F64.F32 R4, R4 ;  /* 0x0000000400047310 */ /* 0x000e240000201800 */
[----:B0-----:R-:W-:Y:S01]  /*7e20*/  STG.E.128 [R2.64], R4 ;  /* 0x0000000402007986 */ /* 0x001fe2000c101d24 */
[----:B------:R-:W-:Y:S05]  /*7e30*/  EXIT ;  /* 0x000000000000794d */ /* 0x000fea0003800000 */
.L_x_4851:
        /* <DEDUP_REMOVED lines=21> */
.L_x_4856:
[----:B------:R-:W-:Y:S05]  /*7f90*/  BSYNC B0 ;  /* 0x0000000000007941 */ /* 0x000fea0003800000 */
.L_x_4855:
[----:B------:R-:W-:-:S05]  /*7fa0*/  LOP3.LUT R5, R0, R5, RZ, 0xfc, !PT ;  /* 0x0000000500057212 */ /* 0x000fca00078efcff */
[----:B------:R-:W-:Y:S01]  /*7fb0*/  STG.E.U8 [R2.64], R5 ;  /* 0x0000000502007986 */ /* 0x000fe2000c101124 */
[----:B------:R-:W-:Y:S05]  /*7fc0*/  EXIT ;  /* 0x000000000000794d */ /* 0x000fea0003800000 */
.L_x_4854:
        /* <DEDUP_REMOVED lines=13> */
.L_x_4858:
[----:B------:R-:W-:Y:S01]  /*80a0*/  IMAD.MOV.U32 R0, RZ, RZ, 0x7f ;  /* 0x0000007fff007424 */ /* 0x000fe200078e00ff */
[----:B------:R-:W-:-:S04]  /*80b0*/  ISETP.GT.U32.AND P0, PT, R4, 0x7f800000, PT ;  /* 0x7f8000000400780c */ /* 0x000fc80003f04070 */
[----:B------:R-:W-:-:S04]  /*80c0*/  SEL R0, R0, 0x7c, P0 ;  /* 0x0000007c00007807 */ /* 0x000fc80000000000 */
.L_x_4859:
[----:B------:R-:W-:Y:S05]  /*80d0*/  BSYNC B0 ;  /* 0x0000000000007941 */ /* 0x000fea0003800000 */
.L_x_4857:
[----:B------:R-:W-:-:S04]  /*80e0*/  LOP3.LUT R4, R23, 0x80000000, RZ, 0xc0, !PT ;  /* 0x8000000017047812 */ /* 0x000fc800078ec0ff */
[----:B------:R-:W-:-:S04]  /*80f0*/  SHF.R.U32.HI R5, RZ, 0x18, R4 ;  /* 0x00000018ff057819 */ /* 0x000fc80000011604 */
[----:B------:R-:W-:-:S05]  /*8100*/  LOP3.LUT R5, R0, R5, RZ, 0xfc, !PT ;  /* 0x0000000500057212 */ /* 0x000fca00078efcff */
[----:B------:R-:W-:Y:S01]  /*8110*/  STG.E.U8 [R2.64], R5 ;  /* 0x0000000502007986 */ /* 0x000fe2000c101124 */
[----:B------:R-:W-:Y:S05]  /*8120*/  EXIT ;  /* 0x000000000000794d */ /* 0x000fea0003800000 */
.L_x_4853:
[----:B-----5:R-:W-:-:S05]  /*8130*/  HADD2.F32 R0, -RZ, R23.H0_H0 ;  /* 0x20000017ff007230 */ /* 0x020fca0000004100 */
[----:B------:R-:W-:-:S05]  /*8140*/  F2FP.BF16.PACK_AB R0, RZ, R0 ;  /* 0x00000000ff00723e */ /* 0x000fca00000010ff */
[----:B------:R-:W-:Y:S01]  /*8150*/  STG.E.U16 [R2.64], R0 ;  /* 0x0000000002007986 */ /* 0x000fe2000c101524 */
[----:B------:R-:W-:Y:S05]  /*8160*/  EXIT ;  /* 0x000000000000794d */ /* 0x000fea0003800000 */
.L_x_4850:
        /* <DEDUP_REMOVED lines=10> */
[----:B0-----:R-:W-:Y:S01]  /*8210*/  STG.E.U16 [R2.64], R5 ;  /* 0x0000000502007986 */ /* 0x001fe2000c101524 */
[----:B------:R-:W-:Y:S05]  /*8220*/  EXIT ;  /* 0x000000000000794d */ /* 0x000fea0003800000 */
.L_x_4862:
        /* <DEDUP_REMOVED lines=17> */
.L_x_4865:
[----:B------:R-:W-:-:S04]  /*8340*/  LOP3.LUT R0, R23, 0x80000000, RZ, 0xc0, !PT ;  /* 0x8000000017007812 */ /* 0x000fc800078ec0ff */
[----:B------:R-:W-:-:S04]  /*8350*/  SHF.R.U32.HI R5, RZ, 0x18, R0 ;  /* 0x00000018ff057819 */ /* 0x000fc80000011600 */
[----:B------:R-:W-:-:S04]  /*8360*/  LOP3.LUT R4, R4, R5, RZ, 0xfc, !PT ;  /* 0x0000000504047212 */ /* 0x000fc800078efcff */
[----:B------:R-:W-:Y:S02]  /*8370*/  PRMT R0, R4, 0x7610, R0 ;  /* 0x0000761004007816 */ /* 0x000fe40000000000 */
.L_x_4864:
[----:B------:R-:W-:Y:S05]  /*8380*/  BSYNC B0 ;  /* 0x0000000000007941 */ /* 0x000fea0003800000 */
.L_x_4863:
[----:B------:R-:W-:Y:S01]  /*8390*/  STG.E.U8 [R2.64], R0 ;  /* 0x0000000002007986 */ /* 0x000fe2000c101124 */
[----:B------:R-:W-:Y:S05]  /*83a0*/  EXIT ;  /* 0x000000000000794d */ /* 0x000fea0003800000 */
.L_x_4861:
        /* <DEDUP_REMOVED lines=17> */
.L_x_4868:
[----:B------:R-:W-:-:S04]  /*84c0*/  LOP3.LUT R0, R23, 0x80000000, RZ, 0xc0, !PT ;  /* 0x8000000017007812 */ /* 0x000fc800078ec0ff */
[----:B------:R-:W-:-:S04]  /*84d0*/  SHF.R.U32.HI R5, RZ, 0x18, R0 ;  /* 0x00000018ff057819 */ /* 0x000fc80000011600 */
[----:B------:R-:W-:-:S04]  /*84e0*/  LOP3.LUT R4, R4, R5, RZ, 0xfc, !PT ;  /* 0x0000000504047212 */ /* 0x000fc800078efcff */
[----:B------:R-:W-:Y:S02]  /*84f0*/  PRMT R0, R4, 0x7610, R0 ;  /* 0x0000761004007816 */ /* 0x000fe40000000000 */
.L_x_4867:
[----:B------:R-:W-:Y:S05]  /*8500*/  BSYNC B0 ;  /* 0x0000000000007941 */ /* 0x000fea0003800000 */
.L_x_4866:
[----:B------:R-:W-:Y:S01]  /*8510*/  STG.E.U8 [R2.64], R0 ;  /* 0x0000000002007986 */ /* 0x000fe2000c101124 */
[----:B------:R-:W-:Y:S05]  /*8520*/  EXIT ;  /* 0x000000000000794d */ /* 0x000fea0003800000 */
.L_x_4860:
        /* <DEDUP_REMOVED lines=22> */
.L_x_4843:
        /* <DEDUP_REMOVED lines=20> */
.L_x_4870:
[----:B-----5:R-:W-:-:S06]  /*87d0*/  HADD2.F32 R4, -RZ, R23.H0_H0 ;  /* 0x20000017ff047230 */ /* 0x020fcc0000004100 */
[----:B------:R-:W0:Y:S02]  /*87e0*/  F2I.U64.TRUNC R4, R4 ;  /* 0x0000000400047311 */ /* 0x000e24000020d800 */
[----:B0-----:R-:W-:Y:S01]  /*87f0*/  STG.E.64 [R2.64], R4 ;  /* 0x0000000402007986 */ /* 0x001fe2000c101b24 */
[----:B------:R-:W-:Y:S05]  /*8800*/  EXIT ;  /* 0x000000000000794d */ /* 0x000fea0003800000 */
.L_x_4869:
[----:B-----5:R-:W-:-:S06]  /*8810*/  HADD2.F32 R23, -RZ, R23.H0_H0 ;  /* 0x20000017ff177230 */ /* 0x020fcc0000004100 */
[----:B------:R-:W0:Y:S02]  /*8820*/  F2I.FTZ.U32.TRUNC.NTZ R23, R23 ;  /* 0x0000001700177305 */ /* 0x000e24000021f000 */
[----:B0-----:R-:W-:Y:S01]  /*8830*/  STG.E [R2.64], R23 ;  /* 0x0000001702007986 */ /* 0x001fe2000c101924 */
[----:B------:R-:W-:Y:S05]  /*8840*/  EXIT ;  /* 0x000000000000794d */ /* 0x000fea0003800000 */
.L_x_4871:
        /* <DEDUP_REMOVED lines=11> */
.L_x_6122:


//--------------------- .text._ZN2at6native18elementwise_kernelILi128ELi4EZNS0_22gpu_kernel_impl_nocastIZZZNS0_66_GLOBAL__N__a0cfb035_28_ActivationHardswishKernel_cu_1520ed90_310016hardswish_kernelERNS_14TensorIteratorEENKUlvE_clEvENKUlvE1_clEvEUlN3c104HalfEE_EEvRNS_18TensorIteratorBaseERKT_EUliE_EEviT1_ --------------------------
	.section	.text._ZN2at6native18elementwise_kernelILi128ELi4EZNS0_22gpu_kernel_impl_nocastIZZZNS0_66_GLOBAL__N__a0cfb035_28_ActivationHardswishKernel_cu_1520ed90_310016hardswish_kernelERNS_14TensorIteratorEENKUlvE_clEvENKUlvE1_clEvEUlN3c104HalfEE_EEvRNS_18TensorIteratorBaseERKT_EUliE_EEviT1_,"ax",@progbits
	.sectioninfo	@"SHI_REGISTERS=12"
	.align	128
        .global         _ZN2at6native18elementwise_kernelILi128ELi4EZNS0_22gpu_kernel_impl_nocastIZZZNS0_66_GLOBAL__N__a0cfb035_28_ActivationHardswishKernel_cu_1520ed90_310016hardswish_kernelERNS_14TensorIteratorEENKUlvE_clEvENKUlvE1_clEvEUlN3c104HalfEE_EEvRNS_18TensorIteratorBaseERKT_EUliE_EEviT1_
        .type           _ZN2at6native18elementwise_kernelILi128ELi4EZNS0_22gpu_kernel_impl_nocastIZZZNS0_66_GLOBAL__N__a0cfb035_28_ActivationHardswishKernel_cu_1520ed90_310016hardswish_kernelERNS_14TensorIteratorEENKUlvE_clEvENKUlvE1_clEvEUlN3c104HalfEE_EEvRNS_18TensorIteratorBaseERKT_EUliE_EEviT1_,@function
        .size           _ZN2at6native18elementwise_kernelILi128ELi4EZNS0_22gpu_kernel_impl_nocastIZZZNS0_66_GLOBAL__N__a0cfb035_28_ActivationHardswishKernel_cu_1520ed90_310016hardswish_kernelERNS_14TensorIteratorEENKUlvE_clEvENKUlvE1_clEvEUlN3c104HalfEE_EEvRNS_18TensorIteratorBaseERKT_EUliE_EEviT1_,(.L_x_6123 - _ZN2at6native18elementwise_kernelILi128ELi4EZNS0_22gpu_kernel_impl_nocastIZZZNS0_66_GLOBAL__N__a0cfb035_28_ActivationHardswishKernel_cu_1520ed90_310016hardswish_kernelERNS_14TensorIteratorEENKUlvE_clEvENKUlvE1_clEvEUlN3c104HalfEE_EEvRNS_18TensorIteratorBaseERKT_EUliE_EEviT1_)
        .other          _ZN2at6native18elementwise_kernelILi128ELi4EZNS0_22gpu_kernel_impl_nocastIZZZNS0_66_GLOBAL__N__a0cfb035_28_ActivationHardswishKernel_cu_1520ed90_310016hardswish_kernelERNS_14TensorIteratorEENKUlvE_clEvENKUlvE1_clEvEUlN3c104HalfEE_EEvRNS_18TensorIteratorBaseERKT_EUliE_EEviT1_,@"STO_CUDA_ENTRY STV_DEFAULT"
_ZN2at6native18elementwise_kernelILi128ELi4EZNS0_22gpu_kernel_impl_nocastIZZZNS0_66_GLOBAL__N__a0cfb035_28_ActivationHardswishKernel_cu_1520ed90_310016hardswish_kernelERNS_14TensorIteratorEENKUlvE_clEvENKUlvE1_clEvEUlN3c104HalfEE_EEvRNS_18TensorIteratorBaseERKT_EUliE_EEviT1_:
.text._ZN2at6native18elementwise_kernelILi128ELi4EZNS0_22gpu_kernel_impl_nocastIZZZNS0_66_GLOBAL__N__a0cfb035_28_ActivationHardswishKernel_cu_1520ed90_310016hardswish_kernelERNS_14TensorIteratorEENKUlvE_clEvENKUlvE1_clEvEUlN3c104HalfEE_EEvRNS_18TensorIteratorBaseERKT_EUliE_EEviT1_:
        /* <DEDUP_REMOVED lines=234> */
[----:B------:R-:W-:-:S05]  /*0ea0*/  @P0 IMAD R2, R7, c[0x0][0x35c], R2 ;  /* 0x0000d70007020a24 */ /* 0x000fca00078e0202 */
.L_x_4874:
[----:B------:R-:W-:-:S04]  /*0eb0*/  IADD3 R4, P0, R2, c[0x0][0x368], RZ ;  /* 0x0000da0002047a10 */ /* 0x000fc80007f1e0ff */
[----:B------:R-:W-:-:S05]  /*0ec0*/  IADD3.X R5, RZ, c[0x0][0x36c], RZ, P0, !PT ;  /* 0x0000db00ff057a10 */ /* 0x000fca00007fe4ff */
[----:B------:R-:W2:Y:S01]  /*0ed0*/  LDG.E.U16 R4, [R4.64] ;  /* 0x0000000404047981 */ /* 0x000ea2000c1e1500 */
[----:B------:R-:W-:Y:S01]  /*0ee0*/  IADD3 R3, R3, 0x80, RZ ;  /* 0x0000008003037810 */ /* 0x000fe20007ffe0ff */
[----:B--2---:R-:W-:-:S05]  /*0ef0*/  HADD2.F32 R2, -RZ, R4.H0_H0 ;  /* 0x20000004ff027230 */ /* 0x004fca0000004100 */
        /* <DEDUP_REMOVED lines=8> */
[----:B------:R-:W-:Y:S02]  /*0f80*/  F2FP.PACK_AB R0, RZ, R7 ;  /* 0x00000007ff00723e */ /* 0x000fe400000000ff */
[----:B------:R-:W-:-:S05]  /*0f90*/  IADD3.X R7, RZ, c[0x0][0x364], RZ, P0, !PT ;  /* 0x0000d900ff077a10 */ /* 0x000fca00007fe4ff */
[----:B------:R0:W-:Y:S02]  /*0fa0*/  STG.E.U16 [R6.64], R0 ;  /* 0x0000000006007986 */ /* 0x0001e4000c101504 */
.L_x_4873:
[----:B------:R-:W-:Y:S05]  /*0fb0*/  BSYNC B0 ;  /* 0x0000000000007941 */ /* 0x000fea0003800000 */
.L_x_4872:
[----:B------:R-:W-:Y:S01]  /*0fc0*/  ISETP.GE.AND P0, PT, R3, c[0x0][0x160], PT ;  /* 0x0000580003007a0c */ /* 0x000fe20003f06270 */
[----:B------:R-:W-:-:S12]  /*0fd0*/  BSSY B0, `(.L_x_4875) ;  /* 0x00001ea000007945 */ /* 0x000fd80003800000 */
[----:B------:R-:W-:Y:S05]  /*0fe0*/  @P0 BRA `(.L_x_4876) ;  /* 0x00001e8000000947 */ /* 0x000fea0003800000 */
[----:B------:R-:W-:Y:S01]  /*0ff0*/  ISETP.NE.AND P0, PT, RZ, c[0x0][0x168], PT ;  /* 0x00005a00ff007a0c */ /* 0x000fe20003f05270 */
[----:B0-----:R-:W-:Y:S01]  /*1000*/  HFMA2.MMA R0, -RZ, RZ, 0, 0 ;  /* 0x00000000ff007435 */ /* 0x001fe200000001ff */
        /* <DEDUP_REMOVED lines=225> */
.L_x_4877:
        /* <DEDUP_REMOVED lines=14> */
[----:B------:R-:W-:Y:S02]  /*1f00*/  IADD3.X R7, RZ, c[0x0][0x364], RZ, P0, !PT ;  /* 0x0000d900ff077a10 */ /* 0x000fe400007fe4ff */
[----:B------:R-:W-:-:S03]  /*1f10*/  ISETP.GE.AND P0, PT, R3, c[0x0][0x160], PT ;  /* 0x0000580003007a0c */ /* 0x000fc60003f06270 */
[----:B------:R0:W-:Y:S10]  /*1f20*/  STG.E.U16 [R6.64], R0 ;  /* 0x0000000006007986 */ /* 0x0001f4000c101504 */
[----:B------:R-:W-:Y:S05]  /*1f30*/  @P0 BRA `(.L_x_4876) ;  /* 0x00000f3000000947 */ /* 0x000fea0003800000 */
[----:B------:R-:W-:Y:S01]  /*1f40*/  ISETP.NE.AND P0, PT, RZ, c[0x0][0x168], PT ;  /* 0x00005a00ff007a0c */ /* 0x000fe20003f05270 */
[----:B------:R-:W-:Y:S01]  /*1f50*/  IMAD.MOV.U32 R2, RZ, RZ, RZ ;  /* 0x000000ffff027224 */ /* 0x000fe200078e00ff */
[----:B0-----:R-:W-:-:S11]  /*1f60*/  MOV R0, RZ ;  /* 0x000000ff00007202 */ /* 0x001fd60000000f00 */
[----:B------:R-:W-:Y:S05]  /*1f70*/  @!P0 BRA `(.L_x_4878) ;  /* 0x00000df000008947 */ /* 0x000fea0003800000 */
[----:B------:R-:W-:Y:S01]  /*1f80*/  HFMA2.MMA R2, -RZ, RZ, 0, 0 ;  /* 0x00000000ff027435 */ /* 0x000fe200000001ff */
[----:B------:R-:W-:-:S04]  /*1f90*/  MOV R8, c[0x0][0x168] ;  /* 0x00005a0000087a02 */ /* 0x000fc80000000f00 */
[----:B------:R-:W-:-:S05]  /*1fa0*/  ISETP.NE.AND P0, PT, R8, 0x1, PT ;  /* 0x000000010800780c */ /* 0x000fca0003f05270 */
[----:B------:R-:W-:-:S05]  /*1fb0*/  IMAD.HI.U32 R4, R3, c[0x0][0x170], R2 ;  /* 0x00005c0003047a27 */ /* 0x000fca00078e0002 */
        /* <DEDUP_REMOVED lines=219> */
.L_x_4878:
        /* <DEDUP_REMOVED lines=16> */
.L_x_4876:
[----:B------:R-:W-:Y:S05]  /*2e70*/  BSYNC B0 ;  /* 0x0000000000007941 */ /* 0x000fea0003800000 */
.L_x_4875:
[----:B------:R-:W-:-:S13]  /*2e80*/  ISETP.GE.AND P0, PT, R3, c[0x0][0x160], PT ;  /* 0x0000580003007a0c */ /* 0x000fda0003f06270 */
[----:B------:R-:W-:Y:S05]  /*2e90*/  @P0 EXIT ;  /* 0x000000000000094d */ /* 0x000fea0003800000 */
        /* <DEDUP_REMOVED lines=227> */
.L_x_4879:
[----:B------:R-:W-:-:S04]  /*3cd0*/  IADD3 R2, P0, R2, c[0x0][0x368], RZ ;  /* 0x0000da0002027a10 */ /* 0x000fc80007f1e0ff */
[----:B------:R-:W-:-:S05]  /*3ce0*/  IADD3.X R3, RZ, c[0x0][0x36c], RZ, P0, !PT ;  /* 0x0000db00ff037a10 */ /* 0x000fca00007fe4ff */
[----:B------:R-:W2:Y:S02]  /*3cf0*/  LDG.E.U16 R2, [R2.64] ;  /* 0x0000000402027981 */ /* 0x000ea4000c1e1500 */
[----:B--2---:R-:W-:-:S05]  /*3d00*/  HADD2.F32 R4, -RZ, R2.H0_H0 ;  /* 0x20000002ff047230 */ /* 0x004fca0000004100 */
[----:B------:R-:W-:-:S05]  /*3d10*/  FADD.FTZ R5, R4, 3 ;  /* 0x4040000004057421 */ /* 0x000fca0000010000 */
[----:B------:R-:W-:-:S04]  /*3d20*/  FSETP.GEU.FTZ.AND P0, PT, R5, c[0x0][0x370], PT ;  /* 0x0000dc0005007a0b */ /* 0x000fc80003f1e000 */
[----:B------:R-:W-:-:S04]  /*3d30*/  FSEL R5, R5, c[0x0][0x370], P0 ;  /* 0x0000dc0005057a08 */ /* 0x000fc80000000000 */
[----:B------:R-:W-:-:S04]  /*3d40*/  FSETP.GT.FTZ.AND P0, PT, R5, c[0x0][0x37c], PT ;  /* 0x0000df0005007a0b */ /* 0x000fc80003f14000 */
[----:B------:R-:W-:-:S05]  /*3d50*/  FSEL R5, R5, c[0x0][0x37c], !P0 ;  /* 0x0000df0005057a08 */ /* 0x000fca0004000000 */
[----:B------:R-:W-:Y:S01]  /*3d60*/  FMUL.FTZ R5, R4, R5 ;  /* 0x0000000504057220 */ /* 0x000fe20000410000 */
[----:B------:R-:W-:-:S03]  /*3d70*/  IADD3 R4, P0, R0, c[0x0][0x360], RZ ;  /* 0x0000d80000047a10 */ /* 0x000fc60007f1e0ff */
[----:B------:R-:W-:-:S05]  /*3d80*/  FMUL.FTZ R5, R5, 0.16666667163372039795 ;  /* 0x3e2aaaab05057820 */ /* 0x000fca0000410000 */
[----:B------:R-:W-:Y:S02]  /*3d90*/  F2FP.PACK_AB R0, RZ, R5 ;  /* 0x00000005ff00723e */ /* 0x000fe400000000ff */
[----:B------:R-:W-:-:S05]  /*3da0*/  IADD3.X R5, RZ, c[0x0][0x364], RZ, P0, !PT ;  /* 0x0000d900ff057a10 */ /* 0x000fca00007fe4ff */
[----:B------:R-:W-:Y:S01]  /*3db0*/  STG.E.U16 [R4.64], R0 ;  /* 0x0000000004007986 */ /* 0x000fe2000c101504 */
[----:B------:R-:W-:Y:S05]  /*3dc0*/  EXIT ;  /* 0x000000000000794d */ /* 0x000fea0003800000 */
.L_x_4880:
        /* <DEDUP_REMOVED lines=11> */
.L_x_6123:


//--------------------- .text._ZN2at6native27unrolled_elementwise_kernelIZZZNS0_66_GLOBAL__N__a0cfb035_28_ActivationHardswishKernel_cu_1520ed90_310016hardswish_kernelERNS_14TensorIteratorEENKUlvE_clEvENKUlvE1_clEvEUlN3c104HalfEE_St5arrayIPcLm2EELi4E23TrivialOffsetCalculatorILi1EjESE_NS0_6memory15LoadWithoutCastENSF_16StoreWithoutCastEEEviT_T0_T2_T3_T4_T5_ --------------------------
	.section	.text._ZN2at6native27unrolled_elementwise_kernelIZZZNS0_66_GLOBAL__N__a0cfb035_28_ActivationHardswishKernel_cu_1520ed90_310016hardswish_kernelERNS_14TensorIteratorEENKUlvE_clEvENKUlvE1_clEvEUlN3c104HalfEE_St5arrayIPcLm2EELi4E23TrivialOffsetCalculatorILi1EjESE_NS0_6memory15LoadWithoutCastENSF_16StoreWithoutCastEEEviT_T0_T2_T3_T4_T5_,"ax",@progbits
	.sectioninfo	@"SHI_REGISTERS=26"
	.align	128
        .global         _ZN2at6native27unrolled_elementwise_kernelIZZZNS0_66_GLOBAL__N__a0cfb035_28_ActivationHardswishKernel_cu_1520ed90_310016hardswish_kernelERNS_14TensorIteratorEENKUlvE_clEvENKUlvE1_clEvEUlN3c104HalfEE_St5arrayIPcLm2EELi4E23TrivialOffsetCalculatorILi1EjESE_NS0_6memory15LoadWithoutCastENSF_16StoreWithoutCastEEEviT_T0_T2_T3_T4_T5_
        .type           _ZN2at6native27unrolled_elementwise_kernelIZZZNS0_66_GLOBAL__N__a0cfb035_28_ActivationHardswishKernel_cu_1520ed90_310016hardswish_kernelERNS_14TensorIteratorEENKUlvE_clEvENKUlvE1_clEvEUlN3c104HalfEE_St5arrayIPcLm2EELi4E23TrivialOffsetCalculatorILi1EjESE_NS0_6memory15LoadWithoutCastENSF_16StoreWithoutCastEEEviT_T0_T2_T3_T4_T5_,@function
        .size           _ZN2at6native27unrolled_elementwise_kernelIZZZNS0_66_GLOBAL__N__a0cfb035_28_ActivationHardswishKernel_cu_1520ed90_310016hardswish_kernelERNS_14TensorIteratorEENKUlvE_clEvENKUlvE1_clEvEUlN3c104HalfEE_St5arrayIPcLm2EELi4E23TrivialOffsetCalculatorILi1EjESE_NS0_6memory15LoadWithoutCastENSF_16StoreWithoutCastEEEviT_T0_T2_T3_T4_T5_,(.L_x_6124 - _ZN2at6native27unrolled_elementwise_kernelIZZZNS0_66_GLOBAL__N__a0cfb035_28_ActivationHardswishKernel_cu_1520ed90_310016hardswish_kernelERNS_14TensorIteratorEENKUlvE_clEvENKUlvE1_clEvEUlN3c104HalfEE_St5arrayIPcLm2EELi4E23TrivialOffsetCalculatorILi1EjESE_NS0_6memory15LoadWithoutCastENSF_16StoreWithoutCastEEEviT_T0_T2_T3_T4_T5_)
        .other          _ZN2at6native27unrolled_elementwise_kernelIZZZNS0_66_GLOBAL__N__a0cfb035_28_ActivationHardswishKernel_cu_1520ed90_310016hardswish_kernelERNS_14TensorIteratorEENKUlvE_clEvENKUlvE1_clEvEUlN3c104HalfEE_St5arrayIPcLm2EELi4E23TrivialOffsetCalculatorILi1EjESE_NS0_6memory15LoadWithoutCastENSF_16StoreWithoutCastEEEviT_T0_T2_T3_T4_T5_,@"STO_CUDA_ENTRY STV_DEFAULT"
_ZN2at6native27unrolled_elementwise_kernelIZZZNS0_66_GLOBAL__N__a0cfb035_28_ActivationHardswishKernel_cu_1520ed90_310016hardswish_kernelERNS_14TensorIteratorEENKUlvE_clEvENKUlvE1_clEvEUlN3c104HalfEE_St5arrayIPcLm2EELi4E23TrivialOffsetCalculatorILi1EjESE_NS0_6memory15LoadWithoutCastENSF_16StoreWithoutCastEEEviT_T0_T2_T3_T4_T5_:
.text._ZN2at6native27unrolled_elementwise_kernelIZZZNS0_66_GLOBAL__N__a0cfb035_28_ActivationHardswishKernel_cu_1520ed90_310016hardswish_kernelERNS_14TensorIteratorEENKUlvE_clEvENKUlvE1_clEvEUlN3c104HalfEE_St5arrayIPcLm2EELi4E23TrivialOffsetCalculatorILi1EjESE_NS0_6memory15LoadWithoutCastENSF_16StoreWithoutCastEEEviT_T0_T2_T3_T4_T5_:
        /* <DEDUP_REMOVED lines=48> */
[----:B0----5:R-:W-:-:S05]  /*0300*/  HADD2.F32 R9, -RZ, R9.H0_H0 ;  /* 0x20000009ff097230 */ /* 0x021fca0000004100 */
        /* <DEDUP_REMOVED lines=8> */
.L_x_4882:
[----:B0-----:R-:W-:Y:S05]  /*0390*/  BSYNC B0 ;  /* 0x0000000000007941 */ /* 0x001fea0003800000 */
.L_x_4881:
        /* <DEDUP_REMOVED lines=11> */
.L_x_4884:
[----:B------:R-:W-:Y:S05]  /*0450*/  BSYNC B0 ;  /* 0x0000000000007941 */ /* 0x000fea0003800000 */
.L_x_4883:
        /* <DEDUP_REMOVED lines=11> */
.L_x_4886:
[----:B------:R-:W-:Y:S05]  /*0510*/  BSYNC B0 ;  /* 0x0000000000007941 */ /* 0x000fea0003800000 */
.L_x_4885:
        /* <DEDUP_REMOVED lines=11> */
.L_x_4888:
[----:B------:R-:W-:Y:S05]  /*05d0*/  BSYNC B0 ;  /* 0x0000000000007941 */ /* 0x000fea0003800000 */
.L_x_4887:
        /* <DEDUP_REMOVED lines=13> */
.L_x_4890:
[----:B------:R-:W-:Y:S05]  /*06b0*/  BSYNC B0 ;  /* 0x0000000000007941 */ /* 0x000fea0003800000 */
.L_x_4889:
[----:B------:R-:W-:-:S13]  /*06c0*/  ISETP.GE.AND P0, PT, R3, R2, PT ;  /* 0x000000020300720c */ /* 0x000fda0003f06270 */
[----:B------:R-:W-:Y:S05]  /*06d0*/  @P0 EXIT ;  /* 0x000000000000094d */ /* 0x000fea0003800000 */
[----:B------:R-:W-:Y:S02]  /*06e0*/  IMAD R3, R0, 0x200, R3 ;  /* 0x0000020000037824 */ /* 0x000fe400078e0203 */
[----:B------:R-:W-:-:S04]  /*06f0*/  IMAD.MOV.U32 R2, RZ, RZ, 0x2 ;  /* 0x00000002ff027424 */ /* 0x000fc800078e00ff */
[----:B------:R-:W-:-:S05]  /*0700*/  IMAD.WIDE.U32 R2, R3, R2, c[0x0][0x180] ;  /* 0x0000600003027625 */ /* 0x000fca00078e0002 */
[----:B------:R-:W-:Y:S01]  /*0710*/  STG.E.U16 [R2.64], R8 ;  /* 0x0000000802007986 */ /* 0x000fe2000c101504 */
[----:B------:R-:W-:Y:S05]  /*0720*/  EXIT ;  /* 0x000000000000794d */ /* 0x000fea0003800000 */
.L_x_4891:
        /* <DEDUP_REMOVED lines=13> */
.L_x_6124:


//--------------------- .text._ZN2at6native29vectorized_elementwise_kernelILi2EZZZNS0_66_GLOBAL__N__a0cfb035_28_ActivationHardswishKernel_cu_1520ed90_310016hardswish_kernelERNS_14TensorIteratorEENKUlvE_clEvENKUlvE1_clEvEUlN3c104HalfEE_St5arrayIPcLm2EEEEviT0_T1_ --------------------------
	.section	.text._ZN2at6native29vectorized_elementwise_kernelILi2EZZZNS0_66_GLOBAL__N__a0cfb035_28_ActivationHardswishKernel_cu_1520ed90_310016hardswish_kernelERNS_14TensorIteratorEENKUlvE_clEvENKUlvE1_clEvEUlN3c104HalfEE_St5arrayIPcLm2EEEEviT0_T1_,"ax",@progbits
	.sectioninfo	@"SHI_REGISTERS=26"
	.align	128
        .global         _ZN2at6native29vectorized_elementwise_kernelILi2EZZZNS0_66_GLOBAL__N__a0cfb035_28_ActivationHardswishKernel_cu_1520ed90_310016hardswish_kernelERNS_14TensorIteratorEENKUlvE_clEvENKUlvE1_clEvEUlN3c104HalfEE_St5arrayIPcLm2EEEEviT0_T1_
        .type           _ZN2at6native29vectorized_elementwise_kernelILi2EZZZNS0_66_GLOBAL__N__a0cfb035_28_ActivationHardswishKernel_cu_1520ed90_310016hardswish_kernelERNS_14TensorIteratorEENKUlvE_clEvENKUlvE1_clEvEUlN3c104HalfEE_St5arrayIPcLm2EEEEviT0_T1_,@function
        .size           _ZN2at6native29vectorized_elementwise_kernelILi2EZZZNS0_66_GLOBAL__N__a0cfb035_28_ActivationHardswishKernel_cu_1520ed90_310016hardswish_kernelERNS_14TensorIteratorEENKUlvE_clEvENKUlvE1_clEvEUlN3c104HalfEE_St5arrayIPcLm2EEEEviT0_T1_,(.L_x_6125 - _ZN2at6native29vectorized_elementwise_kernelILi2EZZZNS0_66_GLOBAL__N__a0cfb035_28_ActivationHardswishKernel_cu_1520ed90_310016hardswish_kernelERNS_14TensorIteratorEENKUlvE_clEvENKUlvE1_clEvEUlN3c104HalfEE_St5arrayIPcLm2EEEEviT0_T1_)
        .other          _ZN2at6native29vectorized_elementwise_kernelILi2EZZZNS0_66_GLOBAL__N__a0cfb035_28_ActivationHardswishKernel_cu_1520ed90_310016hardswish_kernelERNS_14TensorIteratorEENKUlvE_clEvENKUlvE1_clEvEUlN3c104HalfEE_St5arrayIPcLm2EEEEviT0_T1_,@"STO_CUDA_ENTRY STV_DEFAULT"
_ZN2at6native29vectorized_elementwise_kernelILi2EZZZNS0_66_GLOBAL__N__a0cfb035_28_ActivationHardswishKernel_cu_1520ed90_310016hardswish_kernelERNS_14TensorIteratorEENKUlvE_clEvENKUlvE1_clEvEUlN3c104HalfEE_St5arrayIPcLm2EEEEviT0_T1_:
.text._ZN2at6native29vectorized_elementwise_kernelILi2EZZZNS0_66_GLOBAL__N__a0cfb035_28_ActivationHardswishKernel_cu_1520ed90_310016hardswish_kernelERNS_14TensorIteratorEENKUlvE_clEvENKUlvE1_clEvEUlN3c104HalfEE_St5arrayIPcLm2EEEEviT0_T1_:
        /* <DEDUP_REMOVED lines=12> */
[----:B------:R-:W3:Y:S04]  /*00c0*/  LDG.E R12, [R4.64+0x200] ;  /* 0x00020004040c7981 */ /* 0x000ee8000c1e1900 */
[----:B------:R0:W4:Y:S04]  /*00d0*/  LDG.E R13, [R4.64+0x400] ;  /* 0x00040004040d7981 */ /* 0x000128000c1e1900 */
[----:B------:R0:W5:Y:S01]  /*00e0*/  LDG.E R14, [R4.64+0x600] ;  /* 0x00060004040e7981 */ /* 0x000162000c1e1900 */
[----:B--2---:R-:W-:-:S02]  /*00f0*/  HADD2.F32 R6, -RZ, R8.H0_H0 ;  /* 0x20000008ff067230 */ /* 0x004fc40000004100 */
[----:B------:R-:W-:Y:S02]  /*0100*/  HADD2.F32 R8, -RZ, R8.H1_H1 ;  /* 0x30000008ff087230 */ /* 0x000fe40000004100 */
[----:B---3--:R-:W-:Y:S01]  /*0110*/  HADD2.F32 R10, -RZ, R12.H0_H0 ;  /* 0x2000000cff0a7230 */ /* 0x008fe20000004100 */
        /* <DEDUP_REMOVED lines=14> */
[----:B0-----:R-:W-:Y:S01]  /*0200*/  FSEL R5, R9, c[0x0][0x174], !P1 ;  /* 0x00005d0009057a08 */ /* 0x001fe20004800000 */
[----:B------:R-:W-:Y:S01]  /*0210*/  FMUL.FTZ R4, R6, R7 ;  /* 0x0000000706047220 */ /* 0x000fe20000410000 */
[----:B------:R-:W-:Y:S01]  /*0220*/  HADD2.F32 R9, -RZ, R12.H1_H1 ;  /* 0x3000000cff097230 */ /* 0x000fe20000004100 */
[----:B------:R-:W-:Y:S01]  /*0230*/  FMUL.FTZ R6, R10, R11 ;  /* 0x0000000b0a067220 */ /* 0x000fe20000410000 */
[--C-:B----4-:R-:W-:Y:S01]  /*0240*/  HADD2.F32 R11, -RZ, R13.reuse.H0_H0 ;  /* 0x2000000dff0b7230 */ /* 0x110fe20000004100 */
[----:B------:R-:W-:Y:S01]  /*0250*/  FMUL.FTZ R5, R8, R5 ;  /* 0x0000000508057220 */ /* 0x000fe20000410000 */
[----:B------:R-:W-:Y:S01]  /*0260*/  HADD2.F32 R13, -RZ, R13.H1_H1 ;  /* 0x3000000dff0d7230 */ /* 0x000fe20000004100 */
[----:B------:R-:W-:Y:S01]  /*0270*/  FADD.FTZ R10, R9, 3 ;  /* 0x40400000090a7421 */ /* 0x000fe20000010000 */
[--C-:B-----5:R-:W-:Y:S01]  /*0280*/  HADD2.F32 R8, -RZ, R14.reuse.H0_H0 ;  /* 0x2000000eff087230 */ /* 0x120fe20000004100 */
[----:B------:R-:W-:Y:S01]  /*0290*/  FADD.FTZ R12, R11, 3 ;  /* 0x404000000b0c7421 */ /* 0x000fe20000010000 */
[----:B------:R-:W-:Y:S01]  /*02a0*/  HADD2.F32 R7, -RZ, R14.H1_H1 ;  /* 0x3000000eff077230 */ /* 0x000fe20000004100 */
[----:B------:R-:W-:Y:S01]  /*02b0*/  FADD.FTZ R14, R13, 3 ;  /* 0x404000000d0e7421 */ /* 0x000fe20000010000 */
[----:B------:R-:W-:Y:S01]  /*02c0*/  FSETP.GEU.FTZ.AND P0, PT, R10, c[0x0][0x168], PT ;  /* 0x00005a000a007a0b */ /* 0x000fe20003f1e000 */
[----:B------:R-:W-:Y:S01]  /*02d0*/  FADD.FTZ R15, R8, 3 ;  /* 0x40400000080f7421 */ /* 0x000fe20000010000 */
[----:B------:R-:W-:Y:S01]  /*02e0*/  FSETP.GEU.FTZ.AND P1, PT, R12, c[0x0][0x168], PT ;  /* 0x00005a000c007a0b */ /* 0x000fe20003f3e000 */
[----:B------:R-:W-:Y:S01]  /*02f0*/  FADD.FTZ R16, R7, 3 ;  /* 0x4040000007107421 */ /* 0x000fe20000010000 */
[----:B------:R-:W-:Y:S01]  /*0300*/  FSETP.GEU.FTZ.AND P2, PT, R14, c[0x0][0x168], PT ;  /* 0x00005a000e007a0b */ /* 0x000fe20003f5e000 */
[----:B------:R-:W-:Y:S01]  /*0310*/  FMUL.FTZ R4, R4, 0.16666667163372039795 ;  /* 0x3e2aaaab04047820 */ /* 0x000fe20000410000 */
[----:B------:R-:W-:Y:S01]  /*0320*/  FSETP.GEU.FTZ.AND P3, PT, R15, c[0x0][0x168], PT ;  /* 0x00005a000f007a0b */ /* 0x000fe20003f7e000 */
[----:B------:R-:W-:Y:S01]  /*0330*/  FMUL.FTZ R5, R5, 0.16666667163372039795 ;  /* 0x3e2aaaab05057820 */ /* 0x000fe20000410000 */
[----:B------:R-:W-:Y:S01]  /*0340*/  FSETP.GEU.FTZ.AND P4, PT, R16, c[0x0][0x168], PT ;  /* 0x00005a0010007a0b */ /* 0x000fe20003f9e000 */
[----:B------:R-:W-:Y:S01]  /*0350*/  FMUL.FTZ R6, R6, 0.16666667163372039795 ;  /* 0x3e2aaaab06067820 */ /* 0x000fe20000410000 */
[----:B------:R-:W-:-:S02]  /*0360*/  FSEL R10, R10, c[0x0][0x168], P0 ;  /* 0x00005a000a0a7a08 */ /* 0x000fc40000000000 */
[----:B------:R-:W-:Y:S02]  /*0370*/  FSEL R12, R12, c[0x0][0x168], P1 ;  /* 0x00005a000c0c7a08 */ /* 0x000fe40000800000 */
[----:B------:R-:W-:Y:S02]  /*0380*/  FSEL R14, R14, c[0x0][0x168], P2 ;  /* 0x00005a000e0e7a08 */ /* 0x000fe40001000000 */
[----:B------:R-:W-:Y:S02]  /*0390*/  FSEL R15, R15, c[0x0][0x168], P3 ;  /* 0x00005a000f0f7a08 */ /* 0x000fe40001800000 */
[----:B------:R-:W-:Y:S02]  /*03a0*/  FSEL R16, R16, c[0x0][0x168], P4 ;  /* 0x00005a0010107a08 */ /* 0x000fe40002000000 */
[----:B------:R-:W-:Y:S02]  /*03b0*/  FSETP.GT.FTZ.AND P0, PT, R10, c[0x0][0x174], PT ;  /* 0x00005d000a007a0b */ /* 0x000fe40003f14000 */
[----:B------:R-:W-:-:S02]  /*03c0*/  FSETP.GT.FTZ.AND P1, PT, R12, c[0x0][0x174], PT ;  /* 0x00005d000c007a0b */ /* 0x000fc40003f34000 */
[----:B------:R-:W-:Y:S02]  /*03d0*/  FSETP.GT.FTZ.AND P2, PT, R14, c[0x0][0x174], PT ;  /* 0x00005d000e007a0b */ /* 0x000fe40003f54000 */
[----:B------:R-:W-:Y:S02]  /*03e0*/  FSETP.GT.FTZ.AND P3, PT, R15, c[0x0][0x174], PT ;  /* 0x00005d000f007a0b */ /* 0x000fe40003f74000 */
[----:B------:R-:W-:Y:S02]  /*03f0*/  FSETP.GT.FTZ.AND P4, PT, R16, c[0x0][0x174], PT ;  /* 0x00005d0010007a0b */ /* 0x000fe40003f94000 */
[----:B------:R-:W-:Y:S02]  /*0400*/  FSEL R10, R10, c[0x0][0x174], !P0 ;  /* 0x00005d000a0a7a08 */ /* 0x000fe40004000000 */
[----:B------:R-:W-:Y:S02]  /*0410*/  FSEL R12, R12, c[0x0][0x174], !P1 ;  /* 0x00005d000c0c7a08 */ /* 0x000fe40004800000 */
[----:B------:R-:W-:Y:S01]  /*0420*/  FSEL R14, R14, c[0x0][0x174], !P2 ;  /* 0x00005d000e0e7a08 */ /* 0x000fe20005000000 */
[----:B------:R-:W-:Y:S01]  /*0430*/  FMUL.FTZ R10, R9, R10 ;  /* 0x0000000a090a7220 */ /* 0x000fe20000410000 */
[----:B------:R-:W-:Y:S01]  /*0440*/  FSEL R15, R15, c[0x0][0x174], !P3 ;  /* 0x00005d000f0f7a08 */ /* 0x000fe20005800000 */
[----:B------:R-:W-:Y:S01]  /*0450*/  FMUL.FTZ R12, R11, R12 ;  /* 0x0000000c0b0c7220 */ /* 0x000fe20000410000 */
[----:B------:R-:W-:Y:S01]  /*0460*/  FSEL R16, R16, c[0x0][0x174], !P4 ;  /* 0x00005d0010107a08 */ /* 0x000fe20006000000 */
[----:B------:R-:W-:Y:S01]  /*0470*/  FMUL.FTZ R14, R13, R14 ;  /* 0x0000000e0d0e7220 */ /* 0x000fe20000410000 */
[----:B------:R-:W-:Y:S01]  /*0480*/  F2FP.PACK_AB R5, R5, R4 ;  /* 0x000000040505723e */ /* 0x000fe200000000ff */
[----:B------:R-:W-:-:S02]  /*0490*/  FMUL.FTZ R15, R8, R15 ;  /* 0x0000000f080f7220 */ /* 0x000fc40000410000 */
[----:B------:R-:W-:Y:S02]  /*04a0*/  FMUL.FTZ R16, R7, R16 ;  /* 0x0000001007107220 */ /* 0x000fe40000410000 */
[----:B------:R-:W-:-:S04]  /*04b0*/  IMAD.WIDE.U32 R8, R0, R3, c[0x0][0x180] ;  /* 0x0000600000087625 */ /* 0x000fc800078e0003 */
[----:B------:R-:W-:Y:S02]  /*04c0*/  FMUL.FTZ R3, R10, 0.16666667163372039795 ;  /* 0x3e2aaaab0a037820 */ /* 0x000fe40000410000 */
[----:B------:R-:W-:Y:S02]  /*04d0*/  FMUL.FTZ R12, R12, 0.16666667163372039795 ;  /* 0x3e2aaaab0c0c7820 */ /* 0x000fe40000410000 */
[----:B------:R-:W-:Y:S01]  /*04e0*/  FMUL.FTZ R7, R14, 0.16666667163372039795 ;  /* 0x3e2aaaab0e077820 */ /* 0x000fe20000410000 */
[----:B------:R-:W-:Y:S01]  /*04f0*/  F2FP.PACK_AB R3, R3, R6 ;  /* 0x000000060303723e */ /* 0x000fe200000000ff */
[----:B------:R-:W-:Y:S02]  /*0500*/  FMUL.FTZ R15, R15, 0.16666667163372039795 ;  /* 0x3e2aaaab0f0f7820 */ /* 0x000fe40000410000 */
[----:B------:R-:W-:Y:S01]  /*0510*/  FMUL.FTZ R16, R16, 0.16666667163372039795 ;  /* 0x3e2aaaab10107820 */ /* 0x000fe20000410000 */
[----:B------:R-:W-:Y:S01]  /*0520*/  F2FP.PACK_AB R7, R7, R12 ;  /* 0x0000000c0707723e */ /* 0x000fe200000000ff */
[----:B------:R-:W-:-:S03]  /*0530*/  IMAD.WIDE R8, R2, 0x4, R8 ;  /* 0x0000000402087825 */ /* 0x000fc600078e0208 */
[----:B------:R-:W-:Y:S02]  /*0540*/  F2FP.PACK_AB R15, R16, R15 ;  /* 0x0000000f100f723e */ /* 0x000fe400000000ff */
[----:B------:R-:W-:Y:S04]  /*0550*/  STG.E [R8.64], R5 ;  /* 0x0000000508007986 */ /* 0x000fe8000c101904 */
[----:B------:R-:W-:Y:S04]  /*0560*/  STG.E [R8.64+0x200], R3 ;  /* 0x0002000308007986 */ /* 0x000fe8000c101904 */
[----:B------:R-:W-:Y:S04]  /*0570*/  STG.E [R8.64+0x400], R7 ;  /* 0x0004000708007986 */ /* 0x000fe8000c101904 */
[----:B------:R-:W-:Y:S01]  /*0580*/  STG.E [R8.64+0x600], R15 ;  /* 0x0006000f08007986 */ /* 0x000fe2000c101904 */
[----:B------:R-:W-:Y:S05]  /*0590*/  EXIT ;  /* 0x000000000000794d */ /* 0x000fea0003800000 */
.L_x_4892:
        /* <DEDUP_REMOVED lines=79> */
.L_x_4894:
[----:B0-----:R-:W-:Y:S05]  /*0a90*/  BSYNC B0 ;  /* 0x0000000000007941 */ /* 0x001fea0003800000 */
.L_x_4893:
[----:B------:R-:W-:Y:S01]  /*0aa0*/  BSSY B0, `(.L_x_4895) ;  /* 0x000000d000007945 */ /* 0x000fe20003800000 */
[----:B------:R-:W-:Y:S02]  /*0ab0*/  ISETP.GE.AND P0, PT, R3, R10, PT ;  /* 0x0000000a0300720c */ /* 0x000fe40003f06270 */
[----:B------:R-:W-:Y:S01]  /*0ac0*/  IADD3 R7, R11, 0x380, RZ ;  /* 0x000003800b077810 */ /* 0x000fe20007ffe0ff */
        /* <DEDUP_REMOVED lines=10> */
.L_x_4896:
[----:B------:R-:W-:Y:S05]  /*0b70*/  BSYNC B0 ;  /* 0x0000000000007941 */ /* 0x000fea0003800000 */
.L_x_4895:
[----:B------:R-:W-:Y:S01]  /*0b80*/  @!P5 IMAD.IADD R2, R0, 0x1, R11 ;  /* 0x000000010002d824 */ /* 0x000fe200078e020b */
[----:B------:R-:W-:Y:S01]  /*0b90*/  BSSY B0, `(.L_x_4897) ;  /* 0x000000e000007945 */ /* 0x000fe20003800000 */
[----:B------:R-:W-:Y:S01]  /*0ba0*/  @!P5 IMAD.MOV.U32 R3, RZ, RZ, 0x2 ;  /* 0x00000002ff03d424 */ /* 0x000fe200078e00ff */
[----:B------:R-:W-:-:S03]  /*0bb0*/  ISETP.GE.AND P6, PT, R7, R10, PT ;  /* 0x0000000a0700720c */ /* 0x000fc60003fc6270 */
[----:B------:R-:W-:Y:S01]  /*0bc0*/  @!P5 IMAD.WIDE.U32 R2, R2, R3, c[0x0][0x180] ;  /* 0x000060000202d625 */ /* 0x000fe200078e0003 */
        /* <DEDUP_REMOVED lines=10> */
.L_x_4898:
[----:B------:R-:W-:Y:S05]  /*0c70*/  BSYNC B0 ;  /* 0x0000000000007941 */ /* 0x000fea0003800000 */
.L_x_4897:
        /* <DEDUP_REMOVED lines=11> */
.L_x_4900:
[----:B------:R-:W-:Y:S05]  /*0d30*/  BSYNC B0 ;  /* 0x0000000000007941 */ /* 0x000fea0003800000 */
.L_x_4899:
        /* <DEDUP_REMOVED lines=11> */
.L_x_4902:
[----:B------:R-:W-:Y:S05]  /*0df0*/  BSYNC B0 ;  /* 0x0000000000007941 */ /* 0x000fea0003800000 */
.L_x_4901:
        /* <DEDUP_REMOVED lines=11> */
.L_x_4904:
[----:B------:R-:W-:Y:S05]  /*0eb0*/  BSYNC B0 ;  /* 0x0000000000007941 */ /* 0x000fea0003800000 */
.L_x_4903:
        /* <DEDUP_REMOVED lines=11> */
.L_x_4906:
[----:B------:R-:W-:Y:S05]  /*0f70*/  BSYNC B0 ;  /* 0x0000000000007941 */ /* 0x000fea0003800000 */
.L_x_4905:
        /* <DEDUP_REMOVED lines=11> */
.L_x_4908:
[----:B------:R-:W-:Y:S05]  /*1030*/  BSYNC B0 ;  /* 0x0000000000007941 */ /* 0x000fea0003800000 */
.L_x_4907:
        /* <DEDUP_REMOVED lines=18> */
.L_x_4911:
[----:B0-----:R-:W-:-:S13]  /*1160*/  ISETP.GE.AND P0, PT, R11, R10, PT ;  /* 0x0000000a0b00720c */ /* 0x001fda0003f06270 */
[----:B------:R-:W-:Y:S05]  /*1170*/  @P0 BRA `(.L_x_4913) ;  /* 0x000000c000000947 */ /* 0x000fea0003800000 */
[----:B------:R-:W-:Y:S01]  /*1180*/  IMAD.IADD R2, R0, 0x1, R11 ;  /* 0x0000000100027824 */ /* 0x000fe200078e020b */
[----:B------:R-:W-:Y:S01]  /*1190*/  IADD3 R11, R11, 0x80, RZ ;  /* 0x000000800b0b7810 */ /* 0x000fe20007ffe0ff */
[----:B------:R-:W-:-:S04]  /*11a0*/  IMAD.MOV.U32 R3, RZ, RZ, 0x2 ;  /* 0x00000002ff037424 */ /* 0x000fc800078e00ff */
[----:B------:R-:W-:-:S05]  /*11b0*/  IMAD.WIDE.U32 R2, R2, R3, c[0x0][0x180] ;  /* 0x0000600002027625 */ /* 0x000fca00078e0003 */
[----:B------:R0:W-:Y:S02]  /*11c0*/  STG.E.U16 [R2.64], R7 ;  /* 0x0000000702007986 */ /* 0x0001e4000c101504 */
.L_x_4912:
[----:B------:R-:W-:-:S13]  /*11d0*/  ISETP.GE.AND P0, PT, R11, R10, PT ;  /* 0x0000000a0b00720c */ /* 0x000fda0003f06270 */
[----:B------:R-:W-:Y:S05]  /*11e0*/  @P0 BRA `(.L_x_4914) ;  /* 0x000000d000000947 */ /* 0x000fea0003800000 */
[----:B0-----:R-:W-:Y:S01]  /*11f0*/  IMAD.IADD R2, R0, 0x1, R11 ;  /* 0x0000000100027824 */ /* 0x001fe200078e020b */
[----:B------:R-:W-:Y:S01]  /*1200*/  IADD3 R11, R11, 0x80, RZ ;  /* 0x000000800b0b7810 */ /* 0x000fe20007ffe0ff */
[----:B------:R-:W-:-:S04]  /*1210*/  IMAD.MOV.U32 R3, RZ, RZ, 0x2 ;  /* 0x00000002ff037424 */ /* 0x000fc800078e00ff */
[----:B------:R-:W-:-:S05]  /*1220*/  IMAD.WIDE.U32 R2, R2, R3, c[0x0][0x180] ;  /* 0x0000600002027625 */ /* 0x000fca00078e0003 */
[----:B------:R0:W-:Y:S02]  /*1230*/  STG.E.U16 [R2.64], R8 ;  /* 0x0000000802007986 */ /* 0x0001e4000c101504 */
.L_x_4913:
        /* <DEDUP_REMOVED lines=8> */
.L_x_4914:
[----:B------:R-:W-:Y:S05]  /*12c0*/  BSYNC B1 ;  /* 0x0000000000017941 */ /* 0x000fea0003800000 */
.L_x_4910:
[----:B------:R-:W-:-:S13]  /*12d0*/  ISETP.GE.AND P0, PT, R11, R10, PT ;  /* 0x0000000a0b00720c */ /* 0x000fda0003f06270 */
[----:B0-----:R-:W-:Y:S01]  /*12e0*/  @!P0 IMAD.IADD R2, R0, 0x1, R11 ;  /* 0x0000000100028824 */ /* 0x001fe200078e020b */
[----:B------:R-:W-:Y:S01]  /*12f0*/  @!P0 IADD3 R11, R11, 0x80, RZ ;  /* 0x000000800b0b8810 */ /* 0x000fe20007ffe0ff */
[----:B------:R-:W-:-:S04]  /*1300*/  @!P0 IMAD.MOV.U32 R3, RZ, RZ, 0x2 ;  /* 0x00000002ff038424 */ /* 0x000fc800078e00ff */
[----:B------:R-:W-:-:S05]  /*1310*/  @!P0 IMAD.WIDE.U32 R2, R2, R3, c[0x0][0x180] ;  /* 0x0000600002028625 */ /* 0x000fca00078e0003 */
[----:B-----5:R0:W-:Y:S02]  /*1320*/  @!P0 STG.E.U16 [R2.64], R13 ;  /* 0x0000000d02008986 */ /* 0x0201e4000c101504 */
.L_x_4915:
[----:B------:R-:W-:Y:S05]  /*1330*/  BSYNC B0 ;  /* 0x0000000000007941 */ /* 0x000fea0003800000 */
.L_x_4909:
        /* <DEDUP_REMOVED lines=8> */
.L_x_4916:
        /* <DEDUP_REMOVED lines=12> */
.L_x_6125:


//--------------------- .text._ZN2at6native29vectorized_elementwise_kernelILi4EZZZNS0_66_GLOBAL__N__a0cfb035_28_ActivationHardswishKernel_cu_1520ed90_310016hardswish_kernelERNS_14TensorIteratorEENKUlvE_clEvENKUlvE1_clEvEUlN3c104HalfEE_St5arrayIPcLm2EEEEviT0_T1_ --------------------------
	.section	.text._ZN2at6native29vectorized_elementwise_kernelILi4EZZZNS0_66_GLOBAL__N__a0cfb035_28_ActivationHardswishKernel_cu_1520ed90_310016hardswish_kernelERNS_14TensorIteratorEENKUlvE_clEvENKUlvE1_clEvEUlN3c104HalfEE_St5arrayIPcLm2EEEEviT0_T1_,"ax",@progbits
	.sectioninfo	@"SHI_REGISTERS=26"
	.align	128
        .global         _ZN2at6native29vectorized_elementwise_kernelILi4EZZZNS0_66_GLOBAL__N__a0cfb035_28_ActivationHardswishKernel_cu_1520ed90_310016hardswish_kernelERNS_14TensorIteratorEENKUlvE_clEvENKUlvE1_clEvEUlN3c104HalfEE_St5arrayIPcLm2EEEEviT0_T1_
        .type           _ZN2at6native29vectorized_elementwise_kernelILi4EZZZNS0_66_GLOBAL__N__a0cfb035_28_ActivationHardswishKernel_cu_1520ed90_310016hardswish_kernelERNS_14TensorIteratorEENKUlvE_clEvENKUlvE1_clEvEUlN3c104HalfEE_St5arrayIPcLm2EEEEviT0_T1_,@function
        .size           _ZN2at6native29vectorized_elementwise_kernelILi4EZZZNS0_66_GLOBAL__N__a0cfb035_28_ActivationHardswishKernel_cu_1520ed90_310016hardswish_kernelERNS_14TensorIteratorEENKUlvE_clEvENKUlvE1_clEvEUlN3c104HalfEE_St5arrayIPcLm2EEEEviT0_T1_,(.L_x_6126 - _ZN2at6native29vectorized_elementwise_kernelILi4EZZZNS0_66_GLOBAL__N__a0cfb035_28_ActivationHardswishKernel_cu_1520ed90_310016hardswish_kernelERNS_14TensorIteratorEENKUlvE_clEvENKUlvE1_clEvEUlN3c104HalfEE_St5arrayIPcLm2EEEEviT0_T1_)
        .other          _ZN2at6native29vectorized_elementwise_kernelILi4EZZZNS0_66_GLOBAL__N__a0cfb035_28_ActivationHardswishKernel_cu_1520ed90_310016hardswish_kernelERNS_14TensorIteratorEENKUlvE_clEvENKUlvE1_clEvEUlN3c104HalfEE_St5arrayIPcLm2EEEEviT0_T1_,@"STO_CUDA_ENTRY STV_DEFAULT"
_ZN2at6native29vectorized_elementwise_kernelILi4EZZZNS0_66_GLOBAL__N__a0cfb035_28_ActivationHardswishKernel_cu_1520ed90_310016hardswish_kernelERNS_14TensorIteratorEENKUlvE_clEvENKUlvE1_clEvEUlN3c104HalfEE_St5arrayIPcLm2EEEEviT0_T1_:
.text._ZN2at6native29vectorized_elementwise_kernelILi4EZZZNS0_66_GLOBAL__N__a0cfb035_28_ActivationHardswishKernel_cu_1520ed90_310016hardswish_kernelERNS_14TensorIteratorEENKUlvE_clEvENKUlvE1_clEvEUlN3c104HalfEE_St5arrayIPcLm2EEEEviT0_T1_:
        /* <DEDUP_REMOVED lines=12> */
[----:B------:R0:W3:Y:S01]  /*00c0*/  LDG.E.64 R4, [R8.64+0x400] ;  /* 0x0004000408047981 */ /* 0x0000e2000c1e1b00 */
[--C-:B--2---:R-:W-:Y:S02]  /*00d0*/  HADD2.F32 R10, -RZ, R2.reuse.H0_H0 ;  /* 0x20000002ff0a7230 */ /* 0x104fe40000004100 */
[----:B------:R-:W-:Y:S02]  /*00e0*/  HADD2.F32 R13, -RZ, R3.H0_H0 ;  /* 0x20000003ff0d7230 */ /* 0x000fe40000004100 */
[----:B------:R-:W-:Y:S01]  /*00f0*/  HADD2.F32 R11, -RZ, R2.H1_H1 ;  /* 0x30000002ff0b7230 */ /* 0x000fe20000004100 */
[----:B------:R-:W-:-:S02]  /*0100*/  FADD.FTZ R2, R10, 3 ;  /* 0x404000000a027421 */ /* 0x000fc40000010000 */
[----:B------:R-:W-:Y:S02]  /*0110*/  FADD.FTZ R14, R13, 3 ;  /* 0x404000000d0e7421 */ /* 0x000fe40000010000 */
[----:B------:R-:W-:Y:S01]  /*0120*/  FADD.FTZ R12, R11, 3 ;  /* 0x404000000b0c7421 */ /* 0x000fe20000010000 */
[----:B------:R-:W-:Y:S02]  /*0130*/  FSETP.GEU.FTZ.AND P0, PT, R2, c[0x0][0x168], PT ;  /* 0x00005a0002007a0b */ /* 0x000fe40003f1e000 */
[----:B------:R-:W-:Y:S02]  /*0140*/  FSETP.GEU.FTZ.AND P2, PT, R14, c[0x0][0x168], PT ;  /* 0x00005a000e007a0b */ /* 0x000fe40003f5e000 */
[----:B------:R-:W-:Y:S02]  /*0150*/  FSEL R2, R2, c[0x0][0x168], P0 ;  /* 0x00005a0002027a08 */ /* 0x000fe40000000000 */
[----:B------:R-:W-:Y:S02]  /*0160*/  FSEL R14, R14, c[0x0][0x168], P2 ;  /* 0x00005a000e0e7a08 */ /* 0x000fe40001000000 */
[----:B------:R-:W-:-:S02]  /*0170*/  FSETP.GEU.FTZ.AND P1, PT, R12, c[0x0][0x168], PT ;  /* 0x00005a000c007a0b */ /* 0x000fc40003f3e000 */
[----:B------:R-:W-:Y:S02]  /*0180*/  FSETP.GT.FTZ.AND P0, PT, R2, c[0x0][0x174], PT ;  /* 0x00005d0002007a0b */ /* 0x000fe40003f14000 */
[----:B------:R-:W-:Y:S02]  /*0190*/  FSETP.GT.FTZ.AND P2, PT, R14, c[0x0][0x174], PT ;  /* 0x00005d000e007a0b */ /* 0x000fe40003f54000 */
[----:B------:R-:W-:Y:S02]  /*01a0*/  FSEL R12, R12, c[0x0][0x168], P1 ;  /* 0x00005a000c0c7a08 */ /* 0x000fe40000800000 */
[----:B0-----:R-:W-:Y:S02]  /*01b0*/  FSEL R9, R2, c[0x0][0x174], !P0 ;  /* 0x00005d0002097a08 */ /* 0x001fe40004000000 */
[----:B------:R-:W-:Y:S02]  /*01c0*/  FSEL R14, R14, c[0x0][0x174], !P2 ;  /* 0x00005d000e0e7a08 */ /* 0x000fe40005000000 */
[----:B------:R-:W-:Y:S01]  /*01d0*/  FSETP.GT.FTZ.AND P1, PT, R12, c[0x0][0x174], PT ;  /* 0x00005d000c007a0b */ /* 0x000fe20003f34000 */
[----:B------:R-:W-:Y:S01]  /*01e0*/  FMUL.FTZ R2, R10, R9 ;  /* 0x000000090a027220 */ /* 0x000fe20000410000 */
[----:B------:R-:W-:Y:S01]  /*01f0*/  HADD2.F32 R10, -RZ, R3.H1_H1 ;  /* 0x30000003ff0a7230 */ /* 0x000fe20000004100 */
[----:B------:R-:W-:Y:S01]  /*0200*/  FMUL.FTZ R9, R13, R14 ;  /* 0x0000000e0d097220 */ /* 0x000fe20000410000 */
[----:B------:R-:W-:Y:S01]  /*0210*/  FSEL R8, R12, c[0x0][0x174], !P1 ;  /* 0x00005d000c087a08 */ /* 0x000fe20004800000 */
[--C-:B---3--:R-:W-:Y:S01]  /*0220*/  HADD2.F32 R3, -RZ, R5.reuse.H0_H0 ;  /* 0x20000005ff037230 */ /* 0x108fe20000004100 */
[----:B------:R-:W-:Y:S01]  /*0230*/  FMUL.FTZ R2, R2, 0.16666667163372039795 ;  /* 0x3e2aaaab02027820 */ /* 0x000fe20000410000 */
[--C-:B------:R-:W-:Y:S01]  /*0240*/  HADD2.F32 R12, -RZ, R4.reuse.H0_H0 ;  /* 0x20000004ff0c7230 */ /* 0x100fe20000004100 */
[----:B------:R-:W-:Y:S01]  /*0250*/  FMUL.FTZ R9, R9, 0.16666667163372039795 ;  /* 0x3e2aaaab09097820 */ /* 0x000fe20000410000 */
[----:B------:R-:W-:Y:S01]  /*0260*/  HADD2.F32 R14, -RZ, R4.H1_H1 ;  /* 0x30000004ff0e7230 */ /* 0x000fe20000004100 */
[----:B------:R-:W-:Y:S01]  /*0270*/  FMUL.FTZ R8, R11, R8 ;  /* 0x000000080b087220 */ /* 0x000fe20000410000 */
[----:B------:R-:W-:Y:S01]  /*0280*/  HADD2.F32 R5, -RZ, R5.H1_H1 ;  /* 0x30000005ff057230 */ /* 0x000fe20000004100 */
[----:B------:R-:W-:-:S02]  /*0290*/  FADD.FTZ R4, R10, 3 ;  /* 0x404000000a047421 */ /* 0x000fc40000010000 */
[----:B------:R-:W-:Y:S02]  /*02a0*/  FADD.FTZ R11, R12, 3 ;  /* 0x404000000c0b7421 */ /* 0x000fe40000010000 */
[----:B------:R-:W-:Y:S01]  /*02b0*/  FADD.FTZ R15, R14, 3 ;  /* 0x404000000e0f7421 */ /* 0x000fe20000010000 */
[----:B------:R-:W-:Y:S01]  /*02c0*/  FSETP.GEU.FTZ.AND P0, PT, R4, c[0x0][0x168], PT ;  /* 0x00005a0004007a0b */ /* 0x000fe20003f1e000 */
[----:B------:R-:W-:Y:S01]  /*02d0*/  FADD.FTZ R16, R3, 3 ;  /* 0x4040000003107421 */ /* 0x000fe20000010000 */
[----:B------:R-:W-:Y:S01]  /*02e0*/  FSETP.GEU.FTZ.AND P1, PT, R11, c[0x0][0x168], PT ;  /* 0x00005a000b007a0b */ /* 0x000fe20003f3e000 */
[----:B------:R-:W-:Y:S01]  /*02f0*/  FADD.FTZ R17, R5, 3 ;  /* 0x4040000005117421 */ /* 0x000fe20000010000 */
[----:B------:R-:W-:Y:S02]  /*0300*/  FSETP.GEU.FTZ.AND P2, PT, R15, c[0x0][0x168], PT ;  /* 0x00005a000f007a0b */ /* 0x000fe40003f5e000 */
[----:B------:R-:W-:Y:S02]  /*0310*/  FSETP.GEU.FTZ.AND P3, PT, R16, c[0x0][0x168], PT ;  /* 0x00005a0010007a0b */ /* 0x000fe40003f7e000 */
[----:B------:R-:W-:-:S02]  /*0320*/  FSETP.GEU.FTZ.AND P4, PT, R17, c[0x0][0x168], PT ;  /* 0x00005a0011007a0b */ /* 0x000fc40003f9e000 */
[----:B------:R-:W-:Y:S02]  /*0330*/  FSEL R4, R4, c[0x0][0x168], P0 ;  /* 0x00005a0004047a08 */ /* 0x000fe40000000000 */
        /* <DEDUP_REMOVED lines=23> */
[----:B------:R-:W-:Y:S01]  /*04b0*/  F2FP.PACK_AB R2, R3, R2 ;  /* 0x000000020302723e */ /* 0x000fe200000000ff */
[----:B------:R-:W-:Y:S01]  /*04c0*/  FMUL.FTZ R8, R15, 0.16666667163372039795 ;  /* 0x3e2aaaab0f087820 */ /* 0x000fe20000410000 */
[----:B------:R-:W-:Y:S01]  /*04d0*/  F2FP.PACK_AB R3, R0, R9 ;  /* 0x000000090003723e */ /* 0x000fe200000000ff */
[----:B------:R-:W-:Y:S02]  /*04e0*/  FMUL.FTZ R16, R16, 0.16666667163372039795 ;  /* 0x3e2aaaab10107820 */ /* 0x000fe40000410000 */
[----:B------:R-:W-:-:S02]  /*04f0*/  FMUL.FTZ R7, R10, 0.16666667163372039795 ;  /* 0x3e2aaaab0a077820 */ /* 0x000fc40000410000 */
[----:B------:R-:W-:Y:S01]  /*0500*/  IMAD.WIDE R4, R6, 0x8, R4 ;  /* 0x0000000806047825 */ /* 0x000fe200078e0204 */
[----:B------:R-:W-:Y:S02]  /*0510*/  F2FP.PACK_AB R6, R8, R13 ;  /* 0x0000000d0806723e */ /* 0x000fe400000000ff */
[----:B------:R-:W-:Y:S02]  /*0520*/  F2FP.PACK_AB R7, R7, R16 ;  /* 0x000000100707723e */ /* 0x000fe400000000ff */
[----:B------:R-:W-:Y:S04]  /*0530*/  STG.E.64 [R4.64], R2 ;  /* 0x0000000204007986 */ /* 0x000fe8000c101b04 */
[----:B------:R-:W-:Y:S01]  /*0540*/  STG.E.64 [R4.64+0x400], R6 ;  /* 0x0004000604007986 */ /* 0x000fe2000c101b04 */
[----:B------:R-:W-:Y:S05]  /*0550*/  EXIT ;  /* 0x000000000000794d */ /* 0x000fea0003800000 */
.L_x_4917:
        /* <DEDUP_REMOVED lines=79> */
.L_x_4919:
[----:B0-----:R-:W-:Y:S05]  /*0a50*/  BSYNC B0 ;  /* 0x0000000000007941 */ /* 0x001fea0003800000 */
.L_x_4918:
        /* <DEDUP_REMOVED lines=13> */
.L_x_4921:
[----:B------:R-:W-:Y:S05]  /*0b30*/  BSYNC B0 ;  /* 0x0000000000007941 */ /* 0x000fea0003800000 */
.L_x_4920:
        /* <DEDUP_REMOVED lines=15> */
.L_x_4923:
[----:B------:R-:W-:Y:S05]  /*0c30*/  BSYNC B0 ;  /* 0x0000000000007941 */ /* 0x000fea0003800000 */
.L_x_4922:
        /* <DEDUP_REMOVED lines=11> */
.L_x_4925:
[----:B------:R-:W-:Y:S05]  /*0cf0*/  BSYNC B0 ;  /* 0x0000000000007941 */ /* 0x000fea0003800000 */
.L_x_4924:
        /* <DEDUP_REMOVED lines=11> */
.L_x_4927:
[----:B------:R-:W-:Y:S05]  /*0db0*/  BSYNC B0 ;  /* 0x0000000000007941 */ /* 0x000fea0003800000 */
.L_x_4926:
        /* <DEDUP_REMOVED lines=11> */
.L_x_4929:
[----:B------:R-:W-:Y:S05]  /*0e70*/  BSYNC B0 ;  /* 0x0000000000007941 */ /* 0x000fea0003800000 */
.L_x_4928:
        /* <DEDUP_REMOVED lines=11> */
.L_x_4931:
[----:B------:R-:W-:Y:S05]  /*0f30*/  BSYNC B0 ;  /* 0x0000000000007941 */ /* 0x000fea0003800000 */
.L_x_4930:
        /* <DEDUP_REMOVED lines=11> */
.L_x_4933:
[----:B------:R-:W-:Y:S05]  /*0ff0*/  BSYNC B0 ;  /* 0x0000000000007941 */ /* 0x000fea0003800000 */
.L_x_4932:
        /* <DEDUP_REMOVED lines=18> */
.L_x_4936:
[----:B0-----:R-:W-:-:S13]  /*1120*/  ISETP.GE.AND P0, PT, R11, R10, PT ;  /* 0x0000000a0b00720c */ /* 0x001fda0003f06270 */
[----:B------:R-:W-:Y:S05]  /*1130*/  @P0 BRA `(.L_x_4938) ;  /* 0x000000c000000947 */ /* 0x000fea0003800000 */
[----:B------:R-:W-:Y:S01]  /*1140*/  IMAD.IADD R2, R0, 0x1, R11 ;  /* 0x0000000100027824 */ /* 0x000fe200078e020b */
[----:B------:R-:W-:Y:S01]  /*1150*/  IADD3 R11, R11, 0x80, RZ ;  /* 0x000000800b0b7810 */ /* 0x000fe20007ffe0ff */
[----:B------:R-:W-:-:S04]  /*1160*/  IMAD.MOV.U32 R3, RZ, RZ, 0x2 ;  /* 0x00000002ff037424 */ /* 0x000fc800078e00ff */
[----:B------:R-:W-:-:S05]  /*1170*/  IMAD.WIDE.U32 R2, R2, R3, c[0x0][0x180] ;  /* 0x0000600002027625 */ /* 0x000fca00078e0003 */
[----:B------:R0:W-:Y:S02]  /*1180*/  STG.E.U16 [R2.64], R7 ;  /* 0x0000000702007986 */ /* 0x0001e4000c101504 */
.L_x_4937:
[----:B------:R-:W-:-:S13]  /*1190*/  ISETP.GE.AND P0, PT, R11, R10, PT ;  /* 0x0000000a0b00720c */ /* 0x000fda0003f06270 */
[----:B------:R-:W-:Y:S05]  /*11a0*/  @P0 BRA `(.L_x_4939) ;  /* 0x000000d000000947 */ /* 0x000fea0003800000 */
[----:B0-----:R-:W-:Y:S01]  /*11b0*/  IMAD.IADD R2, R0, 0x1, R11 ;  /* 0x0000000100027824 */ /* 0x001fe200078e020b */
[----:B------:R-:W-:Y:S01]  /*11c0*/  IADD3 R11, R11, 0x80, RZ ;  /* 0x000000800b0b7810 */ /* 0x000fe20007ffe0ff */
[----:B------:R-:W-:-:S04]  /*11d0*/  IMAD.MOV.U32 R3, RZ, RZ, 0x2 ;  /* 0x00000002ff037424 */ /* 0x000fc800078e00ff */
[----:B------:R-:W-:-:S05]  /*11e0*/  IMAD.WIDE.U32 R2, R2, R3, c[0x0][0x180] ;  /* 0x0000600002027625 */ /* 0x000fca00078e0003 */
[----:B------:R0:W-:Y:S02]  /*11f0*/  STG.E.U16 [R2.64], R8 ;  /* 0x0000000802007986 */ /* 0x0001e4000c101504 */
.L_x_4938:
        /* <DEDUP_REMOVED lines=8> */
.L_x_4939:
[----:B------:R-:W-:Y:S05]  /*1280*/  BSYNC B1 ;  /* 0x0000000000017941 */ /* 0x000fea0003800000 */
.L_x_4935:
[----:B------:R-:W-:-:S13]  /*1290*/  ISETP.GE.AND P0, PT, R11, R10, PT ;  /* 0x0000000a0b00720c */ /* 0x000fda0003f06270 */
[----:B0-----:R-:W-:Y:S01]  /*12a0*/  @!P0 IMAD.IADD R2, R0, 0x1, R11 ;  /* 0x0000000100028824 */ /* 0x001fe200078e020b */
[----:B------:R-:W-:Y:S01]  /*12b0*/  @!P0 IADD3 R11, R11, 0x80, RZ ;  /* 0x000000800b0b8810 */ /* 0x000fe20007ffe0ff */
[----:B------:R-:W-:-:S04]  /*12c0*/  @!P0 IMAD.MOV.U32 R3, RZ, RZ, 0x2 ;  /* 0x00000002ff038424 */ /* 0x000fc800078e00ff */
[----:B------:R-:W-:-:S05]  /*12d0*/  @!P0 IMAD.WIDE.U32 R2, R2, R3, c[0x0][0x180] ;  /* 0x0000600002028625 */ /* 0x000fca00078e0003 */
[----:B-----5:R0:W-:Y:S02]  /*12e0*/  @!P0 STG.E.U16 [R2.64], R13 ;  /* 0x0000000d02008986 */ /* 0x0201e4000c101504 */
.L_x_4940:
[----:B------:R-:W-:Y:S05]  /*12f0*/  BSYNC B0 ;  /* 0x0000000000007941 */ /* 0x000fea0003800000 */
.L_x_4934:
        /* <DEDUP_REMOVED lines=8> */
.L_x_4941:
        /* <DEDUP_REMOVED lines=16> */
.L_x_6126:


//--------------------- .text._ZN2at6native29vectorized_elementwise_kernelILi8EZZZNS0_66_GLOBAL__N__a0cfb035_28_ActivationHardswishKernel_cu_1520ed90_310016hardswish_kernelERNS_14TensorIteratorEENKUlvE_clEvENKUlvE1_clEvEUlN3c104HalfEE_St5arrayIPcLm2EEEEviT0_T1_ --------------------------
	.section	.text._ZN2at6native29vectorized_elementwise_kernelILi8EZZZNS0_66_GLOBAL__N__a0cfb035_28_ActivationHardswishKernel_cu_1520ed90_310016hardswish_kernelERNS_14TensorIteratorEENKUlvE_clEvENKUlvE1_clEvEUlN3c104HalfEE_St5arrayIPcLm2EEEEviT0_T1_,"ax",@progbits
	.sectioninfo	@"SHI_REGISTERS=4"
	.align	128
        .global         _ZN2at6native29vectorized_elementwise_kernelILi8EZZZNS0_66_GLOBAL__N__a0cfb035_28_ActivationHardswishKernel_cu_1520ed90_310016hardswish_kernelERNS_14TensorIteratorEENKUlvE_clEvENKUlvE1_clEvEUlN3c104HalfEE_St5arrayIPcLm2EEEEviT0_T1_
        .type           _ZN2at6native29vectorized_elementwise_kernelILi8EZZZNS0_66_GLOBAL__N__a0cfb035_28_ActivationHardswishKernel_cu_1520ed90_310016hardswish_kernelERNS_14TensorIteratorEENKUlvE_clEvENKUlvE1_clEvEUlN3c104HalfEE_St5arrayIPcLm2EEEEviT0_T1_,@function
        .size           _ZN2at6native29vectorized_elementwise_kernelILi8EZZZNS0_66_GLOBAL__N__a0cfb035_28_ActivationHardswishKernel_cu_1520ed90_310016hardswish_kernelERNS_14TensorIteratorEENKUlvE_clEvENKUlvE1_clEvEUlN3c104HalfEE_St5arrayIPcLm2EEEEviT0_T1_,(.L_x_6127 - _ZN2at6native29vectorized_elementwise_kernelILi8EZZZNS0_66_GLOBAL__N__a0cfb035_28_ActivationHardswishKernel_cu_1520ed90_310016hardswish_kernelERNS_14TensorIteratorEENKUlvE_clEvENKUlvE1_clEvEUlN3c104HalfEE_St5arrayIPcLm2EEEEviT0_T1_)
        .other          _ZN2at6native29vectorized_elementwise_kernelILi8EZZZNS0_66_GLOBAL__N__a0cfb035_28_ActivationHardswishKernel_cu_1520ed90_310016hardswish_kernelERNS_14TensorIteratorEENKUlvE_clEvENKUlvE1_clEvEUlN3c104HalfEE_St5arrayIPcLm2EEEEviT0_T1_,@"STO_CUDA_ENTRY STV_DEFAULT"
_ZN2at6native29vectorized_elementwise_kernelILi8EZZZNS0_66_GLOBAL__N__a0cfb035_28_ActivationHardswishKernel_cu_1520ed90_310016hardswish_kernelERNS_14TensorIteratorEENKUlvE_clEvENKUlvE1_clEvEUlN3c104HalfEE_St5arrayIPcLm2EEEEviT0_T1_:
.text._ZN2at6native29vectorized_elementwise_kernelILi8EZZZNS0_66_GLOBAL__N__a0cfb035_28_ActivationHardswishKernel_cu_1520ed90_310016hardswish_kernelERNS_14TensorIteratorEENKUlvE_clEvENKUlvE1_clEvEUlN3c104HalfEE_St5arrayIPcLm2EEEEviT0_T1_:
[----:B------:R-:W-:Y:S02]  /*0000*/  MOV R1, c[0x0][0x28] ;  /* 0x00000a0000017a02 */ /* 0x000fe40000000f00 */
[----:B------:R-:W-:Y:S05]  /*0010*/  EXIT ;  /* 0x000000000000794d */ /* 0x000fea0003800000 */
.L_x_4942:
        /* <DEDUP_REMOVED lines=14> */
.L_x_6127:


//--------------------- .text._ZN2at6native18elementwise_kernelILi128ELi4EZNS0_15gpu_kernel_implIZZZNS0_66_GLOBAL__N__a0cfb035_28_ActivationHardswishKernel_cu_1520ed90_310016hardswish_kernelERNS_14TensorIteratorEENKUlvE_clEvENKUlvE0_clEvEUlfE_EEvRNS_18TensorIteratorBaseERKT_EUliE_EEviT1_ --------------------------
	.section	.text._ZN2at6native18elementwise_kernelILi128ELi4EZNS0_15gpu_kernel_implIZZZNS0_66_GLOBAL__N__a0cfb035_28_ActivationHardswishKernel_cu_1520ed90_310016hardswish_kernelERNS_14TensorIteratorEENKUlvE_clEvENKUlvE0_clEvEUlfE_EEvRNS_18TensorIteratorBaseERKT_EUliE_EEviT1_,"ax",@progbits
	.sectioninfo	@"SHI_REGISTERS=26"
	.align	128
        .global         _ZN2at6native18elementwise_kernelILi128ELi4EZNS0_15gpu_kernel_implIZZZNS0_66_GLOBAL__N__a0cfb035_28_ActivationHardswishKernel_cu_1520ed90_310016hardswish_kernelERNS_14TensorIteratorEENKUlvE_clEvENKUlvE0_clEvEUlfE_EEvRNS_18TensorIteratorBaseERKT_EUliE_EEviT1_
        .type           _ZN2at6native18elementwise_kernelILi128ELi4EZNS0_15gpu_kernel_implIZZZNS0_66_GLOBAL__N__a0cfb035_28_ActivationHardswishKernel_cu_1520ed90_310016hardswish_kernelERNS_14TensorIteratorEENKUlvE_clEvENKUlvE0_clEvEUlfE_EEvRNS_18TensorIteratorBaseERKT_EUliE_EEviT1_,@function
        .size           _ZN2at6native18elementwise_kernelILi128ELi4EZNS0_15gpu_kernel_implIZZZNS0_66_GLOBAL__N__a0cfb035_28_ActivationHardswishKernel_cu_1520ed90_310016hardswish_kernelERNS_14TensorIteratorEENKUlvE_clEvENKUlvE0_clEvEUlfE_EEvRNS_18TensorIteratorBaseERKT_EUliE_EEviT1_,(.L_x_6128 - _ZN2at6native18elementwise_kernelILi128ELi4EZNS0_15gpu_kernel_implIZZZNS0_66_GLOBAL__N__a0cfb035_28_ActivationHardswishKernel_cu_1520ed90_310016hardswish_kernelERNS_14TensorIteratorEENKUlvE_clEvENKUlvE0_clEvEUlfE_EEvRNS_18TensorIteratorBaseERKT_EUliE_EEviT1_)
        .other          _ZN2at6native18elementwise_kernelILi128ELi4EZNS0_15gpu_kernel_implIZZZNS0_66_GLOBAL__N__a0cfb035_28_ActivationHardswishKernel_cu_1520ed90_310016hardswish_kernelERNS_14TensorIteratorEENKUlvE_clEvENKUlvE0_clEvEUlfE_EEvRNS_18TensorIteratorBaseERKT_EUliE_EEviT1_,@"STO_CUDA_ENTRY STV_DEFAULT"
_ZN2at6native18elementwise_kernelILi128ELi4EZNS0_15gpu_kernel_implIZZZNS0_66_GLOBAL__N__a0cfb035_28_ActivationHardswishKernel_cu_1520ed90_310016hardswish_kernelERNS_14TensorIteratorEENKUlvE_clEvENKUlvE0_clEvEUlfE_EEvRNS_18TensorIteratorBaseERKT_EUliE_EEviT1_:
.text._ZN2at6native18elementwise_kernelILi128ELi4EZNS0_15gpu_kernel_implIZZZNS0_66_GLOBAL__N__a0cfb035_28_ActivationHardswishKernel_cu_1520ed90_310016hardswish_kernelERNS_14TensorIteratorEENKUlvE_clEvENKUlvE0_clEvEUlfE_EEvRNS_18TensorIteratorBaseERKT_EUliE_EEviT1_:
        /* <DEDUP_REMOVED lines=237> */
.L_x_4945:
        /* <DEDUP_REMOVED lines=20> */
.L_x_4950:
[----:B------:R-:W2:Y:S02]  /*1010*/  LDG.E.U8 R0, [R2.64] ;  /* 0x0000002402007981 */ /* 0x000ea4000c1e1100 */
[----:B--2---:R-:W0:Y:S01]  /*1020*/  I2F.U16 R0, R0 ;  /* 0x0000000000007306 */ /* 0x004e220000101000 */
[----:B------:R-:W-:Y:S05]  /*1030*/  BRA `(.L_x_4952) ;  /* 0x00000ca000007947 */ /* 0x000fea0003800000 */
.L_x_4949:
        /* <DEDUP_REMOVED lines=9> */
.L_x_4954:
[----:B------:R-:W2:Y:S02]  /*10d0*/  LDG.E R0, [R2.64] ;  /* 0x0000002402007981 */ /* 0x000ea4000c1e1900 */
[----:B--2---:R-:W0:Y:S01]  /*10e0*/  I2F R0, R0 ;  /* 0x0000000000007306 */ /* 0x004e220000201400 */
[----:B------:R-:W-:Y:S05]  /*10f0*/  BRA `(.L_x_4952) ;  /* 0x00000be000007947 */ /* 0x000fea0003800000 */
.L_x_4953:
[----:B------:R-:W2:Y:S02]  /*1100*/  LDG.E.U16 R0, [R2.64] ;  /* 0x0000002402007981 */ /* 0x000ea4000c1e1500 */
[----:B--2---:R-:W0:Y:S01]  /*1110*/  I2F.S16 R0, R0 ;  /* 0x0000000000007306 */ /* 0x004e220000101400 */
[----:B------:R-:W-:Y:S05]  /*1120*/  BRA `(.L_x_4952) ;  /* 0x00000bb000007947 */ /* 0x000fea0003800000 */
.L_x_4948:
        /* <DEDUP_REMOVED lines=8> */
.L_x_4956:
[----:B------:R-:W2:Y:S02]  /*11b0*/  LDG.E.U16 R0, [R2.64] ;  /* 0x0000002402007981 */ /* 0x000ea4000c1e1500 */
[----:B--2---:R-:W-:Y:S01]  /*11c0*/  HADD2.F32 R0, -RZ, R0.H0_H0 ;  /* 0x20000000ff007230 */ /* 0x004fe20000004100 */
[----:B------:R-:W-:Y:S05]  /*11d0*/  BRA `(.L_x_4952) ;  /* 0x00000b0000007947 */ /* 0x000fea0003800000 */
.L_x_4955:
        /* <DEDUP_REMOVED lines=8> */
.L_x_4958:
[----:B------:R-:W2:Y:S02]  /*1260*/  LDG.E.U16 R0, [R2.64] ;  /* 0x0000002402007981 */ /* 0x000ea4000c1e1500 */
[----:B--2---:R-:W-:Y:S01]  /*1270*/  HADD2.F32 R0, -RZ, R0.H0_H0 ;  /* 0x20000000ff007230 */ /* 0x004fe20000004100 */
[----:B------:R-:W-:Y:S05]  /*1280*/  BRA `(.L_x_4952) ;  /* 0x00000a5000007947 */ /* 0x000fea0003800000 */
.L_x_4957:
[----:B------:R-:W2:Y:S02]  /*1290*/  LDG.E.64 R2, [R2.64] ;  /* 0x0000002402027981 */ /* 0x000ea4000c1e1b00 */
[----:B--2---:R-:W0:Y:S01]  /*12a0*/  F2F.F32.F64 R0, R2 ;  /* 0x0000000200007310 */ /* 0x004e220000301000 */
[----:B------:R-:W0:-:S14]  /*12b0*/  DSETP.GEU.AND P0, PT, |R2|, c[0x2][0x0], PT ;  /* 0x008000000200762a */ /* 0x000e1c0003f0e200 */
[----:B0-----:R-:W-:Y:S01]  /*12c0*/  @!P0 FMUL R0, R0, 1.175494350822287508e-38 ;  /* 0x0080000000008820 */ /* 0x001fe20000400000 */
[----:B------:R-:W-:Y:S05]  /*12d0*/  BRA `(.L_x_4952) ;  /* 0x00000a0000007947 */ /* 0x000fea0003800000 */
.L_x_4947:
        /* <DEDUP_REMOVED lines=12> */
.L_x_4961:
[----:B------:R-:W2:Y:S02]  /*13a0*/  LDG.E.64 R2, [R2.64] ;  /* 0x0000002402027981 */ /* 0x000ea4000c1e1b00 */
[----:B--2---:R-:W0:Y:S01]  /*13b0*/  F2F.F32.F64 R0, R2 ;  /* 0x0000000200007310 */ /* 0x004e220000301000 */
[----:B------:R-:W0:-:S14]  /*13c0*/  DSETP.GEU.AND P0, PT, |R2|, c[0x2][0x0], PT ;  /* 0x008000000200762a */ /* 0x000e1c0003f0e200 */
[----:B0-----:R-:W-:Y:S01]  /*13d0*/  @!P0 FMUL R0, R0, 1.175494350822287508e-38 ;  /* 0x0080000000008820 */ /* 0x001fe20000400000 */
[----:B------:R-:W-:Y:S05]  /*13e0*/  BRA `(.L_x_4952) ;  /* 0x000008f000007947 */ /* 0x000fea0003800000 */
.L_x_4960:
        /* <DEDUP_REMOVED lines=26> */
.L_x_4963:
        /* <DEDUP_REMOVED lines=13> */
.L_x_4962:
[----:B------:R-:W2:Y:S02]  /*1660*/  LDG.E.U16 R0, [R2.64] ;  /* 0x0000002402007981 */ /* 0x000ea4000c1e1500 */
[----:B--2---:R-:W-:Y:S01]  /*1670*/  PRMT R0, RZ, 0x5410, R0 ;  /* 0x00005410ff007816 */ /* 0x004fe20000000000 */
[----:B------:R-:W-:Y:S05]  /*1680*/  BRA `(.L_x_4952) ;  /* 0x0000065000007947 */ /* 0x000fea0003800000 */
.L_x_4959:
        /* <DEDUP_REMOVED lines=11> */
.L_x_4966:
        /* <DEDUP_REMOVED lines=20> */
.L_x_4968:
[----:B------:R-:W-:Y:S05]  /*1880*/  BSYNC B0 ;  /* 0x0000000000007941 */ /* 0x000fea0003800000 */
.L_x_4967:
[----:B------:R-:W-:Y:S01]  /*1890*/  LEA R3, R0, 0x3b800000, 0x17 ;  /* 0x3b80000000037811 */ /* 0x000fe200078eb8ff */
[----:B------:R-:W-:-:S05]  /*18a0*/  IMAD.SHL.U32 R0, R2, 0x100000, RZ ;  /* 0x0010000002007824 */ /* 0x000fca00078e00ff */
[----:B------:R-:W-:Y:S01]  /*18b0*/  LOP3.LUT R0, R3, R0, R4, 0xfe, !PT ;  /* 0x0000000003007212 */ /* 0x000fe200078efe04 */
[----:B------:R-:W-:Y:S05]  /*18c0*/  BRA `(.L_x_4952) ;  /* 0x0000041000007947 */ /* 0x000fea0003800000 */
.L_x_4965:
        /* <DEDUP_REMOVED lines=20> */
.L_x_4970:
[----:B------:R-:W-:Y:S05]  /*1a10*/  BSYNC B0 ;  /* 0x0000000000007941 */ /* 0x000fea0003800000 */
.L_x_4969:
[----:B------:R-:W-:Y:S01]  /*1a20*/  LEA R3, R0, 0x37800000, 0x17 ;  /* 0x3780000000037811 */ /* 0x000fe200078eb8ff */
[----:B------:R-:W-:-:S05]  /*1a30*/  IMAD.SHL.U32 R0, R2, 0x200000, RZ ;  /* 0x0020000002007824 */ /* 0x000fca00078e00ff */
[----:B------:R-:W-:Y:S01]  /*1a40*/  LOP3.LUT R0, R3, R0, R4, 0xfe, !PT ;  /* 0x0000000003007212 */ /* 0x000fe200078efe04 */
[----:B------:R-:W-:Y:S05]  /*1a50*/  BRA `(.L_x_4952) ;  /* 0x0000028000007947 */ /* 0x000fea0003800000 */
.L_x_4964:
        /* <DEDUP_REMOVED lines=14> */
.L_x_4951:
        /* <DEDUP_REMOVED lines=21> */
.L_x_4972:
[----:B------:R-:W2:Y:S02]  /*1c90*/  LDG.E.64 R2, [R2.64] ;  /* 0x0000002402027981 */ /* 0x000ea4000c1e1b00 */
[----:B--2---:R0:W1:Y:S01]  /*1ca0*/  I2F.U64 R0, R2 ;  /* 0x0000000200007312 */ /* 0x0040620000301000 */
[----:B------:R-:W-:Y:S05]  /*1cb0*/  BRA `(.L_x_4952) ;  /* 0x0000002000007947 */ /* 0x000fea0003800000 */
.L_x_4971:
[----:B------:R-:W2:Y:S02]  /*1cc0*/  LDG.E R0, [R2.64] ;  /* 0x0000002402007981 */ /* 0x000ea4000c1e1900 */
[----:B--2---:R-:W0:Y:S02]  /*1cd0*/  I2F.U32 R0, R0 ;  /* 0x0000000000007306 */ /* 0x004e240000201000 */
.L_x_4952:
[----:B------:R-:W-:Y:S05]  /*1ce0*/  BSYNC B6 ;  /* 0x0000000000067941 */ /* 0x000fea0003800000 */
.L_x_4946:
[----:B------:R-:W2:Y:S01]  /*1cf0*/  LDC.U8 R5, c[0x0][0x388] ;  /* 0x0000e200ff057b82 */ /* 0x000ea20000000000 */
[----:B01---5:R-:W-:-:S05]  /*1d00*/  FADD.FTZ R2, R0, 3 ;  /* 0x4040000000027421 */ /* 0x023fca0000010000 */
[----:B------:R-:W-:-:S04]  /*1d10*/  FSETP.GEU.FTZ.AND P0, PT, R2, c[0x0][0x370], PT ;  /* 0x0000dc0002007a0b */ /* 0x000fc80003f1e000 */
[----:B------:R-:W-:-:S04]  /*1d20*/  FSEL R2, R2, c[0x0][0x370], P0 ;  /* 0x0000dc0002027a08 */ /* 0x000fc80000000000 */
[----:B------:R-:W-:-:S04]  /*1d30*/  FSETP.GT.FTZ.AND P0, PT, R2, c[0x0][0x37c], PT ;  /* 0x0000df0002007a0b */ /* 0x000fc80003f14000 */
[----:B------:R-:W-:-:S05]  /*1d40*/  FSEL R3, R2, c[0x0][0x37c], !P0 ;  /* 0x0000df0002037a08 */ /* 0x000fca0004000000 */
[----:B------:R-:W-:Y:S01]  /*1d50*/  FMUL.FTZ R2, R3, R0 ;  /* 0x0000000003027220 */ /* 0x000fe20000410000 */
[----:B--2---:R-:W-:-:S03]  /*1d60*/  PRMT R4, R5, 0x9910, RZ ;  /* 0x0000991005047816 */ /* 0x004fc600000000ff */
[----:B------:R-:W-:Y:S01]  /*1d70*/  FMUL.FTZ R2, R2, 0.16666667163372039795 ;  /* 0x3e2aaaab02027820 */ /* 0x000fe20000410000 */
        /* <DEDUP_REMOVED lines=13> */
.L_x_4976:
[----:B------:R-:W0:Y:S02]  /*1e50*/  F2I.S64.TRUNC R2, R2 ;  /* 0x0000000200027311 */ /* 0x000e24000020d900 */
[----:B0-----:R-:W-:-:S05]  /*1e60*/  IMAD.MOV.U32 R5, RZ, RZ, R2 ;  /* 0x000000ffff057224 */ /* 0x001fca00078e0002 */
[----:B------:R0:W-:Y:S01]  /*1e70*/  STG.E.U8 [R16.64], R5 ;  /* 0x0000000510007986 */ /* 0x0001e2000c101124 */
[----:B------:R-:W-:Y:S05]  /*1e80*/  BRA `(.L_x_4978) ;  /* 0x00000d3000007947 */ /* 0x000fea0003800000 */
.L_x_4975:
        /* <DEDUP_REMOVED lines=9> */
.L_x_4980:
[----:B------:R-:W0:Y:S02]  /*1f20*/  F2I.FTZ.TRUNC.NTZ R3, R2 ;  /* 0x0000000200037305 */ /* 0x000e24000021f100 */
[----:B0-----:R0:W-:Y:S01]  /*1f30*/  STG.E [R16.64], R3 ;  /* 0x0000000310007986 */ /* 0x0011e2000c101924 */
[----:B------:R-:W-:Y:S05]  /*1f40*/  BRA `(.L_x_4978) ;  /* 0x00000c7000007947 */ /* 0x000fea0003800000 */
.L_x_4979:
[----:B------:R-:W0:Y:S02]  /*1f50*/  F2I.FTZ.TRUNC.NTZ R3, R2 ;  /* 0x0000000200037305 */ /* 0x000e24000021f100 */
[----:B0-----:R0:W-:Y:S01]  /*1f60*/  STG.E.U16 [R16.64], R3 ;  /* 0x0000000310007986 */ /* 0x0011e2000c101524 */
[----:B------:R-:W-:Y:S05]  /*1f70*/  BRA `(.L_x_4978) ;  /* 0x00000c4000007947 */ /* 0x000fea0003800000 */
.L_x_4974:
        /* <DEDUP_REMOVED lines=8> */
.L_x_4982:
[----:B------:R-:W-:-:S05]  /*2000*/  F2FP.PACK_AB R2, RZ, R2 ;  /* 0x00000002ff02723e */ /* 0x000fca00000000ff */
[----:B------:R0:W-:Y:S01]  /*2010*/  STG.E.U16 [R16.64], R2 ;  /* 0x0000000210007986 */ /* 0x0001e2000c101524 */
[----:B------:R-:W-:Y:S05]  /*2020*/  BRA `(.L_x_4978) ;  /* 0x00000b9000007947 */ /* 0x000fea0003800000 */
.L_x_4981:
        /* <DEDUP_REMOVED lines=9> */
.L_x_4984:
[----:B------:R-:W-:-:S04]  /*20c0*/  F2FP.PACK_AB R3, RZ, R2 ;  /* 0x00000002ff03723e */ /* 0x000fc800000000ff */
[----:B------:R-:W-:-:S05]  /*20d0*/  PRMT R3, R3, 0x5410, RZ ;  /* 0x0000541003037816 */ /* 0x000fca00000000ff */
[----:B------:R0:W-:Y:S01]  /*20e0*/  STG.E [R16.64], R3 ;  /* 0x0000000310007986 */ /* 0x0001e2000c101924 */
[----:B------:R-:W-:Y:S05]  /*20f0*/  BRA `(.L_x_4978) ;  /* 0x00000ac000007947 */ /* 0x000fea0003800000 */
.L_x_4983:
[----:B------:R-:W-:-:S06]  /*2100*/  FMUL.FTZ R2, R2, 1 ;  /* 0x3f80000002027820 */ /* 0x000fcc0000410000 */
[----:B------:R-:W0:Y:S02]  /*2110*/  F2F.F64.F32 R2, R2 ;  /* 0x0000000200027310 */ /* 0x000e240000201800 */
[----:B0-----:R0:W-:Y:S01]  /*2120*/  STG.E.64 [R16.64], R2 ;  /* 0x0000000210007986 */ /* 0x0011e2000c101b24 */
[----:B------:R-:W-:Y:S05]  /*2130*/  BRA `(.L_x_4978) ;  /* 0x00000a8000007947 */ /* 0x000fea0003800000 */
.L_x_4973:
        /* <DEDUP_REMOVED lines=12> */
.L_x_4987:
[----:B------:R-:W-:Y:S01]  /*2200*/  FMUL.FTZ R4, R2, 1 ;  /* 0x3f80000002047820 */ /* 0x000fe20000410000 */
[----:B------:R-:W-:-:S05]  /*2210*/  CS2R R6, SRZ ;  /* 0x0000000000067805 */ /* 0x000fca000001ff00 */
[----:B------:R-:W0:Y:S02]  /*2220*/  F2F.F64.F32 R4, R4 ;  /* 0x0000000400047310 */ /* 0x000e240000201800 */
[----:B0-----:R0:W-:Y:S01]  /*2230*/  STG.E.128 [R16.64], R4 ;  /* 0x0000000410007986 */ /* 0x0011e2000c101d24 */
[----:B------:R-:W-:Y:S05]  /*2240*/  BRA `(.L_x_4978) ;  /* 0x0000097000007947 */ /* 0x000fea0003800000 */
.L_x_4986:
        /* <DEDUP_REMOVED lines=20> */
.L_x_4991:
[----:B------:R-:W-:Y:S05]  /*2390*/  BSYNC B0 ;  /* 0x0000000000007941 */ /* 0x000fea0003800000 */
.L_x_4990:
[----:B------:R-:W-:-:S05]  /*23a0*/  LOP3.LUT R5, R0, R5, RZ, 0xfc, !PT ;  /* 0x0000000500057212 */ /* 0x000fca00078efcff */
[----:B------:R0:W-:Y:S01]  /*23b0*/  STG.E.U8 [R16.64], R5 ;  /* 0x0000000510007986 */ /* 0x0001e2000c101124 */
[----:B------:R-:W-:Y:S05]  /*23c0*/  BRA `(.L_x_4978) ;  /* 0x000007f000007947 */ /* 0x000fea0003800000 */
.L_x_4989:
        /* <DEDUP_REMOVED lines=12> */
.L_x_4993:
[----:B------:R-:W-:Y:S01]  /*2490*/  IMAD.MOV.U32 R0, RZ, RZ, 0x7f ;  /* 0x0000007fff007424 */ /* 0x000fe200078e00ff */
[----:B------:R-:W-:-:S04]  /*24a0*/  ISETP.GT.U32.AND P0, PT, R4, 0x7f800000, PT ;  /* 0x7f8000000400780c */ /* 0x000fc80003f04070 */
[----:B------:R-:W-:-:S04]  /*24b0*/  SEL R0, R0, 0x7c, P0 ;  /* 0x0000007c00007807 */ /* 0x000fc80000000000 */
.L_x_4994:
[----:B------:R-:W-:Y:S05]  /*24c0*/  BSYNC B0 ;  /* 0x0000000000007941 */ /* 0x000fea0003800000 */
.L_x_4992:
[----:B------:R-:W-:-:S04]  /*24d0*/  LOP3.LUT R2, R2, 0x80000000, RZ, 0xc0, !PT ;  /* 0x8000000002027812 */ /* 0x000fc800078ec0ff */
[----:B------:R-:W-:-:S04]  /*24e0*/  SHF.R.U32.HI R3, RZ, 0x18, R2 ;  /* 0x00000018ff037819 */ /* 0x000fc80000011602 */
[----:B------:R-:W-:-:S05]  /*24f0*/  LOP3.LUT R3, R0, R3, RZ, 0xfc, !PT ;  /* 0x0000000300037212 */ /* 0x000fca00078efcff */
[----:B------:R0:W-:Y:S01]  /*2500*/  STG.E.U8 [R16.64], R3 ;  /* 0x0000000310007986 */ /* 0x0001e2000c101124 */
[----:B------:R-:W-:Y:S05]  /*2510*/  BRA `(.L_x_4978) ;  /* 0x000006a000007947 */ /* 0x000fea0003800000 */
.L_x_4988:
[----:B------:R-:W-:-:S05]  /*2520*/  F2FP.BF16.PACK_AB R2, RZ, R2 ;  /* 0x00000002ff02723e */ /* 0x000fca00000010ff */
[----:B------:R0:W-:Y:S01]  /*2530*/  STG.E.U16 [R16.64], R2 ;  /* 0x0000000210007986 */ /* 0x0001e2000c101524 */
[----:B------:R-:W-:Y:S05]  /*2540*/  BRA `(.L_x_4978) ;  /* 0x0000067000007947 */ /* 0x000fea0003800000 */
.L_x_4985:
        /* <DEDUP_REMOVED lines=11> */
.L_x_4997:
        /* <DEDUP_REMOVED lines=16> */
.L_x_5000:
[----:B------:R-:W-:-:S04]  /*2700*/  LOP3.LUT R2, R2, 0x80000000, RZ, 0xc0, !PT ;  /* 0x8000000002027812 */ /* 0x000fc800078ec0ff */
[----:B------:R-:W-:-:S04]  /*2710*/  SHF.R.U32.HI R3, RZ, 0x18, R2 ;  /* 0x00000018ff037819 */ /* 0x000fc80000011602 */
[----:B------:R-:W-:-:S04]  /*2720*/  LOP3.LUT R0, R0, R3, RZ, 0xfc, !PT ;  /* 0x0000000300007212 */ /* 0x000fc800078efcff */
[----:B------:R-:W-:Y:S02]  /*2730*/  PRMT R8, R0, 0x7610, R8 ;  /* 0x0000761000087816 */ /* 0x000fe40000000008 */
.L_x_4999:
[----:B------:R-:W-:Y:S05]  /*2740*/  BSYNC B0 ;  /* 0x0000000000007941 */ /* 0x000fea0003800000 */
.L_x_4998:
[----:B------:R0:W-:Y:S01]  /*2750*/  STG.E.U8 [R16.64], R8 ;  /* 0x0000000810007986 */ /* 0x0001e2000c101124 */
[----:B------:R-:W-:Y:S05]  /*2760*/  BRA `(.L_x_4978) ;  /* 0x0000045000007947 */ /* 0x000fea0003800000 */
.L_x_4996:
        /* <DEDUP_REMOVED lines=16> */
.L_x_5003:
[----:B------:R-:W-:-:S04]  /*2870*/  LOP3.LUT R2, R2, 0x80000000, RZ, 0xc0, !PT ;  /* 0x8000000002027812 */ /* 0x000fc800078ec0ff */
[----:B------:R-:W-:-:S04]  /*2880*/  SHF.R.U32.HI R3, RZ, 0x18, R2 ;  /* 0x00000018ff037819 */ /* 0x000fc80000011602 */
[----:B------:R-:W-:-:S04]  /*2890*/  LOP3.LUT R0, R0, R3, RZ, 0xfc, !PT ;  /* 0x0000000300007212 */ /* 0x000fc800078efcff */
[----:B------:R-:W-:Y:S02]  /*28a0*/  PRMT R8, R0, 0x7610, R8 ;  /* 0x0000761000087816 */ /* 0x000fe40000000008 */
.L_x_5002:
[----:B------:R-:W-:Y:S05]  /*28b0*/  BSYNC B0 ;  /* 0x0000000000007941 */ /* 0x000fea0003800000 */
.L_x_5001:
[----:B------:R0:W-:Y:S01]  /*28c0*/  STG.E.U8 [R16.64], R8 ;  /* 0x0000000810007986 */ /* 0x0001e2000c101124 */
[----:B------:R-:W-:Y:S05]  /*28d0*/  BRA `(.L_x_4978) ;  /* 0x000002e000007947 */ /* 0x000fea0003800000 */
.L_x_4995:
        /* <DEDUP_REMOVED lines=21> */
.L_x_4977:
        /* <DEDUP_REMOVED lines=20> */
.L_x_5005:
[----:B------:R-:W0:Y:S02]  /*2b70*/  F2I.U64.TRUNC R2, R2 ;  /* 0x0000000200027311 */ /* 0x000e24000020d800 */
[----:B0-----:R0:W-:Y:S01]  /*2b80*/  STG.E.64 [R16.64], R2 ;  /* 0x0000000210007986 */ /* 0x0011e2000c101b24 */
[----:B------:R-:W-:Y:S05]  /*2b90*/  BRA `(.L_x_4978) ;  /* 0x0000002000007947 */ /* 0x000fea0003800000 */
.L_x_5004:
[----:B------:R-:W0:Y:S02]  /*2ba0*/  F2I.FTZ.U32.TRUNC.NTZ R3, R2 ;  /* 0x0000000200037305 */ /* 0x000e24000021f000 */
[----:B0-----:R0:W-:Y:S02]  /*2bb0*/  STG.E [R16.64], R3 ;  /* 0x0000000310007986 */ /* 0x0011e4000c101924 */
.L_x_4978:
[----:B------:R-:W-:-:S05]  /*2bc0*/  IMAD R18, R18, 0x200, R23 ;  /* 0x0000020012127824 */ /* 0x000fca00078e0217 */
[----:B------:R-:W-:Y:S02]  /*2bd0*/  IADD3 R19, R18, 0x80, RZ ;  /* 0x0000008012137810 */ /* 0x000fe40007ffe0ff */
.L_x_4944:
[----:B------:R-:W-:Y:S05]  /*2be0*/  BSYNC B7 ;  /* 0x0000000000077941 */ /* 0x000fea0003800000 */
.L_x_4943:
[----:B------:R-:W-:Y:S01]  /*2bf0*/  ISETP.GE.AND P0, PT, R19, c[0x0][0x160], PT ;  /* 0x0000580013007a0c */ /* 0x000fe20003f06270 */
[----:B------:R-:W-:-:S12]  /*2c00*/  BSSY B7, `(.L_x_5006) ;  /* 0x000056c000077945 */ /* 0x000fd80003800000 */
[----:B------:R-:W-:Y:S05]  /*2c10*/  @P0 BRA `(.L_x_5007) ;  /* 0x000056a000000947 */ /* 0x000fea0003800000 */
[----:B------:R-:W-:Y:S01]  /*2c20*/  ISETP.NE.AND P0, PT, RZ, c[0x0][0x168], PT ;  /* 0x00005a00ff007a0c */ /* 0x000fe20003f05270 */
[----:B------:R-:W-:Y:S02]  /*2c30*/  IMAD.MOV.U32 R0, RZ, RZ, RZ ;  /* 0x000000ffff007224 */ /* 0x000fe400078e00ff */
[----:B0-----:R-:W-:-:S10]  /*2c40*/  IMAD.MOV.U32 R16, RZ, RZ, RZ ;  /* 0x000000ffff107224 */ /* 0x001fd400078e00ff */
        /* <DEDUP_REMOVED lines=225> */
.L_x_5008:
        /* <DEDUP_REMOVED lines=20> */
.L_x_5013:
[----:B------:R-:W2:Y:S02]  /*3ba0*/  LDG.E.U8 R0, [R2.64] ;  /* 0x0000002402007981 */ /* 0x000ea4000c1e1100 */
[----:B--2---:R-:W0:Y:S01]  /*3bb0*/  I2F.U16 R0, R0 ;  /* 0x0000000000007306 */ /* 0x004e220000101000 */
[----:B------:R-:W-:Y:S05]  /*3bc0*/  BRA `(.L_x_5015) ;  /* 0x00000ca000007947 */ /* 0x000fea0003800000 */
.L_x_5012:
        /* <DEDUP_REMOVED lines=9> */
.L_x_5017:
[----:B------:R-:W2:Y:S02]  /*3c60*/  LDG.E R0, [R2.64] ;  /* 0x0000002402007981 */ /* 0x000ea4000c1e1900 */
[----:B--2---:R-:W0:Y:S01]  /*3c70*/  I2F R0, R0 ;  /* 0x0000000000007306 */ /* 0x004e220000201400 */
[----:B------:R-:W-:Y:S05]  /*3c80*/  BRA `(.L_x_5015) ;  /* 0x00000be000007947 */ /* 0x000fea0003800000 */
.L_x_5016:
[----:B------:R-:W2:Y:S02]  /*3c90*/  LDG.E.U16 R0, [R2.64] ;  /* 0x0000002402007981 */ /* 0x000ea4000c1e1500 */
[----:B--2---:R-:W0:Y:S01]  /*3ca0*/  I2F.S16 R0, R0 ;  /* 0x0000000000007306 */ /* 0x004e220000101400 */
[----:B------:R-:W-:Y:S05]  /*3cb0*/  BRA `(.L_x_5015) ;  /* 0x00000bb000007947 */ /* 0x000fea0003800000 */
.L_x_5011:
        /* <DEDUP_REMOVED lines=8> */
.L_x_5019:
[----:B------:R-:W2:Y:S02]  /*3d40*/  LDG.E.U16 R0, [R2.64] ;  /* 0x0000002402007981 */ /* 0x000ea4000c1e1500 */
[----:B--2---:R-:W-:Y:S01]  /*3d50*/  HADD2.F32 R0, -RZ, R0.H0_H0 ;  /* 0x20000000ff007230 */ /* 0x004fe20000004100 */
[----:B------:R-:W-:Y:S05]  /*3d60*/  BRA `(.L_x_5015) ;  /* 0x00000b0000007947 */ /* 0x000fea0003800000 */
.L_x_5018:
        /* <DEDUP_REMOVED lines=8> */
.L_x_5021:
[----:B------:R-:W2:Y:S02]  /*3df0*/  LDG.E.U16 R0, [R2.64] ;  /* 0x0000002402007981 */ /* 0x000ea4000c1e1500 */
[----:B--2---:R-:W-:Y:S01]  /*3e00*/  HADD2.F32 R0, -RZ, R0.H0_H0 ;  /* 0x20000000ff007230 */ /* 0x004fe20000004100 */
[----:B------:R-:W-:Y:S05]  /*3e10*/  BRA `(.L_x_5015) ;  /* 0x00000a5000007947 */ /* 0x000fea0003800000 */
.L_x_5020:
[----:B------:R-:W2:Y:S02]  /*3e20*/  LDG.E.64 R2, [R2.64] ;  /* 0x0000002402027981 */ /* 0x000ea4000c1e1b00 */
[----:B--2---:R-:W0:Y:S01]  /*3e30*/  F2F.F32.F64 R0, R2 ;  /* 0x0000000200007310 */ /* 0x004e220000301000 */
[----:B------:R-:W0:-:S14]  /*3e40*/  DSETP.GEU.AND P0, PT, |R2|, c[0x2][0x0], PT ;  /* 0x008000000200762a */ /* 0x000e1c0003f0e200 */
[----:B0-----:R-:W-:Y:S01]  /*3e50*/  @!P0 FMUL R0, R0, 1.175494350822287508e-38 ;  /* 0x0080000000008820 */ /* 0x001fe20000400000 */
[----:B------:R-:W-:Y:S05]  /*3e60*/  BRA `(.L_x_5015) ;  /* 0x00000a0000007947 */ /* 0x000fea0003800000 */
.L_x_5010:
        /* <DEDUP_REMOVED lines=12> */
.L_x_5024:
[----:B------:R-:W2:Y:S02]  /*3f30*/  LDG.E.64 R2, [R2.64] ;  /* 0x0000002402027981 */ /* 0x000ea4000c1e1b00 */
[----:B--2---:R-:W0:Y:S01]  /*3f40*/  F2F.F32.F64 R0, R2 ;  /* 0x0000000200007310 */ /* 0x004e220000301000 */
[----:B------:R-:W0:-:S14]  /*3f50*/  DSETP.GEU.AND P0, PT, |R2|, c[0x2][0x0], PT ;  /* 0x008000000200762a */ /* 0x000e1c0003f0e200 */
[----:B0-----:R-:W-:Y:S01]  /*3f60*/  @!P0 FMUL R0, R0, 1.175494350822287508e-38 ;  /* 0x0080000000008820 */ /* 0x001fe20000400000 */
[----:B------:R-:W-:Y:S05]  /*3f70*/  BRA `(.L_x_5015) ;  /* 0x000008f000007947 */ /* 0x000fea0003800000 */
.L_x_5023:
        /* <DEDUP_REMOVED lines=26> */
.L_x_5026:
        /* <DEDUP_REMOVED lines=13> */
.L_x_5025:
[----:B------:R-:W2:Y:S02]  /*41f0*/  LDG.E.U16 R0, [R2.64] ;  /* 0x0000002402007981 */ /* 0x000ea4000c1e1500 */
[----:B--2---:R-:W-:Y:S01]  /*4200*/  PRMT R0, RZ, 0x5410, R0 ;  /* 0x00005410ff007816 */ /* 0x004fe20000000000 */
[----:B------:R-:W-:Y:S05]  /*4210*/  BRA `(.L_x_5015) ;  /* 0x0000065000007947 */ /* 0x000fea0003800000 */
.L_x_5022:
        /* <DEDUP_REMOVED lines=11> */
.L_x_5029:
        /* <DEDUP_REMOVED lines=20> */
.L_x_5031:
[----:B------:R-:W-:Y:S05]  /*4410*/  BSYNC B0 ;  /* 0x0000000000007941 */ /* 0x000fea0003800000 */
.L_x_5030:
[----:B------:R-:W-:Y:S01]  /*4420*/  LEA R3, R0, 0x3b800000, 0x17 ;  /* 0x3b80000000037811 */ /* 0x000fe200078eb8ff */
[----:B------:R-:W-:-:S05]  /*4430*/  IMAD.SHL.U32 R0, R2, 0x100000, RZ ;  /* 0x0010000002007824 */ /* 0x000fca00078e00ff */
[----:B------:R-:W-:Y:S01]  /*4440*/  LOP3.LUT R0, R3, R0, R4, 0xfe, !PT ;  /* 0x0000000003007212 */ /* 0x000fe200078efe04 */
[----:B------:R-:W-:Y:S05]  /*4450*/  BRA `(.L_x_5015) ;  /* 0x0000041000007947 */ /* 0x000fea0003800000 */
.L_x_5028:
        /* <DEDUP_REMOVED lines=20> */
.L_x_5033:
[----:B------:R-:W-:Y:S05]  /*45a0*/  BSYNC B0 ;  /* 0x0000000000007941 */ /* 0x000fea0003800000 */
.L_x_5032:
[----:B------:R-:W-:Y:S01]  /*45b0*/  LEA R3, R0, 0x37800000, 0x17 ;  /* 0x3780000000037811 */ /* 0x000fe200078eb8ff */
[----:B------:R-:W-:-:S05]  /*45c0*/  IMAD.SHL.U32 R0, R2, 0x200000, RZ ;  /* 0x0020000002007824 */ /* 0x000fca00078e00ff */
[----:B------:R-:W-:Y:S01]  /*45d0*/  LOP3.LUT R0, R3, R0, R4, 0xfe, !PT ;  /* 0x0000000003007212 */ /* 0x000fe200078efe04 */
[----:B------:R-:W-:Y:S05]  /*45e0*/  BRA `(.L_x_5015) ;  /* 0x0000028000007947 */ /* 0x000fea0003800000 */
.L_x_5027:
        /* <DEDUP_REMOVED lines=14> */
.L_x_5014:
        /* <DEDUP_REMOVED lines=21> */
.L_x_5035:
[----:B------:R-:W2:Y:S02]  /*4820*/  LDG.E.64 R2, [R2.64] ;  /* 0x0000002402027981 */ /* 0x000ea4000c1e1b00 */
[----:B--2---:R0:W1:Y:S01]  /*4830*/  I2F.U64 R0, R2 ;  /* 0x0000000200007312 */ /* 0x0040620000301000 */
[----:B------:R-:W-:Y:S05]  /*4840*/  BRA `(.L_x_5015) ;  /* 0x0000002000007947 */ /* 0x000fea0003800000 */
.L_x_5034:
[----:B------:R-:W2:Y:S02]  /*4850*/  LDG.E R0, [R2.64] ;  /* 0x0000002402007981 */ /* 0x000ea4000c1e1900 */
[----:B--2---:R-:W0:Y:S02]  /*4860*/  I2F.U32 R0, R0 ;  /* 0x0000000000007306 */ /* 0x004e240000201000 */
.L_x_5015:
[----:B------:R-:W-:Y:S05]  /*4870*/  BSYNC B6 ;  /* 0x0000000000067941 */ /* 0x000fea0003800000 */
.L_x_5009:
        /* <DEDUP_REMOVED lines=22> */
.L_x_5039:
[----:B------:R-:W0:Y:S02]  /*49e0*/  F2I.S64.TRUNC R2, R2 ;  /* 0x0000000200027311 */ /* 0x000e24000020d900 */
[----:B0-----:R-:W-:-:S05]  /*49f0*/  IMAD.MOV.U32 R5, RZ, RZ, R2 ;  /* 0x000000ffff057224 */ /* 0x001fca00078e0002 */
[----:B------:R0:W-:Y:S01]  /*4a00*/  STG.E.U8 [R16.64], R5 ;  /* 0x0000000510007986 */ /* 0x0001e2000c101124 */
[----:B------:R-:W-:Y:S05]  /*4a10*/  BRA `(.L_x_5041) ;  /* 0x00000d3000007947 */ /* 0x000fea0003800000 */
.L_x_5038:
        /* <DEDUP_REMOVED lines=9> */
.L_x_5043:
[----:B------:R-:W0:Y:S02]  /*4ab0*/  F2I.FTZ.TRUNC.NTZ R3, R2 ;  /* 0x0000000200037305 */ /* 0x000e24000021f100 */
[----:B0-----:R0:W-:Y:S01]  /*4ac0*/  STG.E [R16.64], R3 ;  /* 0x0000000310007986 */ /* 0x0011e2000c101924 */
[----:B------:R-:W-:Y:S05]  /*4ad0*/  BRA `(.L_x_5041) ;  /* 0x00000c7000007947 */ /* 0x000fea0003800000 */
.L_x_5042:
[----:B------:R-:W0:Y:S02]  /*4ae0*/  F2I.FTZ.TRUNC.NTZ R3, R2 ;  /* 0x0000000200037305 */ /* 0x000e24000021f100 */
[----:B0-----:R0:W-:Y:S01]  /*4af0*/  STG.E.U16 [R16.64], R3 ;  /* 0x0000000310007986 */ /* 0x0011e2000c101524 */
[----:B------:R-:W-:Y:S05]  /*4b00*/  BRA `(.L_x_5041) ;  /* 0x00000c4000007947 */ /* 0x000fea0003800000 */
.L_x_5037:
        /* <DEDUP_REMOVED lines=8> */
.L_x_5045:
[----:B------:R-:W-:-:S05]  /*4b90*/  F2FP.PACK_AB R2, RZ, R2 ;  /* 0x00000002ff02723e */ /* 0x000fca00000000ff */
[----:B------:R0:W-:Y:S01]  /*4ba0*/  STG.E.U16 [R16.64], R2 ;  /* 0x0000000210007986 */ /* 0x0001e2000c101524 */
[----:B------:R-:W-:Y:S05]  /*4bb0*/  BRA `(.L_x_5041) ;  /* 0x00000b9000007947 */ /* 0x000fea0003800000 */
.L_x_5044:
        /* <DEDUP_REMOVED lines=9> */
.L_x_5047:
[----:B------:R-:W-:-:S04]  /*4c50*/  F2FP.PACK_AB R3, RZ, R2 ;  /* 0x00000002ff03723e */ /* 0x000fc800000000ff */
[----:B------:R-:W-:-:S05]  /*4c60*/  PRMT R3, R3, 0x5410, RZ ;  /* 0x0000541003037816 */ /* 0x000fca00000000ff */
[----:B------:R0:W-:Y:S01]  /*4c70*/  STG.E [R16.64], R3 ;  /* 0x0000000310007986 */ /* 0x0001e2000c101924 */
[----:B------:R-:W-:Y:S05]  /*4c80*/  BRA `(.L_x_5041) ;  /* 0x00000ac000007947 */ /* 0x000fea0003800000 */
.L_x_5046:
[----:B------:R-:W-:-:S06]  /*4c90*/  FMUL.FTZ R2, R2, 1 ;  /* 0x3f80000002027820 */ /* 0x000fcc0000410000 */
[----:B------:R-:W0:Y:S02]  /*4ca0*/  F2F.F64.F32 R2, R2 ;  /* 0x0000000200027310 */ /* 0x000e240000201800 */
[----:B0-----:R0:W-:Y:S01]  /*4cb0*/  STG.E.64 [R16.64], R2 ;  /* 0x0000000210007986 */ /* 0x0011e2000c101b24 */
[----:B------:R-:W-:Y:S05]  /*4cc0*/  BRA `(.L_x_5041) ;  /* 0x00000a8000007947 */ /* 0x000fea0003800000 */
.L_x_5036:
        /* <DEDUP_REMOVED lines=12> */
.L_x_5050:
[----:B------:R-:W-:Y:S01]  /*4d90*/  FMUL.FTZ R4, R2, 1 ;  /* 0x3f80000002047820 */ /* 0x000fe20000410000 */
[----:B------:R-:W-:-:S05]  /*4da0*/  CS2R R6, SRZ ;  /* 0x0000000000067805 */ /* 0x000fca000001ff00 */
[----:B------:R-:W0:Y:S02]  /*4db0*/  F2F.F64.F32 R4, R4 ;  /* 0x0000000400047310 */ /* 0x000e240000201800 */
[----:B0-----:R0:W-:Y:S01]  /*4dc0*/  STG.E.128 [R16.64], R4 ;  /* 0x0000000410007986 */ /* 0x0011e2000c101d24 */
[----:B------:R-:W-:Y:S05]  /*4dd0*/  BRA `(.L_x_5041) ;  /* 0x0000097000007947 */ /* 0x000fea0003800000 */
.L_x_5049:
        /* <DEDUP_REMOVED lines=20> */
.L_x_5054:
[----:B------:R-:W-:Y:S05]  /*4f20*/  BSYNC B0 ;  /* 0x0000000000007941 */ /* 0x000fea0003800000 */
.L_x_5053:
[----:B------:R-:W-:-:S05]  /*4f30*/  LOP3.LUT R5, R0, R5, RZ, 0xfc, !PT ;  /* 0x0000000500057212 */ /* 0x000fca00078efcff */
[----:B------:R0:W-:Y:S01]  /*4f40*/  STG.E.U8 [R16.64], R5 ;  /* 0x0000000510007986 */ /* 0x0001e2000c101124 */
[----:B------:R-:W-:Y:S05]  /*4f50*/  BRA `(.L_x_5041) ;  /* 0x000007f000007947 */ /* 0x000fea0003800000 */
.L_x_5052:
        /* <DEDUP_REMOVED lines=12> */
.L_x_5056:
[----:B------:R-:W-:Y:S01]  /*5020*/  IMAD.MOV.U32 R0, RZ, RZ, 0x7f ;  /* 0x0000007fff007424 */ /* 0x000fe200078e00ff */
[----:B------:R-:W-:-:S04]  /*5030*/  ISETP.GT.U32.AND P0, PT, R4, 0x7f800000, PT ;  /* 0x7f8000000400780c */ /* 0x000fc80003f04070 */
[----:B------:R-:W-:-:S04]  /*5040*/  SEL R0, R0, 0x7c, P0 ;  /* 0x0000007c00007807 */ /* 0x000fc80000000000 */
.L_x_5057:
[----:B------:R-:W-:Y:S05]  /*5050*/  BSYNC B0 ;  /* 0x0000000000007941 */ /* 0x000fea0003800000 */
.L_x_5055:
[----:B------:R-:W-:-:S04]  /*5060*/  LOP3.LUT R2, R2, 0x80000000, RZ, 0xc0, !PT ;  /* 0x8000000002027812 */ /* 0x000fc800078ec0ff */
[----:B------:R-:W-:-:S04]  /*5070*/  SHF.R.U32.HI R3, RZ, 0x18, R2 ;  /* 0x00000018ff037819 */ /* 0x000fc80000011602 */
[----:B------:R-:W-:-:S05]  /*5080*/  LOP3.LUT R3, R0, R3, RZ, 0xfc, !PT ;  /* 0x0000000300037212 */ /* 0x000fca00078efcff */
[----:B------:R0:W-:Y:S01]  /*5090*/  STG.E.U8 [R16.64], R3 ;  /* 0x0000000310007986 */ /* 0x0001e2000c101124 */
[----:B------:R-:W-:Y:S05]  /*50a0*/  BRA `(.L_x_5041) ;  /* 0x000006a000007947 */ /* 0x000fea0003800000 */
.L_x_5051:
[----:B------:R-:W-:-:S05]  /*50b0*/  F2FP.BF16.PACK_AB R2, RZ, R2 ;  /* 0x00000002ff02723e */ /* 0x000fca00000010ff */
[----:B------:R0:W-:Y:S01]  /*50c0*/  STG.E.U16 [R16.64], R2 ;  /* 0x0000000210007986 */ /* 0x0001e2000c101524 */
[----:B------:R-:W-:Y:S05]  /*50d0*/  BRA `(.L_x_5041) ;  /* 0x0000067000007947 */ /* 0x000fea0003800000 */
.L_x_5048:
        /* <DEDUP_REMOVED lines=11> */
.L_x_5060:
        /* <DEDUP_REMOVED lines=16> */
.L_x_5063:
[----:B------:R-:W-:-:S04]  /*5290*/  LOP3.LUT R2, R2, 0x80000000, RZ, 0xc0, !PT ;  /* 0x8000000002027812 */ /* 0x000fc800078ec0ff */
[----:B------:R-:W-:-:S04]  /*52a0*/  SHF.R.U32.HI R3, RZ, 0x18, R2 ;  /* 0x00000018ff037819 */ /* 0x000fc80000011602 */
[----:B------:R-:W-:-:S04]  /*52b0*/  LOP3.LUT R0, R0, R3, RZ, 0xfc, !PT ;  /* 0x0000000300007212 */ /* 0x000fc800078efcff */
[----:B------:R-:W-:Y:S02]  /*52c0*/  PRMT R8, R0, 0x7610, R8 ;  /* 0x0000761000087816 */ /* 0x000fe40000000008 */
.L_x_5062:
[----:B------:R-:W-:Y:S05]  /*52d0*/  BSYNC B0 ;  /* 0x0000000000007941 */ /* 0x000fea0003800000 */
.L_x_5061:
[----:B------:R0:W-:Y:S01]  /*52e0*/  STG.E.U8 [R16.64], R8 ;  /* 0x0000000810007986 */ /* 0x0001e2000c101124 */
[----:B------:R-:W-:Y:S05]  /*52f0*/  BRA `(.L_x_5041) ;  /* 0x0000045000007947 */ /* 0x000fea0003800000 */
.L_x_5059:
        /* <DEDUP_REMOVED lines=16> */
.L_x_5066:
[----:B------:R-:W-:-:S04]  /*5400*/  LOP3.LUT R2, R2, 0x80000000, RZ, 0xc0, !PT ;  /* 0x8000000002027812 */ /* 0x000fc800078ec0ff */
[----:B------:R-:W-:-:S04]  /*5410*/  SHF.R.U32.HI R3, RZ, 0x18, R2 ;  /* 0x00000018ff037819 */ /* 0x000fc80000011602 */
[----:B------:R-:W-:-:S04]  /*5420*/  LOP3.LUT R0, R0, R3, RZ, 0xfc, !PT ;  /* 0x0000000300007212 */ /* 0x000fc800078efcff */
[----:B------:R-:W-:Y:S02]  /*5430*/  PRMT R8, R0, 0x7610, R8 ;  /* 0x0000761000087816 */ /* 0x000fe40000000008 */
.L_x_5065:
[----:B------:R-:W-:Y:S05]  /*5440*/  BSYNC B0 ;  /* 0x0000000000007941 */ /* 0x000fea0003800000 */
.L_x_5064:
[----:B------:R0:W-:Y:S01]  /*5450*/  STG.E.U8 [R16.64], R8 ;  /* 0x0000000810007986 */ /* 0x0001e2000c101124 */
[----:B------:R-:W-:Y:S05]  /*5460*/  BRA `(.L_x_5041) ;  /* 0x000002e000007947 */ /* 0x000fea0003800000 */
.L_x_5058:
        /* <DEDUP_REMOVED lines=21> */
.L_x_5040:
        /* <DEDUP_REMOVED lines=20> */
.L_x_5068:
[----:B------:R-:W0:Y:S02]  /*5700*/  F2I.U64.TRUNC R2, R2 ;  /* 0x0000000200027311 */ /* 0x000e24000020d800 */
[----:B0-----:R0:W-:Y:S01]  /*5710*/  STG.E.64 [R16.64], R2 ;  /* 0x0000000210007986 */ /* 0x0011e2000c101b24 */
[----:B------:R-:W-:Y:S05]  /*5720*/  BRA `(.L_x_5041) ;  /* 0x0000002000007947 */ /* 0x000fea0003800000 */
.L_x_5067:
[----:B------:R-:W0:Y:S02]  /*5730*/  F2I.FTZ.U32.TRUNC.NTZ R3, R2 ;  /* 0x0000000200037305 */ /* 0x000e24000021f000 */
[----:B0-----:R0:W-:Y:S02]  /*5740*/  STG.E [R16.64], R3 ;  /* 0x0000000310007986 */ /* 0x0011e4000c101924 */
.L_x_5041:
[----:B------:R-:W-:-:S04]  /*5750*/  IADD3 R19, R19, 0x80, RZ ;  /* 0x0000008013137810 */ /* 0x000fc80007ffe0ff */
[----:B------:R-:W-:-:S13]  /*5760*/  ISETP.GE.AND P0, PT, R19, c[0x0][0x160], PT ;  /* 0x0000580013007a0c */ /* 0x000fda0003f06270 */
        /* <DEDUP_REMOVED lines=229> */
.L_x_5069:
        /* <DEDUP_REMOVED lines=20> */
.L_x_5074:
[----:B------:R-:W2:Y:S02]  /*6700*/  LDG.E.U8 R0, [R2.64] ;  /* 0x0000002402007981 */ /* 0x000ea4000c1e1100 */
[----:B--2---:R-:W0:Y:S01]  /*6710*/  I2F.U16 R0, R0 ;  /* 0x0000000000007306 */ /* 0x004e220000101000 */
[----:B------:R-:W-:Y:S05]  /*6720*/  BRA `(.L_x_5076) ;  /* 0x00000ca000007947 */ /* 0x000fea0003800000 */
.L_x_5073:
        /* <DEDUP_REMOVED lines=9> */
.L_x_5078:
[----:B------:R-:W2:Y:S02]  /*67c0*/  LDG.E R0, [R2.64] ;  /* 0x0000002402007981 */ /* 0x000ea4000c1e1900 */
[----:B--2---:R-:W0:Y:S01]  /*67d0*/  I2F R0, R0 ;  /* 0x0000000000007306 */ /* 0x004e220000201400 */
[----:B------:R-:W-:Y:S05]  /*67e0*/  BRA `(.L_x_5076) ;  /* 0x00000be000007947 */ /* 0x000fea0003800000 */
.L_x_5077:
[----:B------:R-:W2:Y:S02]  /*67f0*/  LDG.E.U16 R0, [R2.64] ;  /* 0x0000002402007981 */ /* 0x000ea4000c1e1500 */
[----:B--2---:R-:W0:Y:S01]  /*6800*/  I2F.S16 R0, R0 ;  /* 0x0000000000007306 */ /* 0x004e220000101400 */
[----:B------:R-:W-:Y:S05]  /*6810*/  BRA `(.L_x_5076) ;  /* 0x00000bb000007947 */ /* 0x000fea0003800000 */
.L_x_5072:
        /* <DEDUP_REMOVED lines=8> */
.L_x_5080:
[----:B------:R-:W2:Y:S02]  /*68a0*/  LDG.E.U16 R0, [R2.64] ;  /* 0x0000002402007981 */ /* 0x000ea4000c1e1500 */
[----:B--2---:R-:W-:Y:S01]  /*68b0*/  HADD2.F32 R0, -RZ, R0.H0_H0 ;  /* 0x20000000ff007230 */ /* 0x004fe20000004100 */
[----:B------:R-:W-:Y:S05]  /*68c0*/  BRA `(.L_x_5076) ;  /* 0x00000b0000007947 */ /* 0x000fea0003800000 */
.L_x_5079:
        /* <DEDUP_REMOVED lines=8> */
.L_x_5082:
[----:B------:R-:W2:Y:S02]  /*6950*/  LDG.E.U16 R0, [R2.64] ;  /* 0x0000002402007981 */ /* 0x000ea4000c1e1500 */
[----:B--2---:R-:W-:Y:S01]  /*6960*/  HADD2.F32 R0, -RZ, R0.H0_H0 ;  /* 0x20000000ff007230 */ /* 0x004fe20000004100 */
[----:B------:R-:W-:Y:S05]  /*6970*/  BRA `(.L_x_5076) ;  /* 0x00000a5000007947 */ /* 0x000fea0003800000 */
.L_x_5081:
[----:B------:R-:W2:Y:S02]  /*6980*/  LDG.E.64 R2, [R2.64] ;  /* 0x0000002402027981 */ /* 0x000ea4000c1e1b00 */
[----:B--2---:R-:W0:Y:S01]  /*6990*/  F2F.F32.F64 R0, R2 ;  /* 0x0000000200007310 */ /* 0x004e220000301000 */
[----:B------:R-:W0:-:S14]  /*69a0*/  DSETP.GEU.AND P0, PT, |R2|, c[0x2][0x0], PT ;  /* 0x008000000200762a */ /* 0x000e1c0003f0e200 */
[----:B0-----:R-:W-:Y:S01]  /*69b0*/  @!P0 FMUL R0, R0, 1.175494350822287508e-38 ;  /* 0x0080000000008820 */ /* 0x001fe20000400000 */
[----:B------:R-:W-:Y:S05]  /*69c0*/  BRA `(.L_x_5076) ;  /* 0x00000a0000007947 */ /* 0x000fea0003800000 */
.L_x_5071:
        /* <DEDUP_REMOVED lines=12> */
.L_x_5085:
[----:B------:R-:W2:Y:S02]  /*6a90*/  LDG.E.64 R2, [R2.64] ;  /* 0x0000002402027981 */ /* 0x000ea4000c1e1b00 */
[----:B--2---:R-:W0:Y:S01]  /*6aa0*/  F2F.F32.F64 R0, R2 ;  /* 0x0000000200007310 */ /* 0x004e220000301000 */
[----:B------:R-:W0:-:S14]  /*6ab0*/  DSETP.GEU.AND P0, PT, |R2|, c[0x2][0x0], PT ;  /* 0x008000000200762a */ /* 0x000e1c0003f0e200 */
[----:B0-----:R-:W-:Y:S01]  /*6ac0*/  @!P0 FMUL R0, R0, 1.175494350822287508e-38 ;  /* 0x0080000000008820 */ /* 0x001fe20000400000 */
[----:B------:R-:W-:Y:S05]  /*6ad0*/  BRA `(.L_x_5076) ;  /* 0x000008f000007947 */ /* 0x000fea0003800000 */
.L_x_5084:
        /* <DEDUP_REMOVED lines=26> */
.L_x_5087:
        /* <DEDUP_REMOVED lines=13> */
.L_x_5086:
[----:B------:R-:W2:Y:S02]  /*6d50*/  LDG.E.U16 R0, [R2.64] ;  /* 0x0000002402007981 */ /* 0x000ea4000c1e1500 */
[----:B--2---:R-:W-:Y:S01]  /*6d60*/  PRMT R0, RZ, 0x5410, R0 ;  /* 0x00005410ff007816 */ /* 0x004fe20000000000 */
[----:B------:R-:W-:Y:S05]  /*6d70*/  BRA `(.L_x_5076) ;  /* 0x0000065000007947 */ /* 0x000fea0003800000 */
.L_x_5083:
        /* <DEDUP_REMOVED lines=11> */
.L_x_5090:
        /* <DEDUP_REMOVED lines=20> */
.L_x_5092:
[----:B------:R-:W-:Y:S05]  /*6f70*/  BSYNC B0 ;  /* 0x0000000000007941 */ /* 0x000fea0003800000 */
.L_x_5091:
[----:B------:R-:W-:Y:S01]  /*6f80*/  LEA R3, R0, 0x3b800000, 0x17 ;  /* 0x3b80000000037811 */ /* 0x000fe200078eb8ff */
[----:B------:R-:W-:-:S05]  /*6f90*/  IMAD.SHL.U32 R0, R2, 0x100000, RZ ;  /* 0x0010000002007824 */ /* 0x000fca00078e00ff */
[----:B------:R-:W-:Y:S01]  /*6fa0*/  LOP3.LUT R0, R3, R0, R4, 0xfe, !PT ;  /* 0x0000000003007212 */ /* 0x000fe200078efe04 */
[----:B------:R-:W-:Y:S05]  /*6fb0*/  BRA `(.L_x_5076) ;  /* 0x0000041000007947 */ /* 0x000fea0003800000 */
.L_x_5089:
        /* <DEDUP_REMOVED lines=20> */
.L_x_5094:
[----:B------:R-:W-:Y:S05]  /*7100*/  BSYNC B0 ;  /* 0x0000000000007941 */ /* 0x000fea0003800000 */
.L_x_5093:
[----:B------:R-:W-:Y:S01]  /*7110*/  LEA R3, R0, 0x37800000, 0x17 ;  /* 0x3780000000037811 */ /* 0x000fe200078eb8ff */
[----:B------:R-:W-:-:S05]  /*7120*/  IMAD.SHL.U32 R0, R2, 0x200000, RZ ;  /* 0x0020000002007824 */ /* 0x000fca00078e00ff */
[----:B------:R-:W-:Y:S01]  /*7130*/  LOP3.LUT R0, R3, R0, R4, 0xfe, !PT ;  /* 0x0000000003007212 */ /* 0x000fe200078efe04 */
[----:B------:R-:W-:Y:S05]  /*7140*/  BRA `(.L_x_5076) ;  /* 0x0000028000007947 */ /* 0x000fea0003800000 */
.L_x_5088:
        /* <DEDUP_REMOVED lines=14> */
.L_x_5075:
        /* <DEDUP_REMOVED lines=21> */
.L_x_5096:
[----:B------:R-:W2:Y:S02]  /*7380*/  LDG.E.64 R2, [R2.64] ;  /* 0x0000002402027981 */ /* 0x000ea4000c1e1b00 */
[----:B--2---:R0:W1:Y:S01]  /*7390*/  I2F.U64 R0, R2 ;  /* 0x0000000200007312 */ /* 0x0040620000301000 */
[----:B------:R-:W-:Y:S05]  /*73a0*/  BRA `(.L_x_5076) ;  /* 0x0000002000007947 */ /* 0x000fea0003800000 */
.L_x_5095:
[----:B------:R-:W2:Y:S02]  /*73b0*/  LDG.E R0, [R2.64] ;  /* 0x0000002402007981 */ /* 0x000ea4000c1e1900 */
[----:B--2---:R-:W0:Y:S02]  /*73c0*/  I2F.U32 R0, R0 ;  /* 0x0000000000007306 */ /* 0x004e240000201000 */
.L_x_5076:
[----:B------:R-:W-:Y:S05]  /*73d0*/  BSYNC B6 ;  /* 0x0000000000067941 */ /* 0x000fea0003800000 */
.L_x_5070:
        /* <DEDUP_REMOVED lines=22> */
.L_x_5100:
[----:B------:R-:W0:Y:S02]  /*7540*/  F2I.S64.TRUNC R2, R2 ;  /* 0x0000000200027311 */ /* 0x000e24000020d900 */
[----:B0-----:R-:W-:-:S05]  /*7550*/  IMAD.MOV.U32 R5, RZ, RZ, R2 ;  /* 0x000000ffff057224 */ /* 0x001fca00078e0002 */
[----:B------:R0:W-:Y:S01]  /*7560*/  STG.E.U8 [R16.64], R5 ;  /* 0x0000000510007986 */ /* 0x0001e2000c101124 */
[----:B------:R-:W-:Y:S05]  /*7570*/  BRA `(.L_x_5102) ;  /* 0x00000d3000007947 */ /* 0x000fea0003800000 */
.L_x_5099:
        /* <DEDUP_REMOVED lines=9> */
.L_x_5104:
[----:B------:R-:W0:Y:S02]  /*7610*/  F2I.FTZ.TRUNC.NTZ R3, R2 ;  /* 0x0000000200037305 */ /* 0x000e24000021f100 */
[----:B0-----:R0:W-:Y:S01]  /*7620*/  STG.E [R16.64], R3 ;  /* 0x0000000310007986 */ /* 0x0011e2000c101924 */
[----:B------:R-:W-:Y:S05]  /*7630*/  BRA `(.L_x_5102) ;  /* 0x00000c7000007947 */ /* 0x000fea0003800000 */
.L_x_5103:
[----:B------:R-:W0:Y:S02]  /*7640*/  F2I.FTZ.TRUNC.NTZ R3, R2 ;  /* 0x0000000200037305 */ /* 0x000e24000021f100 */
[----:B0-----:R0:W-:Y:S01]  /*7650*/  STG.E.U16 [R16.64], R3 ;  /* 0x0000000310007986 */ /* 0x0011e2000c101524 */
[----:B------:R-:W-:Y:S05]  /*7660*/  BRA `(.L_x_5102) ;  /* 0x00000c4000007947 */ /* 0x000fea0003800000 */
.L_x_5098:
        /* <DEDUP_REMOVED lines=8> */
.L_x_5106:
[----:B------:R-:W-:-:S05]  /*76f0*/  F2FP.PACK_AB R2, RZ, R2 ;  /* 0x00000002ff02723e */ /* 0x000fca00000000ff */
[----:B------:R0:W-:Y:S01]  /*7700*/  STG.E.U16 [R16.64], R2 ;  /* 0x0000000210007986 */ /* 0x0001e2000c101524 */
[----:B------:R-:W-:Y:S05]  /*7710*/  BRA `(.L_x_5102) ;  /* 0x00000b9000007947 */ /* 0x000fea0003800000 */
.L_x_5105:
        /* <DEDUP_REMOVED lines=9> */
.L_x_5108:
[----:B------:R-:W-:-:S04]  /*77b0*/  F2FP.PACK_AB R3, RZ, R2 ;  /* 0x00000002ff03723e */ /* 0x000fc800000000ff */
[----:B------:R-:W-:-:S05]  /*77c0*/  PRMT R3, R3, 0x5410, RZ ;  /* 0x0000541003037816 */ /* 0x000fca00000000ff */
[----:B------:R0:W-:Y:S01]  /*77d0*/  STG.E [R16.64], R3 ;  /* 0x0000000310007986 */ /* 0x0001e2000c101924 */
[----:B------:R-:W-:Y:S05]  /*77e0*/  BRA `(.L_x_5102) ;  /* 0x00000ac000007947 */ /* 0x000fea0003800000 */
.L_x_5107:
[----:B------:R-:W-:-:S06]  /*77f0*/  FMUL.FTZ R2, R2, 1 ;  /* 0x3f80000002027820 */ /* 0x000fcc0000410000 */
[----:B------:R-:W0:Y:S02]  /*7800*/  F2F.F64.F32 R2, R2 ;  /* 0x0000000200027310 */ /* 0x000e240000201800 */
[----:B0-----:R0:W-:Y:S01]  /*7810*/  STG.E.64 [R16.64], R2 ;  /* 0x0000000210007986 */ /* 0x0011e2000c101b24 */
[----:B------:R-:W-:Y:S05]  /*7820*/  BRA `(.L_x_5102) ;  /* 0x00000a8000007947 */ /* 0x000fea0003800000 */
.L_x_5097:
        /* <DEDUP_REMOVED lines=12> */
.L_x_5111:
[----:B------:R-:W-:Y:S01]  /*78f0*/  FMUL.FTZ R4, R2, 1 ;  /* 0x3f80000002047820 */ /* 0x000fe20000410000 */
[----:B------:R-:W-:-:S05]  /*7900*/  CS2R R6, SRZ ;  /* 0x0000000000067805 */ /* 0x000fca000001ff00 */
[----:B------:R-:W0:Y:S02]  /*7910*/  F2F.F64.F32 R4, R4 ;  /* 0x0000000400047310 */ /* 0x000e240000201800 */
[----:B0-----:R0:W-:Y:S01]  /*7920*/  STG.E.128 [R16.64], R4 ;  /* 0x0000000410007986 */ /* 0x0011e2000c101d24 */
[----:B------:R-:W-:Y:S05]  /*7930*/  BRA `(.L_x_5102) ;  /* 0x0000097000007947 */ /* 0x000fea0003800000 */
.L_x_5110:
        /* <DEDUP_REMOVED lines=20> */
.L_x_5115:
[----:B------:R-:W-:Y:S05]  /*7a80*/  BSYNC B0 ;  /* 0x0000000000007941 */ /* 0x000fea0003800000 */
.L_x_5114:
[----:B------:R-:W-:-:S05]  /*7a90*/  LOP3.LUT R5, R0, R5, RZ, 0xfc, !PT ;  /* 0x0000000500057212 */ /* 0x000fca00078efcff */
[----:B------:R0:W-:Y:S01]  /*7aa0*/  STG.E.U8 [R16.64], R5 ;  /* 0x0000000510007986 */ /* 0x0001e2000c101124 */
[----:B------:R-:W-:Y:S05]  /*7ab0*/  BRA `(.L_x_5102) ;  /* 0x000007f000007947 */ /* 0x000fea0003800000 */
.L_x_5113:
        /* <DEDUP_REMOVED lines=12> */
.L_x_5117:
[----:B------:R-:W-:Y:S01]  /*7b80*/  IMAD.MOV.U32 R0, RZ, RZ, 0x7f ;  /* 0x0000007fff007424 */ /* 0x000fe200078e00ff */
[----:B------:R-:W-:-:S04]  /*7b90*/  ISETP.GT.U32.AND P0, PT, R4, 0x7f800000, PT ;  /* 0x7f8000000400780c */ /* 0x000fc80003f04070 */
[----:B------:R-:W-:-:S04]  /*7ba0*/  SEL R0, R0, 0x7c, P0 ;  /* 0x0000007c00007807 */ /* 0x000fc80000000000 */
.L_x_5118:
[----:B------:R-:W-:Y:S05]  /*7bb0*/  BSYNC B0 ;  /* 0x0000000000007941 */ /* 0x000fea0003800000 */
.L_x_5116:
[----:B------:R-:W-:-:S04]  /*7bc0*/  LOP3.LUT R2, R2, 0x80000000, RZ, 0xc0, !PT ;  /* 0x8000000002027812 */ /* 0x000fc800078ec0ff */
[----:B------:R-:W-:-:S04]  /*7bd0*/  SHF.R.U32.HI R3, RZ, 0x18, R2 ;  /* 0x00000018ff037819 */ /* 0x000fc80000011602 */
[----:B------:R-:W-:-:S05]  /*7be0*/  LOP3.LUT R3, R0, R3, RZ, 0xfc, !PT ;  /* 0x0000000300037212 */ /* 0x000fca00078efcff */
[----:B------:R0:W-:Y:S01]  /*7bf0*/  STG.E.U8 [R16.64], R3 ;  /* 0x0000000310007986 */ /* 0x0001e2000c101124 */
[----:B------:R-:W-:Y:S05]  /*7c00*/  BRA `(.L_x_5102) ;  /* 0x000006a000007947 */ /* 0x000fea0003800000 */
.L_x_5112:
[----:B------:R-:W-:-:S05]  /*7c10*/  F2FP.BF16.PACK_AB R2, RZ, R2 ;  /* 0x00000002ff02723e */ /* 0x000fca00000010ff */
[----:B------:R0:W-:Y:S01]  /*7c20*/  STG.E.U16 [R16.64], R2 ;  /* 0x0000000210007986 */ /* 0x0001e2000c101524 */
[----:B------:R-:W-:Y:S05]  /*7c30*/  BRA `(.L_x_5102) ;  /* 0x0000067000007947 */ /* 0x000fea0003800000 */
.L_x_5109:
        /* <DEDUP_REMOVED lines=11> */
.L_x_5121:
        /* <DEDUP_REMOVED lines=16> */
.L_x_5124:
[----:B------:R-:W-:-:S04]  /*7df0*/  LOP3.LUT R2, R2, 0x80000000, RZ, 0xc0, !PT ;  /* 0x8000000002027812 */ /* 0x000fc800078ec0ff */
[----:B------:R-:W-:-:S04]  /*7e00*/  SHF.R.U32.HI R3, RZ, 0x18, R2 ;  /* 0x00000018ff037819 */ /* 0x000fc80000011602 */
[----:B------:R-:W-:-:S04]  /*7e10*/  LOP3.LUT R0, R0, R3, RZ, 0xfc, !PT ;  /* 0x0000000300007212 */ /* 0x000fc800078efcff */
[----:B------:R-:W-:Y:S02]  /*7e20*/  PRMT R8, R0, 0x7610, R8 ;  /* 0x0000761000087816 */ /* 0x000fe40000000008 */
.L_x_5123:
[----:B------:R-:W-:Y:S05]  /*7e30*/  BSYNC B0 ;  /* 0x0000000000007941 */ /* 0x000fea0003800000 */
.L_x_5122:
[----:B------:R0:W-:Y:S01]  /*7e40*/  STG.E.U8 [R16.64], R8 ;  /* 0x0000000810007986 */ /* 0x0001e2000c101124 */
[----:B------:R-:W-:Y:S05]  /*7e50*/  BRA `(.L_x_5102) ;  /* 0x0000045000007947 */ /* 0x000fea0003800000 */
.L_x_5120:
        /* <DEDUP_REMOVED lines=16> */
.L_x_5127:
[----:B------:R-:W-:-:S04]  /*7f60*/  LOP3.LUT R2, R2, 0x80000000, RZ, 0xc0, !PT ;  /* 0x8000000002027812 */ /* 0x000fc800078ec0ff */
[----:B------:R-:W-:-:S04]  /*7f70*/  SHF.R.U32.HI R3, RZ, 0x18, R2 ;  /* 0x00000018ff037819 */ /* 0x000fc80000011602 */
[----:B------:R-:W-:-:S04]  /*7f80*/  LOP3.LUT R0, R0, R3, RZ, 0xfc, !PT ;  /* 0x0000000300007212 */ /* 0x000fc800078efcff */
[----:B------:R-:W-:Y:S02]  /*7f90*/  PRMT R8, R0, 0x7610, R8 ;  /* 0x0000761000087816 */ /* 0x000fe40000000008 */
.L_x_5126:
[----:B------:R-:W-:Y:S05]  /*7fa0*/  BSYNC B0 ;  /* 0x0000000000007941 */ /* 0x000fea0003800000 */
.L_x_5125:
[----:B------:R0:W-:Y:S01]  /*7fb0*/  STG.E.U8 [R16.64], R8 ;  /* 0x0000000810007986 */ /* 0x0001e2000c101124 */
[----:B------:R-:W-:Y:S05]  /*7fc0*/  BRA `(.L_x_5102) ;  /* 0x000002e000007947 */ /* 0x000fea0003800000 */
.L_x_5119:
        /* <DEDUP_REMOVED lines=21> */
.L_x_5101:
        /* <DEDUP_REMOVED lines=20> */
.L_x_5129:
[----:B------:R-:W0:Y:S02]  /*8260*/  F2I.U64.TRUNC R2, R2 ;  /* 0x0000000200027311 */ /* 0x000e24000020d800 */
[----:B0-----:R0:W-:Y:S01]  /*8270*/  STG.E.64 [R16.64], R2 ;  /* 0x0000000210007986 */ /* 0x0011e2000c101b24 */
[----:B------:R-:W-:Y:S05]  /*8280*/  BRA `(.L_x_5102) ;  /* 0x0000002000007947 */ /* 0x000fea0003800000 */
.L_x_5128:
[----:B------:R-:W0:Y:S02]  /*8290*/  F2I.FTZ.U32.TRUNC.NTZ R3, R2 ;  /* 0x0000000200037305 */ /* 0x000e24000021f000 */
[----:B0-----:R0:W-:Y:S02]  /*82a0*/  STG.E [R16.64], R3 ;  /* 0x0000000310007986 */ /* 0x0011e4000c101924 */
.L_x_5102:
[----:B------:R-:W-:Y:S02]  /*82b0*/  IADD3 R19, R19, 0x80, RZ ;  /* 0x0000008013137810 */ /* 0x000fe40007ffe0ff */
.L_x_5007:
[----:B------:R-:W-:Y:S05]  /*82c0*/  BSYNC B7 ;  /* 0x0000000000077941 */ /* 0x000fea0003800000 */
.L_x_5006:
[----:B------:R-:W-:-:S13]  /*82d0*/  ISETP.GE.AND P0, PT, R19, c[0x0][0x160], PT ;  /* 0x0000580013007a0c */ /* 0x000fda0003f06270 */
[----:B------:R-:W-:Y:S05]  /*82e0*/  @P0 EXIT ;  /* 0x000000000000094d */ /* 0x000fea0003800000 */
        /* <DEDUP_REMOVED lines=228> */
.L_x_5130:
        /* <DEDUP_REMOVED lines=20> */
.L_x_5135:
[----:B------:R-:W2:Y:S02]  /*9270*/  LDG.E.U8 R0, [R2.64] ;  /* 0x0000002402007981 */ /* 0x000ea4000c1e1100 */
[----:B--2---:R-:W0:Y:S01]  /*9280*/  I2F.U16 R0, R0 ;  /* 0x0000000000007306 */ /* 0x004e220000101000 */
[----:B------:R-:W-:Y:S05]  /*9290*/  BRA `(.L_x_5137) ;  /* 0x00000ca000007947 */ /* 0x000fea0003800000 */
.L_x_5134:
        /* <DEDUP_REMOVED lines=9> */
.L_x_5139:
[----:B------:R-:W2:Y:S02]  /*9330*/  LDG.E R0, [R2.64] ;  /* 0x0000002402007981 */ /* 0x000ea4000c1e1900 */
[----:B--2---:R-:W0:Y:S01]  /*9340*/  I2F R0, R0 ;  /* 0x0000000000007306 */ /* 0x004e220000201400 */
[----:B------:R-:W-:Y:S05]  /*9350*/  BRA `(.L_x_5137) ;  /* 0x00000be000007947 */ /* 0x000fea0003800000 */
.L_x_5138:
[----:B------:R-:W2:Y:S02]  /*9360*/  LDG.E.U16 R0, [R2.64] ;  /* 0x0000002402007981 */ /* 0x000ea4000c1e1500 */
[----:B--2---:R-:W0:Y:S01]  /*9370*/  I2F.S16 R0, R0 ;  /* 0x0000000000007306 */ /* 0x004e220000101400 */
[----:B------:R-:W-:Y:S05]  /*9380*/  BRA `(.L_x_5137) ;  /* 0x00000bb000007947 */ /* 0x000fea0003800000 */
.L_x_5133:
        /* <DEDUP_REMOVED lines=8> */
.L_x_5141:
[----:B------:R-:W2:Y:S02]  /*9410*/  LDG.E.U16 R0, [R2.64] ;  /* 0x0000002402007981 */ /* 0x000ea4000c1e1500 */
[----:B--2---:R-:W-:Y:S01]  /*9420*/  HADD2.F32 R0, -RZ, R0.H0_H0 ;  /* 0x20000000ff007230 */ /* 0x004fe20000004100 */
[----:B------:R-:W-:Y:S05]  /*9430*/  BRA `(.L_x_5137) ;  /* 0x00000b0000007947 */ /* 0x000fea0003800000 */
.L_x_5140:
        /* <DEDUP_REMOVED lines=8> */
.L_x_5143:
[----:B------:R-:W2:Y:S02]  /*94c0*/  LDG.E.U16 R0, [R2.64] ;  /* 0x0000002402007981 */ /* 0x000ea4000c1e1500 */
[----:B--2---:R-:W-:Y:S01]  /*94d0*/  HADD2.F32 R0, -RZ, R0.H0_H0 ;  /* 0x20000000ff007230 */ /* 0x004fe20000004100 */
[----:B------:R-:W-:Y:S05]  /*94e0*/  BRA `(.L_x_5137) ;  /* 0x00000a5000007947 */ /* 0x000fea0003800000 */
.L_x_5142:
[----:B------:R-:W2:Y:S02]  /*94f0*/  LDG.E.64 R2, [R2.64] ;  /* 0x0000002402027981 */ /* 0x000ea4000c1e1b00 */
[----:B--2---:R-:W0:Y:S01]  /*9500*/  F2F.F32.F64 R0, R2 ;  /* 0x0000000200007310 */ /* 0x004e220000301000 */
[----:B------:R-:W0:-:S14]  /*9510*/  DSETP.GEU.AND P0, PT, |R2|, c[0x2][0x0], PT ;  /* 0x008000000200762a */ /* 0x000e1c0003f0e200 */
[----:B0-----:R-:W-:Y:S01]  /*9520*/  @!P0 FMUL R0, R0, 1.175494350822287508e-38 ;  /* 0x0080000000008820 */ /* 0x001fe20000400000 */
[----:B------:R-:W-:Y:S05]  /*9530*/  BRA `(.L_x_5137) ;  /* 0x00000a0000007947 */ /* 0x000fea0003800000 */
.L_x_5132:
        /* <DEDUP_REMOVED lines=12> */
.L_x_5146:
[----:B------:R-:W2:Y:S02]  /*9600*/  LDG.E.64 R2, [R2.64] ;  /* 0x0000002402027981 */ /* 0x000ea4000c1e1b00 */
[----:B--2---:R-:W0:Y:S01]  /*9610*/  F2F.F32.F64 R0, R2 ;  /* 0x0000000200007310 */ /* 0x004e220000301000 */
[----:B------:R-:W0:-:S14]  /*9620*/  DSETP.GEU.AND P0, PT, |R2|, c[0x2][0x0], PT ;  /* 0x008000000200762a */ /* 0x000e1c0003f0e200 */
[----:B0-----:R-:W-:Y:S01]  /*9630*/  @!P0 FMUL R0, R0, 1.175494350822287508e-38 ;  /* 0x0080000000008820 */ /* 0x001fe20000400000 */
[----:B------:R-:W-:Y:S05]  /*9640*/  BRA `(.L_x_5137) ;  /* 0x000008f000007947 */ /* 0x000fea0003800000 */
.L_x_5145:
        /* <DEDUP_REMOVED lines=26> */
.L_x_5148:
        /* <DEDUP_REMOVED lines=13> */
.L_x_5147:
[----:B------:R-:W2:Y:S02]  /*98c0*/  LDG.E.U16 R0, [R2.64] ;  /* 0x0000002402007981 */ /* 0x000ea4000c1e1500 */
[----:B--2---:R-:W-:Y:S01]  /*98d0*/  PRMT R0, RZ, 0x5410, R0 ;  /* 0x00005410ff007816 */ /* 0x004fe20000000000 */
[----:B------:R-:W-:Y:S05]  /*98e0*/  BRA `(.L_x_5137) ;  /* 0x0000065000007947 */ /* 0x000fea0003800000 */
.L_x_5144:
        /* <DEDUP_REMOVED lines=11> */
.L_x_5151:
        /* <DEDUP_REMOVED lines=20> */
.L_x_5153:
[----:B------:R-:W-:Y:S05]  /*9ae0*/  BSYNC B0 ;  /* 0x0000000000007941 */ /* 0x000fea0003800000 */
.L_x_5152:
[----:B------:R-:W-:Y:S01]  /*9af0*/  LEA R3, R0, 0x3b800000, 0x17 ;  /* 0x3b80000000037811 */ /* 0x000fe200078eb8ff */
[----:B------:R-:W-:-:S05]  /*9b00*/  IMAD.SHL.U32 R0, R2, 0x100000, RZ ;  /* 0x0010000002007824 */ /* 0x000fca00078e00ff */
[----:B------:R-:W-:Y:S01]  /*9b10*/  LOP3.LUT R0, R3, R0, R4, 0xfe, !PT ;  /* 0x0000000003007212 */ /* 0x000fe200078efe04 */
[----:B------:R-:W-:Y:S05]  /*9b20*/  BRA `(.L_x_5137) ;  /* 0x0000041000007947 */ /* 0x000fea0003800000 */
.L_x_5150:
        /* <DEDUP_REMOVED lines=20> */
.L_x_5155:
[----:B------:R-:W-:Y:S05]  /*9c70*/  BSYNC B0 ;  /* 0x0000000000007941 */ /* 0x000fea0003800000 */
.L_x_5154:
[----:B------:R-:W-:Y:S01]  /*9c80*/  LEA R3, R0, 0x37800000, 0x17 ;  /* 0x3780000000037811 */ /* 0x000fe200078eb8ff */
[----:B------:R-:W-:-:S05]  /*9c90*/  IMAD.SHL.U32 R0, R2, 0x200000, RZ ;  /* 0x0020000002007824 */ /* 0x000fca00078e00ff */
[----:B------:R-:W-:Y:S01]  /*9ca0*/  LOP3.LUT R0, R3, R0, R4, 0xfe, !PT ;  /* 0x0000000003007212 */ /* 0x000fe200078efe04 */
[----:B------:R-:W-:Y:S05]  /*9cb0*/  BRA `(.L_x_5137) ;  /* 0x0000028000007947 */ /* 0x000fea0003800000 */
.L_x_5149:
        /* <DEDUP_REMOVED lines=14> */
.L_x_5136:
        /* <DEDUP_REMOVED lines=21> */
.L_x_5157:
[----:B------:R-:W2:Y:S02]  /*9ef0*/  LDG.E.64 R2, [R2.64] ;  /* 0x0000002402027981 */ /* 0x000ea4000c1e1b00 */
[----:B--2---:R0:W1:Y:S01]  /*9f00*/  I2F.U64 R0, R2 ;  /* 0x0000000200007312 */ /* 0x0040620000301000 */
[----:B------:R-:W-:Y:S05]  /*9f10*/  BRA `(.L_x_5137) ;  /* 0x0000002000007947 */ /* 0x000fea0003800000 */
.L_x_5156:
[----:B------:R-:W2:Y:S02]  /*9f20*/  LDG.E R0, [R2.64] ;  /* 0x0000002402007981 */ /* 0x000ea4000c1e1900 */
[----:B--2---:R-:W0:Y:S02]  /*9f30*/  I2F.U32 R0, R0 ;  /* 0x0000000000007306 */ /* 0x004e240000201000 */
.L_x_5137:
[----:B------:R-:W-:Y:S05]  /*9f40*/  BSYNC B6 ;  /* 0x0000000000067941 */ /* 0x000fea0003800000 */
.L_x_5131:
        /* <DEDUP_REMOVED lines=22> */
.L_x_5161:
[----:B------:R-:W0:Y:S02]  /*a0b0*/  F2I.S64.TRUNC R2, R2 ;  /* 0x0000000200027311 */ /* 0x000e24000020d900 */
[----:B0-----:R-:W-:-:S05]  /*a0c0*/  IMAD.MOV.U32 R5, RZ, RZ, R2 ;  /* 0x000000ffff057224 */ /* 0x001fca00078e0002 */
[----:B------:R-:W-:Y:S01]  /*a0d0*/  STG.E.U8 [R16.64], R5 ;  /* 0x0000000510007986 */ /* 0x000fe2000c101124 */
[----:B------:R-:W-:Y:S05]  /*a0e0*/  EXIT ;  /* 0x000000000000794d */ /* 0x000fea0003800000 */
.L_x_5160:
        /* <DEDUP_REMOVED lines=9> */
.L_x_5164:
[----:B------:R-:W0:Y:S02]  /*a180*/  F2I.FTZ.TRUNC.NTZ R3, R2 ;  /* 0x0000000200037305 */ /* 0x000e24000021f100 */
[----:B0-----:R-:W-:Y:S01]  /*a190*/  STG.E [R16.64], R3 ;  /* 0x0000000310007986 */ /* 0x001fe2000c101924 */
[----:B------:R-:W-:Y:S05]  /*a1a0*/  EXIT ;  /* 0x000000000000794d */ /* 0x000fea0003800000 */
.L_x_5163:
[----:B------:R-:W0:Y:S02]  /*a1b0*/  F2I.FTZ.TRUNC.NTZ R3, R2 ;  /* 0x0000000200037305 */ /* 0x000e24000021f100 */
[----:B0-----:R-:W-:Y:S01]  /*a1c0*/  STG.E.U16 [R16.64], R3 ;  /* 0x0000000310007986 */ /* 0x001fe2000c101524 */
[----:B------:R-:W-:Y:S05]  /*a1d0*/  EXIT ;  /* 0x000000000000794d */ /* 0x000fea0003800000 */
.L_x_5159:
        /* <DEDUP_REMOVED lines=8> */
.L_x_5166:
[----:B------:R-:W-:-:S05]  /*a260*/  F2FP.PACK_AB R2, RZ, R2 ;  /* 0x00000002ff02723e */ /* 0x000fca00000000ff */
[----:B------:R-:W-:Y:S01]  /*a270*/  STG.E.U16 [R16.64], R2 ;  /* 0x0000000210007986 */ /* 0x000fe2000c101524 */
[----:B------:R-:W-:Y:S05]  /*a280*/  EXIT ;  /* 0x000000000000794d */ /* 0x000fea0003800000 */
.L_x_5165:
        /* <DEDUP_REMOVED lines=9> */
.L_x_5168:
[----:B------:R-:W-:-:S04]  /*a320*/  F2FP.PACK_AB R3, RZ, R2 ;  /* 0x00000002ff03723e */ /* 0x000fc800000000ff */
[----:B------:R-:W-:-:S05]  /*a330*/  PRMT R3, R3, 0x5410, RZ ;  /* 0x0000541003037816 */ /* 0x000fca00000000ff */
[----:B------:R-:W-:Y:S01]  /*a340*/  STG.E [R16.64], R3 ;  /* 0x0000000310007986 */ /* 0x000fe2000c101924 */
[----:B------:R-:W-:Y:S05]  /*a350*/  EXIT ;  /* 0x000000000000794d */ /* 0x000fea0003800000 */
.L_x_5167:
[----:B------:R-:W-:-:S06]  /*a360*/  FMUL.FTZ R2, R2, 1 ;  /* 0x3f80000002027820 */ /* 0x000fcc0000410000 */
[----:B------:R-:W0:Y:S02]  /*a370*/  F2F.F64.F32 R2, R2 ;  /* 0x0000000200027310 */ /* 0x000e240000201800 */
[----:B0-----:R-:W-:Y:S01]  /*a380*/  STG.E.64 [R16.64], R2 ;  /* 0x0000000210007986 */ /* 0x001fe2000c101b24 */
[----:B------:R-:W-:Y:S05]  /*a390*/  EXIT ;  /* 0x000000000000794d */ /* 0x000fea0003800000 */
.L_x_5158:
        /* <DEDUP_REMOVED lines=12> */
.L_x_5171:
[----:B------:R-:W-:Y:S01]  /*a460*/  FMUL.FTZ R4, R2, 1 ;  /* 0x3f80000002047820 */ /* 0x000fe20000410000 */
[----:B------:R-:W-:-:S05]  /*a470*/  CS2R R6, SRZ ;  /* 0x0000000000067805 */ /* 0x000fca000001ff00 */
[----:B------:R-:W0:Y:S02]  /*a480*/  F2F.F64.F32 R4, R4 ;  /* 0x0000000400047310 */ /* 0x000e240000201800 */
[----:B0-----:R-:W-:Y:S01]  /*a490*/  STG.E.128 [R16.64], R4 ;  /* 0x0000000410007986 */ /* 0x001fe2000c101d24 */
[----:B------:R-:W-:Y:S05]  /*a4a0*/  EXIT ;  /* 0x000000000000794d */ /* 0x000fea0003800000 */
.L_x_5170:
        /* <DEDUP_REMOVED lines=20> */
.L_x_5175:
[----:B------:R-:W-:Y:S05]  /*a5f0*/  BSYNC B0 ;  /* 0x0000000000007941 */ /* 0x000fea0003800000 */
.L_x_5174:
[----:B------:R-:W-:-:S05]  /*a600*/  LOP3.LUT R5, R0, R5, RZ, 0xfc, !PT ;  /* 0x0000000500057212 */ /* 0x000fca00078efcff */
[----:B------:R-:W-:Y:S01]  /*a610*/  STG.E.U8 [R16.64], R5 ;  /* 0x0000000510007986 */ /* 0x000fe2000c101124 */
[----:B------:R-:W-:Y:S05]  /*a620*/  EXIT ;  /* 0x000000000000794d */ /* 0x000fea0003800000 */
.L_x_5173:
        /* <DEDUP_REMOVED lines=12> */
.L_x_5177:
[----:B------:R-:W-:Y:S01]  /*a6f0*/  IMAD.MOV.U32 R0, RZ, RZ, 0x7f ;  /* 0x0000007fff007424 */ /* 0x000fe200078e00ff */
[----:B------:R-:W-:-:S04]  /*a700*/  ISETP.GT.U32.AND P0, PT, R4, 0x7f800000, PT ;  /* 0x7f8000000400780c */ /* 0x000fc80003f04070 */
[----:B------:R-:W-:-:S04]  /*a710*/  SEL R0, R0, 0x7c, P0 ;  /* 0x0000007c00007807 */ /* 0x000fc80000000000 */
.L_x_5178:
[----:B------:R-:W-:Y:S05]  /*a720*/  BSYNC B0 ;  /* 0x0000000000007941 */ /* 0x000fea0003800000 */
.L_x_5176:
[----:B------:R-:W-:-:S04]  /*a730*/  LOP3.LUT R2, R2, 0x80000000, RZ, 0xc0, !PT ;  /* 0x8000000002027812 */ /* 0x000fc800078ec0ff */
[----:B------:R-:W-:-:S04]  /*a740*/  SHF.R.U32.HI R3, RZ, 0x18, R2 ;  /* 0x00000018ff037819 */ /* 0x000fc80000011602 */
[----:B------:R-:W-:-:S05]  /*a750*/  LOP3.LUT R3, R0, R3, RZ, 0xfc, !PT ;  /* 0x0000000300037212 */ /* 0x000fca00078efcff */
[----:B------:R-:W-:Y:S01]  /*a760*/  STG.E.U8 [R16.64], R3 ;  /* 0x0000000310007986 */ /* 0x000fe2000c101124 */
[----:B------:R-:W-:Y:S05]  /*a770*/  EXIT ;  /* 0x000000000000794d */ /* 0x000fea0003800000 */
.L_x_5172:
[----:B------:R-:W-:-:S05]  /*a780*/  F2FP.BF16.PACK_AB R2, RZ, R2 ;  /* 0x00000002ff02723e */ /* 0x000fca00000010ff */
[----:B------:R-:W-:Y:S01]  /*a790*/  STG.E.U16 [R16.64], R2 ;  /* 0x0000000210007986 */ /* 0x000fe2000c101524 */
[----:B------:R-:W-:Y:S05]  /*a7a0*/  EXIT ;  /* 0x000000000000794d */ /* 0x000fea0003800000 */
.L_x_5169:
        /* <DEDUP_REMOVED lines=11> */
.L_x_5181:
        /* <DEDUP_REMOVED lines=16> */
.L_x_5184:
[----:B------:R-:W-:-:S04]  /*a960*/  LOP3.LUT R2, R2, 0x80000000, RZ, 0xc0, !PT ;  /* 0x8000000002027812 */ /* 0x000fc800078ec0ff */
[----:B------:R-:W-:-:S04]  /*a970*/  SHF.R.U32.HI R3, RZ, 0x18, R2 ;  /* 0x00000018ff037819 */ /* 0x000fc80000011602 */
[----:B------:R-:W-:-:S04]  /*a980*/  LOP3.LUT R0, R0, R3, RZ, 0xfc, !PT ;  /* 0x0000000300007212 */ /* 0x000fc800078efcff */
[----:B------:R-:W-:Y:S02]  /*a990*/  PRMT R8, R0, 0x7610, R8 ;  /* 0x0000761000087816 */ /* 0x000fe40000000008 */
.L_x_5183:
[----:B------:R-:W-:Y:S05]  /*a9a0*/  BSYNC B0 ;  /* 0x0000000000007941 */ /* 0x000fea0003800000 */
.L_x_5182:
[----:B------:R-:W-:Y:S01]  /*a9b0*/  STG.E.U8 [R16.64], R8 ;  /* 0x0000000810007986 */ /* 0x000fe2000c101124 */
[----:B------:R-:W-:Y:S05]  /*a9c0*/  EXIT ;  /* 0x000000000000794d */ /* 0x000fea0003800000 */
.L_x_5180:
        /* <DEDUP_REMOVED lines=16> */
.L_x_5187:
[----:B------:R-:W-:-:S04]  /*aad0*/  LOP3.LUT R2, R2, 0x80000000, RZ, 0xc0, !PT ;  /* 0x8000000002027812 */ /* 0x000fc800078ec0ff */
[----:B------:R-:W-:-:S04]  /*aae0*/  SHF.R.U32.HI R3, RZ, 0x18, R2 ;  /* 0x00000018ff037819 */ /* 0x000fc80000011602 */
[----:B------:R-:W-:-:S04]  /*aaf0*/  LOP3.LUT R0, R0, R3, RZ, 0xfc, !PT ;  /* 0x0000000300007212 */ /* 0x000fc800078efcff */
[----:B------:R-:W-:Y:S02]  /*ab00*/  PRMT R8, R0, 0x7610, R8 ;  /* 0x0000761000087816 */ /* 0x000fe40000000008 */
.L_x_5186:
[----:B------:R-:W-:Y:S05]  /*ab10*/  BSYNC B0 ;  /* 0x0000000000007941 */ /* 0x000fea0003800000 */
.L_x_5185:
[----:B------:R-:W-:Y:S01]  /*ab20*/  STG.E.U8 [R16.64], R8 ;  /* 0x0000000810007986 */ /* 0x000fe2000c101124 */
[----:B------:R-:W-:Y:S05]  /*ab30*/  EXIT ;  /* 0x000000000000794d */ /* 0x000fea0003800000 */
.L_x_5179:
        /* <DEDUP_REMOVED lines=21> */
.L_x_5162:
        /* <DEDUP_REMOVED lines=20> */
.L_x_5189:
[----:B------:R-:W0:Y:S02]  /*add0*/  F2I.U64.TRUNC R2, R2 ;  /* 0x0000000200027311 */ /* 0x000e24000020d800 */
[----:B0-----:R-:W-:Y:S01]  /*ade0*/  STG.E.64 [R16.64], R2 ;  /* 0x0000000210007986 */ /* 0x001fe2000c101b24 */
[----:B------:R-:W-:Y:S05]  /*adf0*/  EXIT ;  /* 0x000000000000794d */ /* 0x000fea0003800000 */
.L_x_5188:
[----:B------:R-:W0:Y:S02]  /*ae00*/  F2I.FTZ.U32.TRUNC.NTZ R3, R2 ;  /* 0x0000000200037305 */ /* 0x000e24000021f000 */
[----:B0-----:R-:W-:Y:S01]  /*ae10*/  STG.E [R16.64], R3 ;  /* 0x0000000310007986 */ /* 0x001fe2000c101924 */
[----:B------:R-:W-:Y:S05]  /*ae20*/  EXIT ;  /* 0x000000000000794d */ /* 0x000fea0003800000 */
.L_x_5190:
        /* <DEDUP_REMOVED lines=13> */
.L_x_6128:


//--------------------- .text._ZN2at6native27unrolled_elementwise_kernelIZZZNS0_66_GLOBAL__N__a0cfb035_28_ActivationHardswishKernel_cu_1520ed90_310016hardswish_kernelERNS_14TensorIteratorEENKUlvE_clEvENKUlvE0_clEvEUlfE_St5arrayIPcLm2EELi4E23TrivialOffsetCalculatorILi1EjESC_NS0_6memory12LoadWithCastILi1EEENSD_13StoreWithCastILi1EEEEEviT_T0_T2_T3_T4_T5_ --------------------------
	.section	.text._ZN2at6native27unrolled_elementwise_kernelIZZZNS0_66_GLOBAL__N__a0cfb035_28_ActivationHardswishKernel_cu_1520ed90_310016hardswish_kernelERNS_14TensorIteratorEENKUlvE_clEvENKUlvE0_clEvEUlfE_St5arrayIPcLm2EELi4E23TrivialOffsetCalculatorILi1EjESC_NS0_6memory12LoadWithCastILi1EEENSD_13StoreWithCastILi1EEEEEviT_T0_T2_T3_T4_T5_,"ax",@progbits
	.sectioninfo	@"SHI_REGISTERS=28"
	.align	128
        .global         _ZN2at6native27unrolled_elementwise_kernelIZZZNS0_66_GLOBAL__N__a0cfb035_28_ActivationHardswishKernel_cu_1520ed90_310016hardswish_kernelERNS_14TensorIteratorEENKUlvE_clEvENKUlvE0_clEvEUlfE_St5arrayIPcLm2EELi4E23TrivialOffsetCalculatorILi1EjESC_NS0_6memory12LoadWithCastILi1EEENSD_13StoreWithCastILi1EEEEEviT_T0_T2_T3_T4_T5_
        .type           _ZN2at6native27unrolled_elementwise_kernelIZZZNS0_66_GLOBAL__N__a0cfb035_28_ActivationHardswishKernel_cu_1520ed90_310016hardswish_kernelERNS_14TensorIteratorEENKUlvE_clEvENKUlvE0_clEvEUlfE_St5arrayIPcLm2EELi4E23TrivialOffsetCalculatorILi1EjESC_NS0_6memory12LoadWithCastILi1EEENSD_13StoreWithCastILi1EEEEEviT_T0_T2_T3_T4_T5_,@function
        .size           _ZN2at6native27unrolled_elementwise_kernelIZZZNS0_66_GLOBAL__N__a0cfb035_28_ActivationHardswishKernel_cu_1520ed90_310016hardswish_kernelERNS_14TensorIteratorEENKUlvE_clEvENKUlvE0_clEvEUlfE_St5arrayIPcLm2EELi4E23TrivialOffsetCalculatorILi1EjESC_NS0_6memory12LoadWithCastILi1EEENSD_13StoreWithCastILi1EEEEEviT_T0_T2_T3_T4_T5_,(.L_x_6129 - _ZN2at6native27unrolled_elementwise_kernelIZZZNS0_66_GLOBAL__N__a0cfb035_28_ActivationHardswishKernel_cu_1520ed90_310016hardswish_kernelERNS_14TensorIteratorEENKUlvE_clEvENKUlvE0_clEvEUlfE_St5arrayIPcLm2EELi4E23TrivialOffsetCalculatorILi1EjESC_NS0_6memory12LoadWithCastILi1EEENSD_13StoreWithCastILi1EEEEEviT_T0_T2_T3_T4_T5_)
        .other          _ZN2at6native27unrolled_elementwise_kernelIZZZNS0_66_GLOBAL__N__a0cfb035_28_ActivationHardswishKernel_cu_1520ed90_310016hardswish_kernelERNS_14TensorIteratorEENKUlvE_clEvENKUlvE0_clEvEUlfE_St5arrayIPcLm2EELi4E23TrivialOffsetCalculatorILi1EjESC_NS0_6memory12LoadWithCastILi1EEENSD_13StoreWithCastILi1EEEEEviT_T0_T2_T3_T4_T5_,@"STO_CUDA_ENTRY STV_DEFAULT"
_ZN2at6native27unrolled_elementwise_kernelIZZZNS0_66_GLOBAL__N__a0cfb035_28_ActivationHardswishKernel_cu_1520ed90_310016hardswish_kernelERNS_14TensorIteratorEENKUlvE_clEvENKUlvE0_clEvEUlfE_St5arrayIPcLm2EELi4E23TrivialOffsetCalculatorILi1EjESC_NS0_6memory12LoadWithCastILi1EEENSD_13StoreWithCastILi1EEEEEviT_T0_T2_T3_T4_T5_:
.text._ZN2at6native27unrolled_elementwise_kernelIZZZNS0_66_GLOBAL__N__a0cfb035_28_ActivationHardswishKernel_cu_1520ed90_310016hardswish_kernelERNS_14TensorIteratorEENKUlvE_clEvENKUlvE0_clEvEUlfE_St5arrayIPcLm2EELi4E23TrivialOffsetCalculatorILi1EjESC_NS0_6memory12LoadWithCastILi1EEENSD_13StoreWithCastILi1EEEEEviT_T0_T2_T3_T4_T5_:
        /* <DEDUP_REMOVED lines=8> */
[----:B0-----:R-:W-:-:S05]  /*0080*/  IMAD R16, R2, R3, c[0x0][0x160] ;  /* 0x0000580002107624 */ /* 0x001fca00078e0203 */
[----:B--2---:R-:W-:-:S13]  /*0090*/  ISETP.GE.AND P0, PT, R23, R16, PT ;  /* 0x000000101700720c */ /* 0x004fda0003f06270 */
[----:B------:R-:W-:Y:S05]  /*00a0*/  @P0 BRA `(.L_x_5192) ;  /* 0x00000e4000000947 */ /* 0x000fea0003800000 */
[----:B-1----:R-:W-:Y:S01]  /*00b0*/  PRMT R0, R17, 0x9910, RZ ;  /* 0x0000991011007816 */ /* 0x002fe200000000ff */
        /* <DEDUP_REMOVED lines=18> */
.L_x_5197:
[----:B------:R-:W2:Y:S02]  /*01e0*/  LDG.E.U8 R4, [R4.64] ;  /* 0x0000002404047981 */ /* 0x000ea4000c1e1100 */
[----:B--2---:R0:W1:Y:S01]  /*01f0*/  I2F.U16 R24, R4 ;  /* 0x0000000400187306 */ /* 0x0040620000101000 */
[----:B------:R-:W-:Y:S05]  /*0200*/  BRA `(.L_x_5199) ;  /* 0x00000cb000007947 */ /* 0x000fea0003800000 */
.L_x_5196:
        /* <DEDUP_REMOVED lines=9> */
.L_x_5201:
[----:B------:R-:W2:Y:S02]  /*02a0*/  LDG.E R4, [R4.64] ;  /* 0x0000002404047981 */ /* 0x000ea4000c1e1900 */
[----:B--2---:R0:W1:Y:S01]  /*02b0*/  I2F R24, R4 ;  /* 0x0000000400187306 */ /* 0x0040620000201400 */
[----:B------:R-:W-:Y:S05]  /*02c0*/  BRA `(.L_x_5199) ;  /* 0x00000bf000007947 */ /* 0x000fea0003800000 */
.L_x_5200:
[----:B------:R-:W2:Y:S02]  /*02d0*/  LDG.E.U16 R4, [R4.64] ;  /* 0x0000002404047981 */ /* 0x000ea4000c1e1500 */
[----:B--2---:R0:W1:Y:S01]  /*02e0*/  I2F.S16 R24, R4 ;  /* 0x0000000400187306 */ /* 0x0040620000101400 */
[----:B------:R-:W-:Y:S05]  /*02f0*/  BRA `(.L_x_5199) ;  /* 0x00000bc000007947 */ /* 0x000fea0003800000 */
.L_x_5195:
        /* <DEDUP_REMOVED lines=8> */
.L_x_5203:
[----:B------:R-:W2:Y:S02]  /*0380*/  LDG.E.U16 R4, [R4.64] ;  /* 0x0000002404047981 */ /* 0x000ea4000c1e1500 */
[----:B--2---:R-:W-:Y:S01]  /*0390*/  HADD2.F32 R24, -RZ, R4.H0_H0 ;  /* 0x20000004ff187230 */ /* 0x004fe20000004100 */
[----:B------:R-:W-:Y:S05]  /*03a0*/  BRA `(.L_x_5199) ;  /* 0x00000b1000007947 */ /* 0x000fea0003800000 */
.L_x_5202:
        /* <DEDUP_REMOVED lines=8> */
.L_x_5205:
[----:B------:R-:W2:Y:S02]  /*0430*/  LDG.E.U16 R4, [R4.64] ;  /* 0x0000002404047981 */ /* 0x000ea4000c1e1500 */
[----:B--2---:R-:W-:Y:S01]  /*0440*/  HADD2.F32 R24, -RZ, R4.H0_H0 ;  /* 0x20000004ff187230 */ /* 0x004fe20000004100 */
[----:B------:R-:W-:Y:S05]  /*0450*/  BRA `(.L_x_5199) ;  /* 0x00000a6000007947 */ /* 0x000fea0003800000 */
.L_x_5204:
[----:B------:R-:W2:Y:S02]  /*0460*/  LDG.E.64 R4, [R4.64] ;  /* 0x0000002404047981 */ /* 0x000ea4000c1e1b00 */
[----:B--2---:R-:W0:Y:S01]  /*0470*/  F2F.F32.F64 R24, R4 ;  /* 0x0000000400187310 */ /* 0x004e220000301000 */
[----:B------:R-:W0:-:S14]  /*0480*/  DSETP.GEU.AND P0, PT, |R4|, c[0x2][0x0], PT ;  /* 0x008000000400762a */ /* 0x000e1c0003f0e200 */
[----:B0-----:R-:W-:Y:S01]  /*0490*/  @!P0 FMUL R24, R24, 1.175494350822287508e-38 ;  /* 0x0080000018188820 */ /* 0x001fe20000400000 */
[----:B------:R-:W-:Y:S05]  /*04a0*/  BRA `(.L_x_5199) ;  /* 0x00000a1000007947 */ /* 0x000fea0003800000 */
.L_x_5194:
        /* <DEDUP_REMOVED lines=12> */
.L_x_5208:
[----:B------:R-:W2:Y:S02]  /*0570*/  LDG.E.64 R4, [R4.64] ;  /* 0x0000002404047981 */ /* 0x000ea4000c1e1b00 */
[----:B--2---:R-:W0:Y:S01]  /*0580*/  F2F.F32.F64 R24, R4 ;  /* 0x0000000400187310 */ /* 0x004e220000301000 */
[----:B------:R-:W0:-:S14]  /*0590*/  DSETP.GEU.AND P0, PT, |R4|, c[0x2][0x0], PT ;  /* 0x008000000400762a */ /* 0x000e1c0003f0e200 */
[----:B0-----:R-:W-:Y:S01]  /*05a0*/  @!P0 FMUL R24, R24, 1.175494350822287508e-38 ;  /* 0x0080000018188820 */ /* 0x001fe20000400000 */
[----:B------:R-:W-:Y:S05]  /*05b0*/  BRA `(.L_x_5199) ;  /* 0x0000090000007947 */ /* 0x000fea0003800000 */
.L_x_5207:
        /* <DEDUP_REMOVED lines=26> */
.L_x_5210:
        /* <DEDUP_REMOVED lines=14> */
.L_x_5209:
[----:B------:R-:W2:Y:S02]  /*0840*/  LDG.E.U16 R4, [R4.64] ;  /* 0x0000002404047981 */ /* 0x000ea4000c1e1500 */
[----:B--2---:R-:W-:Y:S01]  /*0850*/  PRMT R24, RZ, 0x5410, R4 ;  /* 0x00005410ff187816 */ /* 0x004fe20000000004 */
[----:B------:R-:W-:Y:S05]  /*0860*/  BRA `(.L_x_5199) ;  /* 0x0000065000007947 */ /* 0x000fea0003800000 */
.L_x_5206:
        /* <DEDUP_REMOVED lines=11> */
.L_x_5213:
        /* <DEDUP_REMOVED lines=20> */
.L_x_5215:
[----:B------:R-:W-:Y:S05]  /*0a60*/  BSYNC B0 ;  /* 0x0000000000007941 */ /* 0x000fea0003800000 */
.L_x_5214:
[----:B------:R-:W-:Y:S01]  /*0a70*/  IMAD.SHL.U32 R3, R3, 0x100000, RZ ;  /* 0x0010000003037824 */ /* 0x000fe200078e00ff */
[----:B------:R-:W-:-:S04]  /*0a80*/  LEA R5, R0, 0x3b800000, 0x17 ;  /* 0x3b80000000057811 */ /* 0x000fc800078eb8ff */
[----:B------:R-:W-:Y:S01]  /*0a90*/  LOP3.LUT R24, R5, R3, R24, 0xfe, !PT ;  /* 0x0000000305187212 */ /* 0x000fe200078efe18 */
[----:B------:R-:W-:Y:S05]  /*0aa0*/  BRA `(.L_x_5199) ;  /* 0x0000041000007947 */ /* 0x000fea0003800000 */
.L_x_5212:
        /* <DEDUP_REMOVED lines=20> */
.L_x_5217:
[----:B------:R-:W-:Y:S05]  /*0bf0*/  BSYNC B0 ;  /* 0x0000000000007941 */ /* 0x000fea0003800000 */
.L_x_5216:
[----:B------:R-:W-:Y:S01]  /*0c00*/  IMAD.SHL.U32 R3, R3, 0x200000, RZ ;  /* 0x0020000003037824 */ /* 0x000fe200078e00ff */
[----:B------:R-:W-:-:S04]  /*0c10*/  LEA R5, R0, 0x37800000, 0x17 ;  /* 0x3780000000057811 */ /* 0x000fc800078eb8ff */
[----:B------:R-:W-:Y:S01]  /*0c20*/  LOP3.LUT R24, R5, R3, R24, 0xfe, !PT ;  /* 0x0000000305187212 */ /* 0x000fe200078efe18 */
[----:B------:R-:W-:Y:S05]  /*0c30*/  BRA `(.L_x_5199) ;  /* 0x0000028000007947 */ /* 0x000fea0003800000 */
.L_x_5211:
        /* <DEDUP_REMOVED lines=14> */
.L_x_5198:
        /* <DEDUP_REMOVED lines=21> */
.L_x_5219:
[----:B------:R-:W2:Y:S02]  /*0e70*/  LDG.E.64 R4, [R4.64] ;  /* 0x0000002404047981 */ /* 0x000ea4000c1e1b00 */
[----:B--2---:R0:W1:Y:S01]  /*0e80*/  I2F.U64 R24, R4 ;  /* 0x0000000400187312 */ /* 0x0040620000301000 */
[----:B------:R-:W-:Y:S05]  /*0e90*/  BRA `(.L_x_5199) ;  /* 0x0000002000007947 */ /* 0x000fea0003800000 */
.L_x_5218:
[----:B------:R-:W2:Y:S02]  /*0ea0*/  LDG.E R4, [R4.64] ;  /* 0x0000002404047981 */ /* 0x000ea4000c1e1900 */
[----:B--2---:R0:W1:Y:S02]  /*0eb0*/  I2F.U32 R24, R4 ;  /* 0x0000000400187306 */ /* 0x0040640000201000 */
.L_x_5199:
[----:B------:R-:W-:Y:S05]  /*0ec0*/  BSYNC B6 ;  /* 0x0000000000067941 */ /* 0x000fea0003800000 */
.L_x_5193:
[----:B------:R-:W2:Y:S02]  /*0ed0*/  S2R R23, SR_TID.X ;  /* 0x0000000000177919 */ /* 0x000ea40000002100 */
[----:B--2---:R-:W-:Y:S02]  /*0ee0*/  IADD3 R23, R23, 0x80, RZ ;  /* 0x0000008017177810 */ /* 0x004fe40007ffe0ff */
.L_x_5192:
[----:B-1----:R-:W-:Y:S05]  /*0ef0*/  BSYNC B7 ;  /* 0x0000000000077941 */ /* 0x002fea0003800000 */
.L_x_5191:
[----:B------:R-:W-:Y:S01]  /*0f00*/  ISETP.GE.AND P0, PT, R23, R16, PT ;  /* 0x000000101700720c */ /* 0x000fe20003f06270 */
[----:B------:R-:W-:-:S12]  /*0f10*/  BSSY B7, `(.L_x_5220) ;  /* 0x00000e5000077945 */ /* 0x000fd80003800000 */
[----:B------:R-:W-:Y:S05]  /*0f20*/  @P0 BRA `(.L_x_5221) ;  /* 0x00000e3000000947 */ /* 0x000fea0003800000 */
[----:B------:R-:W-:Y:S01]  /*0f30*/  IMAD R0, R2, 0x200, R23 ;  /* 0x0000020002007824 */ /* 0x000fe200078e0217 */
[----:B------:R-:W-:Y:S01]  /*0f40*/  PRMT R3, R17, 0x9910, RZ ;  /* 0x0000991011037816 */ /* 0x000fe200000000ff */
[----:B------:R-:W-:Y:S02]  /*0f50*/  BSSY B6, `(.L_x_5222) ;  /* 0x00000df000067945 */ /* 0x000fe40003800000 */
[----:B0-----:R-:W-:Y:S02]  /*0f60*/  IMAD R4, R0, c[0x0][0x198], RZ ;  /* 0x0000660000047a24 */ /* 0x001fe400078e02ff */
        /* <DEDUP_REMOVED lines=16> */
.L_x_5226:
[----:B------:R-:W2:Y:S02]  /*1070*/  LDG.E.U8 R4, [R4.64] ;  /* 0x0000002404047981 */ /* 0x000ea4000c1e1100 */
[----:B--2---:R0:W1:Y:S01]  /*1080*/  I2F.U16 R25, R4 ;  /* 0x0000000400197306 */ /* 0x0040620000101000 */
[----:B------:R-:W-:Y:S05]  /*1090*/  BRA `(.L_x_5228) ;  /* 0x00000ca000007947 */ /* 0x000fea0003800000 */
.L_x_5225:
        /* <DEDUP_REMOVED lines=9> */
.L_x_5230:
[----:B------:R-:W2:Y:S02]  /*1130*/  LDG.E R4, [R4.64] ;  /* 0x0000002404047981 */ /* 0x000ea4000c1e1900 */
[----:B--2---:R0:W1:Y:S01]  /*1140*/  I2F R25, R4 ;  /* 0x0000000400197306 */ /* 0x0040620000201400 */
[----:B------:R-:W-:Y:S05]  /*1150*/  BRA `(.L_x_5228) ;  /* 0x00000be000007947 */ /* 0x000fea0003800000 */
.L_x_5229:
[----:B------:R-:W2:Y:S02]  /*1160*/  LDG.E.U16 R4, [R4.64] ;  /* 0x0000002404047981 */ /* 0x000ea4000c1e1500 */
[----:B--2---:R0:W1:Y:S01]  /*1170*/  I2F.S16 R25, R4 ;  /* 0x0000000400197306 */ /* 0x0040620000101400 */
[----:B------:R-:W-:Y:S05]  /*1180*/  BRA `(.L_x_5228) ;  /* 0x00000bb000007947 */ /* 0x000fea0003800000 */
.L_x_5224:
        /* <DEDUP_REMOVED lines=8> */
.L_x_5232:
[----:B------:R-:W2:Y:S02]  /*1210*/  LDG.E.U16 R4, [R4.64] ;  /* 0x0000002404047981 */ /* 0x000ea4000c1e1500 */
[----:B--2---:R-:W-:Y:S01]  /*1220*/  HADD2.F32 R25, -RZ, R4.H0_H0 ;  /* 0x20000004ff197230 */ /* 0x004fe20000004100 */
[----:B------:R-:W-:Y:S05]  /*1230*/  BRA `(.L_x_5228) ;  /* 0x00000b0000007947 */ /* 0x000fea0003800000 */
.L_x_5231:
        /* <DEDUP_REMOVED lines=8> */
.L_x_5234:
[----:B------:R-:W2:Y:S02]  /*12c0*/  LDG.E.U16 R4, [R4.64] ;  /* 0x0000002404047981 */ /* 0x000ea4000c1e1500 */
[----:B--2---:R-:W-:Y:S01]  /*12d0*/  HADD2.F32 R25, -RZ, R4.H0_H0 ;  /* 0x20000004ff197230 */ /* 0x004fe20000004100 */
[----:B------:R-:W-:Y:S05]  /*12e0*/  BRA `(.L_x_5228) ;  /* 0x00000a5000007947 */ /* 0x000fea0003800000 */
.L_x_5233:
[----:B------:R-:W2:Y:S02]  /*12f0*/  LDG.E.64 R4, [R4.64] ;  /* 0x0000002404047981 */ /* 0x000ea4000c1e1b00 */
[----:B--2---:R-:W0:Y:S01]  /*1300*/  F2F.F32.F64 R25, R4 ;  /* 0x0000000400197310 */ /* 0x004e220000301000 */
[----:B------:R-:W0:-:S14]  /*1310*/  DSETP.GEU.AND P0, PT, |R4|, c[0x2][0x0], PT ;  /* 0x008000000400762a */ /* 0x000e1c0003f0e200 */
[----:B0-----:R-:W-:Y:S01]  /*1320*/  @!P0 FMUL R25, R25, 1.175494350822287508e-38 ;  /* 0x0080000019198820 */ /* 0x001fe20000400000 */
[----:B------:R-:W-:Y:S05]  /*1330*/  BRA `(.L_x_5228) ;  /* 0x00000a0000007947 */ /* 0x000fea0003800000 */
.L_x_5223:
        /* <DEDUP_REMOVED lines=12> */
.L_x_5237:
[----:B------:R-:W2:Y:S02]  /*1400*/  LDG.E.64 R4, [R4.64] ;  /* 0x0000002404047981 */ /* 0x000ea4000c1e1b00 */
[----:B--2---:R-:W0:Y:S01]  /*1410*/  F2F.F32.F64 R25, R4 ;  /* 0x0000000400197310 */ /* 0x004e220000301000 */
[----:B------:R-:W0:-:S14]  /*1420*/  DSETP.GEU.AND P0, PT, |R4|, c[0x2][0x0], PT ;  /* 0x008000000400762a */ /* 0x000e1c0003f0e200 */
[----:B0-----:R-:W-:Y:S01]  /*1430*/  @!P0 FMUL R25, R25, 1.175494350822287508e-38 ;  /* 0x0080000019198820 */ /* 0x001fe20000400000 */
[----:B------:R-:W-:Y:S05]  /*1440*/  BRA `(.L_x_5228) ;  /* 0x000008f000007947 */ /* 0x000fea0003800000 */
.L_x_5236:
        /* <DEDUP_REMOVED lines=26> */
.L_x_5239:
        /* <DEDUP_REMOVED lines=13> */
.L_x_5238:
[----:B------:R-:W2:Y:S02]  /*16c0*/  LDG.E.U16 R4, [R4.64] ;  /* 0x0000002404047981 */ /* 0x000ea4000c1e1500 */
[----:B--2---:R-:W-:Y:S01]  /*16d0*/  PRMT R25, RZ, 0x5410, R4 ;  /* 0x00005410ff197816 */ /* 0x004fe20000000004 */
[----:B------:R-:W-:Y:S05]  /*16e0*/  BRA `(.L_x_5228) ;  /* 0x0000065000007947 */ /* 0x000fea0003800000 */
.L_x_5235:
        /* <DEDUP_REMOVED lines=11> */
.L_x_5242:
        /* <DEDUP_REMOVED lines=20> */
.L_x_5244:
[----:B------:R-:W-:Y:S05]  /*18e0*/  BSYNC B0 ;  /* 0x0000000000007941 */ /* 0x000fea0003800000 */
.L_x_5243:
[----:B------:R-:W-:Y:S01]  /*18f0*/  IMAD.SHL.U32 R3, R3, 0x100000, RZ ;  /* 0x0010000003037824 */ /* 0x000fe200078e00ff */
[----:B------:R-:W-:-:S04]  /*1900*/  LEA R0, R0, 0x3b800000, 0x17 ;  /* 0x3b80000000007811 */ /* 0x000fc800078eb8ff */
[----:B------:R-:W-:Y:S01]  /*1910*/  LOP3.LUT R25, R0, R3, R25, 0xfe, !PT ;  /* 0x0000000300197212 */ /* 0x000fe200078efe19 */
[----:B------:R-:W-:Y:S05]  /*1920*/  BRA `(.L_x_5228) ;  /* 0x0000041000007947 */ /* 0x000fea0003800000 */
.L_x_5241:
        /* <DEDUP_REMOVED lines=20> */
.L_x_5246:
[----:B------:R-:W-:Y:S05]  /*1a70*/  BSYNC B0 ;  /* 0x0000000000007941 */ /* 0x000fea0003800000 */
.L_x_5245:
[----:B------:R-:W-:Y:S01]  /*1a80*/  IMAD.SHL.U32 R3, R3, 0x200000, RZ ;  /* 0x0020000003037824 */ /* 0x000fe200078e00ff */
[----:B------:R-:W-:-:S04]  /*1a90*/  LEA R0, R0, 0x37800000, 0x17 ;  /* 0x3780000000007811 */ /* 0x000fc800078eb8ff */
[----:B------:R-:W-:Y:S01]  /*1aa0*/  LOP3.LUT R25, R0, R3, R25, 0xfe, !PT ;  /* 0x0000000300197212 */ /* 0x000fe200078efe19 */
[----:B------:R-:W-:Y:S05]  /*1ab0*/  BRA `(.L_x_5228) ;  /* 0x0000028000007947 */ /* 0x000fea0003800000 */
.L_x_5240:
        /* <DEDUP_REMOVED lines=14> */
.L_x_5227:
        /* <DEDUP_REMOVED lines=19> */
[----:B------:R-:W-:Y:S01]  /*1cd0*/  IMAD.MOV.U32 R25, RZ, RZ, RZ ;  /* 0x000000ffff197224 */ /* 0x000fe200078e00ff */
[----:B------:R-:W-:Y:S05]  /*1ce0*/  BRA `(.L_x_5228) ;  /* 0x0000005000007947 */ /* 0x000fea0003800000 */
.L_x_5248:
[----:B------:R-:W2:Y:S02]  /*1cf0*/  LDG.E.64 R4, [R4.64] ;  /* 0x0000002404047981 */ /* 0x000ea4000c1e1b00 */
[----:B--2---:R0:W1:Y:S01]  /*1d00*/  I2F.U64 R25, R4 ;  /* 0x0000000400197312 */ /* 0x0040620000301000 */
[----:B------:R-:W-:Y:S05]  /*1d10*/  BRA `(.L_x_5228) ;  /* 0x0000002000007947 */ /* 0x000fea0003800000 */
.L_x_5247:
[----:B------:R-:W2:Y:S02]  /*1d20*/  LDG.E R4, [R4.64] ;  /* 0x0000002404047981 */ /* 0x000ea4000c1e1900 */
[----:B--2---:R0:W1:Y:S02]  /*1d30*/  I2F.U32 R25, R4 ;  /* 0x0000000400197306 */ /* 0x0040640000201000 */
.L_x_5228:
[----:B------:R-:W-:Y:S05]  /*1d40*/  BSYNC B6 ;  /* 0x0000000000067941 */ /* 0x000fea0003800000 */
.L_x_5222:
[----:B------:R-:W-:Y:S02]  /*1d50*/  IADD3 R23, R23, 0x80, RZ ;  /* 0x0000008017177810 */ /* 0x000fe40007ffe0ff */
.L_x_5221:
[----:B------:R-:W-:Y:S05]  /*1d60*/  BSYNC B7 ;  /* 0x0000000000077941 */ /* 0x000fea0003800000 */
.L_x_5220:
[----:B------:R-:W-:Y:S01]  /*1d70*/  ISETP.GE.AND P0, PT, R23, R16, PT ;  /* 0x000000101700720c */ /* 0x000fe20003f06270 */
[----:B------:R-:W-:Y:S01]  /*1d80*/  BSSY B7, `(.L_x_5249) ;  /* 0x00000e7000077945 */ /* 0x000fe20003800000 */
[----:B------:R-:W-:Y:S02]  /*1d90*/  IMAD.MOV.U32 R22, RZ, RZ, RZ ;  /* 0x000000ffff167224 */ /* 0x000fe400078e00ff */
[----:B------:R-:W-:-:S09]  /*1da0*/  IMAD.MOV.U32 R18, RZ, RZ, RZ ;  /* 0x000000ffff127224 */ /* 0x000fd200078e00ff */
        /* <DEDUP_REMOVED lines=21> */
.L_x_5255:
[----:B------:R-:W2:Y:S02]  /*1f00*/  LDG.E.U8 R4, [R4.64] ;  /* 0x0000002404047981 */ /* 0x000ea4000c1e1100 */
[----:B--2---:R0:W2:Y:S01]  /*1f10*/  I2F.U16 R18, R4 ;  /* 0x0000000400127306 */ /* 0x0040a20000101000 */
[----:B------:R-:W-:Y:S05]  /*1f20*/  BRA `(.L_x_5257) ;  /* 0x00000ca000007947 */ /* 0x000fea0003800000 */
.L_x_5254:
        /* <DEDUP_REMOVED lines=9> */
.L_x_5259:
[----:B------:R-:W2:Y:S02]  /*1fc0*/  LDG.E R4, [R4.64] ;  /* 0x0000002404047981 */ /* 0x000ea4000c1e1900 */
[----:B--2---:R0:W2:Y:S01]  /*1fd0*/  I2F R18, R4 ;  /* 0x0000000400127306 */ /* 0x0040a20000201400 */
[----:B------:R-:W-:Y:S05]  /*1fe0*/  BRA `(.L_x_5257) ;  /* 0x00000be000007947 */ /* 0x000fea0003800000 */
.L_x_5258:
[----:B------:R-:W2:Y:S02]  /*1ff0*/  LDG.E.U16 R4, [R4.64] ;  /* 0x0000002404047981 */ /* 0x000ea4000c1e1500 */
[----:B--2---:R0:W2:Y:S01]  /*2000*/  I2F.S16 R18, R4 ;  /* 0x0000000400127306 */ /* 0x0040a20000101400 */
[----:B------:R-:W-:Y:S05]  /*2010*/  BRA `(.L_x_5257) ;  /* 0x00000bb000007947 */ /* 0x000fea0003800000 */
.L_x_5253:
        /* <DEDUP_REMOVED lines=8> */
.L_x_5261:
[----:B------:R-:W2:Y:S02]  /*20a0*/  LDG.E.U16 R4, [R4.64] ;  /* 0x0000002404047981 */ /* 0x000ea4000c1e1500 */
[----:B--2---:R-:W-:Y:S01]  /*20b0*/  HADD2.F32 R18, -RZ, R4.H0_H0 ;  /* 0x20000004ff127230 */ /* 0x004fe20000004100 */
[----:B------:R-:W-:Y:S05]  /*20c0*/  BRA `(.L_x_5257) ;  /* 0x00000b0000007947 */ /* 0x000fea0003800000 */
.L_x_5260:
        /* <DEDUP_REMOVED lines=8> */
.L_x_5263:
[----:B------:R-:W2:Y:S02]  /*2150*/  LDG.E.U16 R4, [R4.64] ;  /* 0x0000002404047981 */ /* 0x000ea4000c1e1500 */
[----:B--2---:R-:W-:Y:S01]  /*2160*/  HADD2.F32 R18, -RZ, R4.H0_H0 ;  /* 0x20000004ff127230 */ /* 0x004fe20000004100 */
[----:B------:R-:W-:Y:S05]  /*2170*/  BRA `(.L_x_5257) ;  /* 0x00000a5000007947 */ /* 0x000fea0003800000 */
.L_x_5262:
[----:B------:R-:W2:Y:S02]  /*2180*/  LDG.E.64 R4, [R4.64] ;  /* 0x0000002404047981 */ /* 0x000ea4000c1e1b00 */
[----:B--2---:R-:W0:Y:S01]  /*2190*/  F2F.F32.F64 R18, R4 ;  /* 0x0000000400127310 */ /* 0x004e220000301000 */
[----:B------:R-:W0:-:S14]  /*21a0*/  DSETP.GEU.AND P0, PT, |R4|, c[0x2][0x0], PT ;  /* 0x008000000400762a */ /* 0x000e1c0003f0e200 */
[----:B0-----:R-:W-:Y:S01]  /*21b0*/  @!P0 FMUL R18, R18, 1.175494350822287508e-38 ;  /* 0x0080000012128820 */ /* 0x001fe20000400000 */
[----:B------:R-:W-:Y:S05]  /*21c0*/  BRA `(.L_x_5257) ;  /* 0x00000a0000007947 */ /* 0x000fea0003800000 */
.L_x_5252:
        /* <DEDUP_REMOVED lines=12> */
.L_x_5266:
[----:B------:R-:W2:Y:S02]  /*2290*/  LDG.E.64 R4, [R4.64] ;  /* 0x0000002404047981 */ /* 0x000ea4000c1e1b00 */
[----:B--2---:R-:W0:Y:S01]  /*22a0*/  F2F.F32.F64 R18, R4 ;  /* 0x0000000400127310 */ /* 0x004e220000301000 */
[----:B------:R-:W0:-:S14]  /*22b0*/  DSETP.GEU.AND P0, PT, |R4|, c[0x2][0x0], PT ;  /* 0x008000000400762a */ /* 0x000e1c0003f0e200 */
[----:B0-----:R-:W-:Y:S01]  /*22c0*/  @!P0 FMUL R18, R18, 1.175494350822287508e-38 ;  /* 0x0080000012128820 */ /* 0x001fe20000400000 */
[----:B------:R-:W-:Y:S05]  /*22d0*/  BRA `(.L_x_5257) ;  /* 0x000008f000007947 */ /* 0x000fea0003800000 */
.L_x_5265:
        /* <DEDUP_REMOVED lines=26> */
.L_x_5268:
        /* <DEDUP_REMOVED lines=13> */
.L_x_5267:
[----:B------:R-:W2:Y:S02]  /*2550*/  LDG.E.U16 R4, [R4.64] ;  /* 0x0000002404047981 */ /* 0x000ea4000c1e1500 */
[----:B--2---:R-:W-:Y:S01]  /*2560*/  PRMT R18, RZ, 0x5410, R4 ;  /* 0x00005410ff127816 */ /* 0x004fe20000000004 */
[----:B------:R-:W-:Y:S05]  /*2570*/  BRA `(.L_x_5257) ;  /* 0x0000065000007947 */ /* 0x000fea0003800000 */
.L_x_5264:
        /* <DEDUP_REMOVED lines=11> */
.L_x_5271:
        /* <DEDUP_REMOVED lines=20> */
.L_x_5273:
[----:B------:R-:W-:Y:S05]  /*2770*/  BSYNC B0 ;  /* 0x0000000000007941 */ /* 0x000fea0003800000 */
.L_x_5272:
[----:B------:R-:W-:Y:S01]  /*2780*/  IMAD.SHL.U32 R3, R3, 0x100000, RZ ;  /* 0x0010000003037824 */ /* 0x000fe200078e00ff */
[----:B------:R-:W-:-:S04]  /*2790*/  LEA R5, R0, 0x3b800000, 0x17 ;  /* 0x3b80000000057811 */ /* 0x000fc800078eb8ff */
[----:B------:R-:W-:Y:S01]  /*27a0*/  LOP3.LUT R18, R5, R3, R18, 0xfe, !PT ;  /* 0x0000000305127212 */ /* 0x000fe200078efe12 */
[----:B------:R-:W-:Y:S05]  /*27b0*/  BRA `(.L_x_5257) ;  /* 0x0000041000007947 */ /* 0x000fea0003800000 */
.L_x_5270:
        /* <DEDUP_REMOVED lines=20> */
.L_x_5275:
[----:B------:R-:W-:Y:S05]  /*2900*/  BSYNC B0 ;  /* 0x0000000000007941 */ /* 0x000fea0003800000 */
.L_x_5274:
[----:B------:R-:W-:Y:S01]  /*2910*/  IMAD.SHL.U32 R3, R3, 0x200000, RZ ;  /* 0x0020000003037824 */ /* 0x000fe200078e00ff */
[----:B------:R-:W-:-:S04]  /*2920*/  LEA R5, R0, 0x37800000, 0x17 ;  /* 0x3780000000057811 */ /* 0x000fc800078eb8ff */
[----:B------:R-:W-:Y:S01]  /*2930*/  LOP3.LUT R18, R5, R3, R18, 0xfe, !PT ;  /* 0x0000000305127212 */ /* 0x000fe200078efe12 */
[----:B------:R-:W-:Y:S05]  /*2940*/  BRA `(.L_x_5257) ;  /* 0x0000028000007947 */ /* 0x000fea0003800000 */
.L_x_5269:
        /* <DEDUP_REMOVED lines=14> */
.L_x_5256:
        /* <DEDUP_REMOVED lines=21> */
.L_x_5277:
[----:B------:R-:W2:Y:S02]  /*2b80*/  LDG.E.64 R18, [R4.64] ;  /* 0x0000002404127981 */ /* 0x000ea4000c1e1b00 */
[----:B--2---:R0:W2:Y:S01]  /*2b90*/  I2F.U64 R18, R18 ;  /* 0x0000001200127312 */ /* 0x0040a20000301000 */
[----:B------:R-:W-:Y:S05]  /*2ba0*/  BRA `(.L_x_5257) ;  /* 0x0000002000007947 */ /* 0x000fea0003800000 */
.L_x_5276:
[----:B------:R-:W2:Y:S02]  /*2bb0*/  LDG.E R4, [R4.64] ;  /* 0x0000002404047981 */ /* 0x000ea4000c1e1900 */
[----:B--2---:R0:W2:Y:S02]  /*2bc0*/  I2F.U32 R18, R4 ;  /* 0x0000000400127306 */ /* 0x0040a40000201000 */
.L_x_5257:
[----:B------:R-:W-:Y:S05]  /*2bd0*/  BSYNC B6 ;  /* 0x0000000000067941 */ /* 0x000fea0003800000 */
.L_x_5251:
[----:B------:R-:W-:Y:S02]  /*2be0*/  IADD3 R23, R23, 0x80, RZ ;  /* 0x0000008017177810 */ /* 0x000fe40007ffe0ff */
.L_x_5250:
[----:B------:R-:W-:Y:S05]  /*2bf0*/  BSYNC B7 ;  /* 0x0000000000077941 */ /* 0x000fea0003800000 */
.L_x_5249:
        /* <DEDUP_REMOVED lines=21> */
.L_x_5283:
[----:B------:R-:W3:Y:S02]  /*2d50*/  LDG.E.U8 R4, [R4.64] ;  /* 0x0000002404047981 */ /* 0x000ee4000c1e1100 */
[----:B---3--:R0:W3:Y:S01]  /*2d60*/  I2F.U16 R22, R4 ;  /* 0x0000000400167306 */ /* 0x0080e20000101000 */
[----:B------:R-:W-:Y:S05]  /*2d70*/  BRA `(.L_x_5279) ;  /* 0x00000c7000007947 */ /* 0x000fea0003800000 */
.L_x_5282:
        /* <DEDUP_REMOVED lines=9> */
.L_x_5286:
[----:B------:R-:W3:Y:S02]  /*2e10*/  LDG.E R4, [R4.64] ;  /* 0x0000002404047981 */ /* 0x000ee4000c1e1900 */
[----:B---3--:R0:W3:Y:S01]  /*2e20*/  I2F R22, R4 ;  /* 0x0000000400167306 */ /* 0x0080e20000201400 */
[----:B------:R-:W-:Y:S05]  /*2e30*/  BRA `(.L_x_5279) ;  /* 0x00000bb000007947 */ /* 0x000fea0003800000 */
.L_x_5285:
[----:B------:R-:W3:Y:S02]  /*2e40*/  LDG.E.U16 R4, [R4.64] ;  /* 0x0000002404047981 */ /* 0x000ee4000c1e1500 */
[----:B---3--:R0:W3:Y:S01]  /*2e50*/  I2F.S16 R22, R4 ;  /* 0x0000000400167306 */ /* 0x0080e20000101400 */
[----:B------:R-:W-:Y:S05]  /*2e60*/  BRA `(.L_x_5279) ;  /* 0x00000b8000007947 */ /* 0x000fea0003800000 */
.L_x_5281:
        /* <DEDUP_REMOVED lines=8> */
.L_x_5288:
[----:B------:R-:W3:Y:S02]  /*2ef0*/  LDG.E.U16 R4, [R4.64] ;  /* 0x0000002404047981 */ /* 0x000ee4000c1e1500 */
[----:B---3--:R-:W-:Y:S01]  /*2f00*/  HADD2.F32 R22, -RZ, R4.H0_H0 ;  /* 0x20000004ff167230 */ /* 0x008fe20000004100 */
[----:B------:R-:W-:Y:S05]  /*2f10*/  BRA `(.L_x_5279) ;  /* 0x00000ad000007947 */ /* 0x000fea0003800000 */
.L_x_5287:
        /* <DEDUP_REMOVED lines=8> */
.L_x_5290:
[----:B------:R-:W3:Y:S02]  /*2fa0*/  LDG.E.U16 R4, [R4.64] ;  /* 0x0000002404047981 */ /* 0x000ee4000c1e1500 */
[----:B---3--:R-:W-:Y:S01]  /*2fb0*/  HADD2.F32 R22, -RZ, R4.H0_H0 ;  /* 0x20000004ff167230 */ /* 0x008fe20000004100 */
[----:B------:R-:W-:Y:S05]  /*2fc0*/  BRA `(.L_x_5279) ;  /* 0x00000a2000007947 */ /* 0x000fea0003800000 */
.L_x_5289:
[----:B------:R-:W3:Y:S02]  /*2fd0*/  LDG.E.64 R4, [R4.64] ;  /* 0x0000002404047981 */ /* 0x000ee4000c1e1b00 */
[----:B---3--:R-:W0:Y:S01]  /*2fe0*/  F2F.F32.F64 R22, R4 ;  /* 0x0000000400167310 */ /* 0x008e220000301000 */
[----:B------:R-:W0:-:S14]  /*2ff0*/  DSETP.GEU.AND P0, PT, |R4|, c[0x2][0x0], PT ;  /* 0x008000000400762a */ /* 0x000e1c0003f0e200 */
[----:B0-----:R-:W-:Y:S01]  /*3000*/  @!P0 FMUL R22, R22, 1.175494350822287508e-38 ;  /* 0x0080000016168820 */ /* 0x001fe20000400000 */
[----:B------:R-:W-:Y:S05]  /*3010*/  BRA `(.L_x_5279) ;  /* 0x000009d000007947 */ /* 0x000fea0003800000 */
.L_x_5280:
        /* <DEDUP_REMOVED lines=12> */
.L_x_5293:
[----:B------:R-:W3:Y:S02]  /*30e0*/  LDG.E.64 R4, [R4.64] ;  /* 0x0000002404047981 */ /* 0x000ee4000c1e1b00 */
[----:B---3--:R-:W0:Y:S01]  /*30f0*/  F2F.F32.F64 R22, R4 ;  /* 0x0000000400167310 */ /* 0x008e220000301000 */
[----:B------:R-:W0:-:S14]  /*3100*/  DSETP.GEU.AND P0, PT, |R4|, c[0x2][0x0], PT ;  /* 0x008000000400762a */ /* 0x000e1c0003f0e200 */
[----:B0-----:R-:W-:Y:S01]  /*3110*/  @!P0 FMUL R22, R22, 1.175494350822287508e-38 ;  /* 0x0080000016168820 */ /* 0x001fe20000400000 */
[----:B------:R-:W-:Y:S05]  /*3120*/  BRA `(.L_x_5279) ;  /* 0x000008c000007947 */ /* 0x000fea0003800000 */
.L_x_5292:
        /* <DEDUP_REMOVED lines=26> */
.L_x_5295:
        /* <DEDUP_REMOVED lines=13> */
.L_x_5294:
[----:B------:R-:W3:Y:S02]  /*33a0*/  LDG.E.U16 R4, [R4.64] ;  /* 0x0000002404047981 */ /* 0x000ee4000c1e1500 */
[----:B---3--:R-:W-:Y:S01]  /*33b0*/  PRMT R22, RZ, 0x5410, R4 ;  /* 0x00005410ff167816 */ /* 0x008fe20000000004 */
[----:B------:R-:W-:Y:S05]  /*33c0*/  BRA `(.L_x_5279) ;  /* 0x0000062000007947 */ /* 0x000fea0003800000 */
.L_x_5291:
        /* <DEDUP_REMOVED lines=11> */
.L_x_5298:
[----:B------:R-:W3:Y:S02]  /*3480*/  LDG.E.U8 R3, [R4.64] ;  /* 0x0000002404037981 */ /* 0x000ee4000c1e1100 */
        /* <DEDUP_REMOVED lines=18> */
.L_x_5300:
[----:B------:R-:W-:Y:S05]  /*35b0*/  BSYNC B0 ;  /* 0x0000000000007941 */ /* 0x000fea0003800000 */
.L_x_5299:
[----:B------:R-:W-:Y:S01]  /*35c0*/  IMAD.SHL.U32 R3, R3, 0x100000, RZ ;  /* 0x0010000003037824 */ /* 0x000fe200078e00ff */
[----:B------:R-:W-:-:S04]  /*35d0*/  LEA R5, R0, 0x3b800000, 0x17 ;  /* 0x3b80000000057811 */ /* 0x000fc800078eb8ff */
[----:B------:R-:W-:Y:S01]  /*35e0*/  LOP3.LUT R22, R5, R3, R22, 0xfe, !PT ;  /* 0x0000000305167212 */ /* 0x000fe200078efe16 */
[----:B------:R-:W-:Y:S05]  /*35f0*/  BRA `(.L_x_5279) ;  /* 0x000003f000007947 */ /* 0x000fea0003800000 */
.L_x_5297:
        /* <DEDUP_REMOVED lines=19> */
.L_x_5302:
[----:B------:R-:W-:Y:S05]  /*3730*/  BSYNC B0 ;  /* 0x0000000000007941 */ /* 0x000fea0003800000 */
.L_x_5301:
[----:B------:R-:W-:Y:S01]  /*3740*/  IMAD.SHL.U32 R3, R3, 0x200000, RZ ;  /* 0x0020000003037824 */ /* 0x000fe200078e00ff */
[----:B------:R-:W-:-:S04]  /*3750*/  LEA R5, R0, 0x37800000, 0x17 ;  /* 0x3780000000057811 */ /* 0x000fc800078eb8ff */
[----:B------:R-:W-:Y:S01]  /*3760*/  LOP3.LUT R22, R5, R3, R22, 0xfe, !PT ;  /* 0x0000000305167212 */ /* 0x000fe200078efe16 */
[----:B------:R-:W-:Y:S05]  /*3770*/  BRA `(.L_x_5279) ;  /* 0x0000027000007947 */ /* 0x000fea0003800000 */
.L_x_5296:
        /* <DEDUP_REMOVED lines=14> */
.L_x_5284:
        /* <DEDUP_REMOVED lines=19> */
[----:B------:R-:W-:Y:S05]  /*3990*/  BRA `(.L_x_5279) ;  /* 0x0000005000007947 */ /* 0x000fea0003800000 */
.L_x_5304:
[----:B------:R-:W3:Y:S02]  /*39a0*/  LDG.E.64 R22, [R4.64] ;  /* 0x0000002404167981 */ /* 0x000ee4000c1e1b00 */
[----:B---3--:R0:W3:Y:S01]  /*39b0*/  I2F.U64 R22, R22 ;  /* 0x0000001600167312 */ /* 0x0080e20000301000 */
[----:B------:R-:W-:Y:S05]  /*39c0*/  BRA `(.L_x_5279) ;  /* 0x0000002000007947 */ /* 0x000fea0003800000 */
.L_x_5303:
[----:B------:R-:W3:Y:S02]  /*39d0*/  LDG.E R4, [R4.64] ;  /* 0x0000002404047981 */ /* 0x000ee4000c1e1900 */
[----:B---3--:R0:W3:Y:S02]  /*39e0*/  I2F.U32 R22, R4 ;  /* 0x0000000400167306 */ /* 0x0080e40000201000 */
.L_x_5279:
[----:B------:R-:W-:Y:S05]  /*39f0*/  BSYNC B6 ;  /* 0x0000000000067941 */ /* 0x000fea0003800000 */
.L_x_5278:
[----:B0-----:R-:W0:Y:S01]  /*3a00*/  S2R R19, SR_TID.X ;  /* 0x0000000000137919 */ /* 0x001e220000002100 */
[----:B------:R-:W4:Y:S01]  /*3a10*/  LDC.U8 R17, c[0x0][0x19c] ;  /* 0x00006700ff117b82 */ /* 0x000f220000000000 */
[----:B------:R-:W-:Y:S01]  /*3a20*/  BSSY B6, `(.L_x_5305) ;  /* 0x0000124000067945 */ /* 0x000fe20003800000 */
[C---:B0-----:R-:W-:Y:S02]  /*3a30*/  IADD3 R23, R19.reuse, 0x80, RZ ;  /* 0x0000008013177810 */ /* 0x041fe40007ffe0ff */
[----:B------:R-:W-:-:S02]  /*3a40*/  IADD3 R3, R19, 0x100, RZ ;  /* 0x0000010013037810 */ /* 0x000fc40007ffe0ff */
[-C--:B------:R-:W-:Y:S02]  /*3a50*/  ISETP.GE.AND P3, PT, R23, R16.reuse, PT ;  /* 0x000000101700720c */ /* 0x080fe40003f66270 */
[C---:B------:R-:W-:Y:S02]  /*3a60*/  IADD3 R5, R19.reuse, 0x180, RZ ;  /* 0x0000018013057810 */ /* 0x040fe40007ffe0ff */
[-C--:B------:R-:W-:Y:S02]  /*3a70*/  ISETP.GE.AND P0, PT, R19, R16.reuse, PT ;  /* 0x000000101300720c */ /* 0x080fe40003f06270 */
[-C--:B------:R-:W-:Y:S02]  /*3a80*/  ISETP.GE.AND P2, PT, R3, R16.reuse, PT ;  /* 0x000000100300720c */ /* 0x080fe40003f46270 */
[----:B------:R-:W-:-:S05]  /*3a90*/  ISETP.GE.AND P1, PT, R5, R16, PT ;  /* 0x000000100500720c */ /* 0x000fca0003f26270 */
[----:B-1---5:R-:W-:-:S04]  /*3aa0*/  @!P3 FADD.FTZ R3, R25, 3 ;  /* 0x404000001903b421 */ /* 0x022fc80000010000 */
[----:B------:R-:W-:Y:S01]  /*3ab0*/  @!P0 FADD.FTZ R0, R24, 3 ;  /* 0x4040000018008421 */ /* 0x000fe20000010000 */
[C---:B------:R-:W-:Y:S01]  /*3ac0*/  @!P3 FSETP.GEU.FTZ.AND P6, PT, R3.reuse, c[0x0][0x168], PT ;  /* 0x00005a000300ba0b */ /* 0x040fe20003fde000 */
[----:B--2---:R-:W-:Y:S02]  /*3ad0*/  @!P2 FADD.FTZ R4, R18, 3 ;  /* 0x404000001204a421 */ /* 0x004fe40000010000 */
[----:B---3--:R-:W-:Y:S01]  /*3ae0*/  @!P1 FADD.FTZ R6, R22, 3 ;  /* 0x4040000016069421 */ /* 0x008fe20000010000 */
[----:B------:R-:W-:Y:S02]  /*3af0*/  @!P0 FSETP.GEU.FTZ.AND P5, PT, R0, c[0x0][0x168], PT ;  /* 0x00005a0000008a0b */ /* 0x000fe40003fbe000 */
[----:B------:R-:W-:Y:S02]  /*3b00*/  @!P3 FSEL R3, R3, c[0x0][0x168], P6 ;  /* 0x00005a000303ba08 */ /* 0x000fe40003000000 */
[----:B------:R-:W-:Y:S02]  /*3b10*/  @!P2 FSETP.GEU.FTZ.AND P4, PT, R4, c[0x0][0x168], PT ;  /* 0x00005a000400aa0b */ /* 0x000fe40003f9e000 */
[----:B------:R-:W-:-:S02]  /*3b20*/  @!P1 FSETP.GEU.FTZ.AND P6, PT, R6, c[0x0][0x168], PT ;  /* 0x00005a0006009a0b */ /* 0x000fc40003fde000 */
[----:B------:R-:W-:Y:S02]  /*3b30*/  @!P0 FSEL R0, R0, c[0x0][0x168], P5 ;  /* 0x00005a0000008a08 */ /* 0x000fe40002800000 */
[C---:B------:R-:W-:Y:S02]  /*3b40*/  @!P3 FSETP.GT.FTZ.AND P5, PT, R3.reuse, c[0x0][0x174], PT ;  /* 0x00005d000300ba0b */ /* 0x040fe40003fb4000 */
[----:B------:R-:W-:Y:S02]  /*3b50*/  @!P2 FSEL R5, R4, c[0x0][0x168], P4 ;  /* 0x00005a000405aa08 */ /* 0x000fe40002000000 */
[----:B------:R-:W-:Y:S02]  /*3b60*/  @!P1 FSEL R6, R6, c[0x0][0x168], P6 ;  /* 0x00005a0006069a08 */ /* 0x000fe40003000000 */
[----:B------:R-:W-:Y:S02]  /*3b70*/  @!P3 FSEL R4, R3, c[0x0][0x174], !P5 ;  /* 0x00005d000304ba08 */ /* 0x000fe40006800000 */
[----:B------:R-:W-:-:S02]  /*3b80*/  @!P0 FSETP.GT.FTZ.AND P4, PT, R0, c[0x0][0x174], PT ;  /* 0x00005d0000008a0b */ /* 0x000fc40003f94000 */
[C---:B------:R-:W-:Y:S01]  /*3b90*/  @!P2 FSETP.GT.FTZ.AND P5, PT, R5.reuse, c[0x0][0x174], PT ;  /* 0x00005d000500aa0b */ /* 0x040fe20003fb4000 */
[----:B------:R-:W-:Y:S01]  /*3ba0*/  @!P3 FMUL.FTZ R25, R4, R25 ;  /* 0x000000190419b220 */ /* 0x000fe20000410000 */
[----:B------:R-:W-:Y:S02]  /*3bb0*/  @!P1 FSETP.GT.FTZ.AND P6, PT, R6, c[0x0][0x174], PT ;  /* 0x00005d0006009a0b */ /* 0x000fe40003fd4000 */
[----:B------:R-:W-:Y:S02]  /*3bc0*/  @!P0 FSEL R3, R0, c[0x0][0x174], !P4 ;  /* 0x00005d0000038a08 */ /* 0x000fe40006000000 */
[----:B------:R-:W-:Y:S02]  /*3bd0*/  @!P2 FSEL R5, R5, c[0x0][0x174], !P5 ;  /* 0x00005d000505aa08 */ /* 0x000fe40006800000 */
[----:B------:R-:W-:Y:S01]  /*3be0*/  @!P1 FSEL R7, R6, c[0x0][0x174], !P6 ;  /* 0x00005d0006079a08 */ /* 0x000fe20007000000 */
[----:B------:R-:W-:Y:S02]  /*3bf0*/  @!P0 FMUL.FTZ R3, R3, R24 ;  /* 0x0000001803038220 */ /* 0x000fe40000410000 */
[----:B------:R-:W-:-:S02]  /*3c00*/  @!P2 FMUL.FTZ R5, R5, R18 ;  /* 0x000000120505a220 */ /* 0x000fc40000410000 */
[----:B------:R-:W-:Y:S02]  /*3c10*/  @!P1 FMUL.FTZ R7, R7, R22 ;  /* 0x0000001607079220 */ /* 0x000fe40000410000 */
[----:B------:R-:W-:Y:S02]  /*3c20*/  @!P0 FMUL.FTZ R4, R3, 0.16666667163372039795 ;  /* 0x3e2aaaab03048820 */ /* 0x000fe40000410000 */
[----:B------:R-:W-:Y:S02]  /*3c30*/  @!P3 FMUL.FTZ R22, R25, 0.16666667163372039795 ;  /* 0x3e2aaaab1916b820 */ /* 0x000fe40000410000 */
[----:B------:R-:W-:Y:S02]  /*3c40*/  @!P2 FMUL.FTZ R24, R5, 0.16666667163372039795 ;  /* 0x3e2aaaab0518a820 */ /* 0x000fe40000410000 */
[----:B------:R-:W-:Y:S01]  /*3c50*/  @!P1 FMUL.FTZ R18, R7, 0.16666667163372039795 ;  /* 0x3e2aaaab07129820 */ /* 0x000fe20000410000 */
[----:B------:R-:W-:Y:S05]  /*3c60*/  @P0 BRA `(.L_x_5306) ;  /* 0x00000ff000000947 */ /* 0x000fea0003800000 */
[----:B----4-:R-:W-:Y:S01]  /*3c70*/  PRMT R0, R17, 0x9910, RZ ;  /* 0x0000991011007816 */ /* 0x010fe200000000ff */
        /* <DEDUP_REMOVED lines=18> */
.L_x_5310:
[----:B------:R-:W0:Y:S01]  /*3da0*/  F2I.S64.TRUNC R4, R4 ;  /* 0x0000000400047311 */ /* 0x000e22000020d900 */
[----:B------:R-:W-:Y:S02]  /*3db0*/  IMAD.MOV.U32 R19, RZ, RZ, R23 ;  /* 0x000000ffff137224 */ /* 0x000fe400078e0017 */
[----:B0-----:R-:W-:-:S05]  /*3dc0*/  IMAD.MOV.U32 R3, RZ, RZ, R4 ;  /* 0x000000ffff037224 */ /* 0x001fca00078e0004 */
[----:B------:R0:W-:Y:S01]  /*3dd0*/  STG.E.U8 [R8.64], R3 ;  /* 0x0000000308007986 */ /* 0x0001e2000c101124 */
[----:B------:R-:W-:Y:S05]  /*3de0*/  BRA `(.L_x_5306) ;  /* 0x00000e7000007947 */ /* 0x000fea0003800000 */
.L_x_5309:
        /* <DEDUP_REMOVED lines=10> */
.L_x_5313:
[----:B------:R-:W0:Y:S01]  /*3e90*/  F2I.FTZ.TRUNC.NTZ R3, R4 ;  /* 0x0000000400037305 */ /* 0x000e22000021f100 */
[----:B------:R-:W-:Y:S01]  /*3ea0*/  IMAD.MOV.U32 R19, RZ, RZ, R23 ;  /* 0x000000ffff137224 */ /* 0x000fe200078e0017 */
[----:B0-----:R0:W-:Y:S01]  /*3eb0*/  STG.E [R8.64], R3 ;  /* 0x0000000308007986 */ /* 0x0011e2000c101924 */
[----:B------:R-:W-:Y:S05]  /*3ec0*/  BRA `(.L_x_5306) ;  /* 0x00000d9000007947 */ /* 0x000fea0003800000 */
.L_x_5312:
[----:B------:R-:W0:Y:S01]  /*3ed0*/  F2I.FTZ.TRUNC.NTZ R3, R4 ;  /* 0x0000000400037305 */ /* 0x000e22000021f100 */
[----:B------:R-:W-:Y:S01]  /*3ee0*/  IMAD.MOV.U32 R19, RZ, RZ, R23 ;  /* 0x000000ffff137224 */ /* 0x000fe200078e0017 */
[----:B0-----:R0:W-:Y:S01]  /*3ef0*/  STG.E.U16 [R8.64], R3 ;  /* 0x0000000308007986 */ /* 0x0011e2000c101524 */
[----:B------:R-:W-:Y:S05]  /*3f00*/  BRA `(.L_x_5306) ;  /* 0x00000d5000007947 */ /* 0x000fea0003800000 */
.L_x_5308:
        /* <DEDUP_REMOVED lines=9> */
.L_x_5315:
[----:B------:R-:W-:Y:S01]  /*3fa0*/  F2FP.PACK_AB R4, RZ, R4 ;  /* 0x00000004ff04723e */ /* 0x000fe200000000ff */
[----:B------:R-:W-:-:S04]  /*3fb0*/  IMAD.MOV.U32 R19, RZ, RZ, R23 ;  /* 0x000000ffff137224 */ /* 0x000fc800078e0017 */
[----:B------:R0:W-:Y:S01]  /*3fc0*/  STG.E.U16 [R8.64], R4 ;  /* 0x0000000408007986 */ /* 0x0001e2000c101524 */
[----:B------:R-:W-:Y:S05]  /*3fd0*/  BRA `(.L_x_5306) ;  /* 0x00000c8000007947 */ /* 0x000fea0003800000 */
.L_x_5314:
        /* <DEDUP_REMOVED lines=10> */
.L_x_5317:
[----:B------:R-:W-:Y:S01]  /*4080*/  F2FP.PACK_AB R3, RZ, R4 ;  /* 0x00000004ff03723e */ /* 0x000fe200000000ff */
[----:B------:R-:W-:-:S03]  /*4090*/  IMAD.MOV.U32 R19, RZ, RZ, R23 ;  /* 0x000000ffff137224 */ /* 0x000fc600078e0017 */
[----:B------:R-:W-:-:S05]  /*40a0*/  PRMT R3, R3, 0x5410, RZ ;  /* 0x0000541003037816 */ /* 0x000fca00000000ff */
[----:B------:R0:W-:Y:S01]  /*40b0*/  STG.E [R8.64], R3 ;  /* 0x0000000308007986 */ /* 0x0001e2000c101924 */
[----:B------:R-:W-:Y:S05]  /*40c0*/  BRA `(.L_x_5306) ;  /* 0x00000b9000007947 */ /* 0x000fea0003800000 */
.L_x_5316:
[----:B------:R-:W-:Y:S02]  /*40d0*/  FMUL.FTZ R4, R4, 1 ;  /* 0x3f80000004047820 */ /* 0x000fe40000410000 */
[----:B------:R-:W-:-:S04]  /*40e0*/  IMAD.MOV.U32 R19, RZ, RZ, R23 ;  /* 0x000000ffff137224 */ /* 0x000fc800078e0017 */
[----:B------:R-:W0:Y:S02]  /*40f0*/  F2F.F64.F32 R4, R4 ;  /* 0x0000000400047310 */ /* 0x000e240000201800 */
[----:B0-----:R0:W-:Y:S01]  /*4100*/  STG.E.64 [R8.64], R4 ;  /* 0x0000000408007986 */ /* 0x0011e2000c101b24 */
[----:B------:R-:W-:Y:S05]  /*4110*/  BRA `(.L_x_5306) ;  /* 0x00000b4000007947 */ /* 0x000fea0003800000 */
.L_x_5307:
        /* <DEDUP_REMOVED lines=13> */
.L_x_5320:
[----:B------:R-:W-:Y:S01]  /*41f0*/  FMUL.FTZ R4, R4, 1 ;  /* 0x3f80000004047820 */ /* 0x000fe20000410000 */
[----:B------:R-:W-:Y:S01]  /*4200*/  CS2R R6, SRZ ;  /* 0x0000000000067805 */ /* 0x000fe2000001ff00 */
[----:B------:R-:W-:-:S04]  /*4210*/  IMAD.MOV.U32 R19, RZ, RZ, R23 ;  /* 0x000000ffff137224 */ /* 0x000fc800078e0017 */
[----:B------:R-:W0:Y:S02]  /*4220*/  F2F.F64.F32 R4, R4 ;  /* 0x0000000400047310 */ /* 0x000e240000201800 */
[----:B0-----:R0:W-:Y:S01]  /*4230*/  STG.E.128 [R8.64], R4 ;  /* 0x0000000408007986 */ /* 0x0011e2000c101d24 */
[----:B------:R-:W-:Y:S05]  /*4240*/  BRA `(.L_x_5306) ;  /* 0x00000a1000007947 */ /* 0x000fea0003800000 */
.L_x_5319:
        /* <DEDUP_REMOVED lines=20> */
.L_x_5324:
[----:B------:R-:W-:Y:S05]  /*4390*/  BSYNC B0 ;  /* 0x0000000000007941 */ /* 0x000fea0003800000 */
.L_x_5323:
[----:B------:R-:W-:Y:S01]  /*43a0*/  LOP3.LUT R5, R0, R5, RZ, 0xfc, !PT ;  /* 0x0000000500057212 */ /* 0x000fe200078efcff */
[----:B------:R-:W-:-:S04]  /*43b0*/  IMAD.MOV.U32 R19, RZ, RZ, R23 ;  /* 0x000000ffff137224 */ /* 0x000fc800078e0017 */
[----:B------:R0:W-:Y:S01]  /*43c0*/  STG.E.U8 [R8.64], R5 ;  /* 0x0000000508007986 */ /* 0x0001e2000c101124 */
[----:B------:R-:W-:Y:S05]  /*43d0*/  BRA `(.L_x_5306) ;  /* 0x0000088000007947 */ /* 0x000fea0003800000 */
.L_x_5322:
        /* <DEDUP_REMOVED lines=12> */
.L_x_5326:
[----:B------:R-:W-:Y:S01]  /*44a0*/  IMAD.MOV.U32 R0, RZ, RZ, 0x7f ;  /* 0x0000007fff007424 */ /* 0x000fe200078e00ff */
[----:B------:R-:W-:-:S04]  /*44b0*/  ISETP.GT.U32.AND P0, PT, R5, 0x7f800000, PT ;  /* 0x7f8000000500780c */ /* 0x000fc80003f04070 */
[----:B------:R-:W-:-:S04]  /*44c0*/  SEL R0, R0, 0x7c, P0 ;  /* 0x0000007c00007807 */ /* 0x000fc80000000000 */
.L_x_5327:
[----:B------:R-:W-:Y:S05]  /*44d0*/  BSYNC B0 ;  /* 0x0000000000007941 */ /* 0x000fea0003800000 */
.L_x_5325:
[----:B------:R-:W-:Y:S01]  /*44e0*/  LOP3.LUT R4, R4, 0x80000000, RZ, 0xc0, !PT ;  /* 0x8000000004047812 */ /* 0x000fe200078ec0ff */
[----:B------:R-:W-:-:S03]  /*44f0*/  IMAD.MOV.U32 R19, RZ, RZ, R23 ;  /* 0x000000ffff137224 */ /* 0x000fc600078e0017 */
[----:B------:R-:W-:-:S04]  /*4500*/  SHF.R.U32.HI R3, RZ, 0x18, R4 ;  /* 0x00000018ff037819 */ /* 0x000fc80000011604 */
[----:B------:R-:W-:-:S05]  /*4510*/  LOP3.LUT R3, R0, R3, RZ, 0xfc, !PT ;  /* 0x0000000300037212 */ /* 0x000fca00078efcff */
[----:B------:R0:W-:Y:S01]  /*4520*/  STG.E.U8 [R8.64], R3 ;  /* 0x0000000308007986 */ /* 0x0001e2000c101124 */
[----:B------:R-:W-:Y:S05]  /*4530*/  BRA `(.L_x_5306) ;  /* 0x0000072000007947 */ /* 0x000fea0003800000 */
.L_x_5321:
[----:B------:R-:W-:Y:S01]  /*4540*/  F2FP.BF16.PACK_AB R4, RZ, R4 ;  /* 0x00000004ff04723e */ /* 0x000fe200000010ff */
[----:B------:R-:W-:-:S04]  /*4550*/  IMAD.MOV.U32 R19, RZ, RZ, R23 ;  /* 0x000000ffff137224 */ /* 0x000fc800078e0017 */
[----:B------:R0:W-:Y:S01]  /*4560*/  STG.E.U16 [R8.64], R4 ;  /* 0x0000000408007986 */ /* 0x0001e2000c101524 */
[----:B------:R-:W-:Y:S05]  /*4570*/  BRA `(.L_x_5306) ;  /* 0x000006e000007947 */ /* 0x000fea0003800000 */
.L_x_5318:
        /* <DEDUP_REMOVED lines=12> */
.L_x_5330:
        /* <DEDUP_REMOVED lines=16> */
.L_x_5333:
[----:B------:R-:W-:-:S04]  /*4740*/  LOP3.LUT R4, R4, 0x80000000, RZ, 0xc0, !PT ;  /* 0x8000000004047812 */ /* 0x000fc800078ec0ff */
[----:B------:R-:W-:-:S04]  /*4750*/  SHF.R.U32.HI R4, RZ, 0x18, R4 ;  /* 0x00000018ff047819 */ /* 0x000fc80000011604 */
[----:B------:R-:W-:-:S04]  /*4760*/  LOP3.LUT R3, R3, R4, RZ, 0xfc, !PT ;  /* 0x0000000403037212 */ /* 0x000fc800078efcff */
[----:B------:R-:W-:Y:S02]  /*4770*/  PRMT R0, R3, 0x7610, R0 ;  /* 0x0000761003007816 */ /* 0x000fe40000000000 */
.L_x_5332:
[----:B------:R-:W-:Y:S05]  /*4780*/  BSYNC B0 ;  /* 0x0000000000007941 */ /* 0x000fea0003800000 */
.L_x_5331:
[----:B------:R0:W-:Y:S01]  /*4790*/  STG.E.U8 [R8.64], R0 ;  /* 0x0000000008007986 */ /* 0x0001e2000c101124 */
[----:B------:R-:W-:Y:S01]  /*47a0*/  IMAD.MOV.U32 R19, RZ, RZ, R23 ;  /* 0x000000ffff137224 */ /* 0x000fe200078e0017 */
[----:B------:R-:W-:Y:S05]  /*47b0*/  BRA `(.L_x_5306) ;  /* 0x000004a000007947 */ /* 0x000fea0003800000 */
.L_x_5329:
        /* <DEDUP_REMOVED lines=16> */
.L_x_5336:
[----:B------:R-:W-:-:S04]  /*48c0*/  LOP3.LUT R4, R4, 0x80000000, RZ, 0xc0, !PT ;  /* 0x8000000004047812 */ /* 0x000fc800078ec0ff */
[----:B------:R-:W-:-:S04]  /*48d0*/  SHF.R.U32.HI R4, RZ, 0x18, R4 ;  /* 0x00000018ff047819 */ /* 0x000fc80000011604 */
[----:B------:R-:W-:-:S04]  /*48e0*/  LOP3.LUT R3, R3, R4, RZ, 0xfc, !PT ;  /* 0x0000000403037212 */ /* 0x000fc800078efcff */
[----:B------:R-:W-:Y:S02]  /*48f0*/  PRMT R0, R3, 0x7610, R0 ;  /* 0x0000761003007816 */ /* 0x000fe40000000000 */
.L_x_5335:
[----:B------:R-:W-:Y:S05]  /*4900*/  BSYNC B0 ;  /* 0x0000000000007941 */ /* 0x000fea0003800000 */
.L_x_5334:
[----:B------:R0:W-:Y:S01]  /*4910*/  STG.E.U8 [R8.64], R0 ;  /* 0x0000000008007986 */ /* 0x0001e2000c101124 */
[----:B------:R-:W-:Y:S01]  /*4920*/  IMAD.MOV.U32 R19, RZ, RZ, R23 ;  /* 0x000000ffff137224 */ /* 0x000fe200078e0017 */
[----:B------:R-:W-:Y:S05]  /*4930*/  BRA `(.L_x_5306) ;  /* 0x0000032000007947 */ /* 0x000fea0003800000 */
.L_x_5328:
        /* <DEDUP_REMOVED lines=22> */
.L_x_5311:
        /* <DEDUP_REMOVED lines=21> */
.L_x_5338:
[----:B------:R-:W0:Y:S01]  /*4bf0*/  F2I.U64.TRUNC R4, R4 ;  /* 0x0000000400047311 */ /* 0x000e22000020d800 */
[----:B------:R-:W-:Y:S01]  /*4c00*/  IMAD.MOV.U32 R19, RZ, RZ, R23 ;  /* 0x000000ffff137224 */ /* 0x000fe200078e0017 */
[----:B0-----:R0:W-:Y:S01]  /*4c10*/  STG.E.64 [R8.64], R4 ;  /* 0x0000000408007986 */ /* 0x0011e2000c101b24 */
[----:B------:R-:W-:Y:S05]  /*4c20*/  BRA `(.L_x_5306) ;  /* 0x0000003000007947 */ /* 0x000fea0003800000 */
.L_x_5337:
[----:B------:R-:W0:Y:S01]  /*4c30*/  F2I.FTZ.U32.TRUNC.NTZ R3, R4 ;  /* 0x0000000400037305 */ /* 0x000e22000021f000 */
[----:B------:R-:W-:Y:S01]  /*4c40*/  IMAD.MOV.U32 R19, RZ, RZ, R23 ;  /* 0x000000ffff137224 */ /* 0x000fe200078e0017 */
[----:B0-----:R0:W-:Y:S06]  /*4c50*/  STG.E [R8.64], R3 ;  /* 0x0000000308007986 */ /* 0x0011ec000c101924 */
.L_x_5306:
[----:B----4-:R-:W-:Y:S05]  /*4c60*/  BSYNC B6 ;  /* 0x0000000000067941 */ /* 0x010fea0003800000 */
.L_x_5305:
        /* <DEDUP_REMOVED lines=22> */
.L_x_5344:
[----:B------:R-:W0:Y:S02]  /*4dd0*/  F2I.S64.TRUNC R22, R22 ;  /* 0x0000001600167311 */ /* 0x000e24000020d900 */
[----:B0-----:R-:W-:-:S05]  /*4de0*/  IMAD.MOV.U32 R3, RZ, RZ, R22 ;  /* 0x000000ffff037224 */ /* 0x001fca00078e0016 */
[----:B------:R0:W-:Y:S01]  /*4df0*/  STG.E.U8 [R8.64], R3 ;  /* 0x0000000308007986 */ /* 0x0001e2000c101124 */
[----:B------:R-:W-:Y:S05]  /*4e00*/  BRA `(.L_x_5346) ;  /* 0x00000d3000007947 */ /* 0x000fea0003800000 */
.L_x_5343:
        /* <DEDUP_REMOVED lines=9> */
.L_x_5348:
[----:B------:R-:W0:Y:S02]  /*4ea0*/  F2I.FTZ.TRUNC.NTZ R3, R22 ;  /* 0x0000001600037305 */ /* 0x000e24000021f100 */
[----:B0-----:R0:W-:Y:S01]  /*4eb0*/  STG.E [R8.64], R3 ;  /* 0x0000000308007986 */ /* 0x0011e2000c101924 */
[----:B------:R-:W-:Y:S05]  /*4ec0*/  BRA `(.L_x_5346) ;  /* 0x00000c7000007947 */ /* 0x000fea0003800000 */
.L_x_5347:
[----:B------:R-:W0:Y:S02]  /*4ed0*/  F2I.FTZ.TRUNC.NTZ R3, R22 ;  /* 0x0000001600037305 */ /* 0x000e24000021f100 */
[----:B0-----:R0:W-:Y:S01]  /*4ee0*/  STG.E.U16 [R8.64], R3 ;  /* 0x0000000308007986 */ /* 0x0011e2000c101524 */
[----:B------:R-:W-:Y:S05]  /*4ef0*/  BRA `(.L_x_5346) ;  /* 0x00000c4000007947 */ /* 0x000fea0003800000 */
.L_x_5342:
        /* <DEDUP_REMOVED lines=8> */
.L_x_5350:
[----:B------:R-:W-:-:S05]  /*4f80*/  F2FP.PACK_AB R22, RZ, R22 ;  /* 0x00000016ff16723e */ /* 0x000fca00000000ff */
[----:B------:R0:W-:Y:S01]  /*4f90*/  STG.E.U16 [R8.64], R22 ;  /* 0x0000001608007986 */ /* 0x0001e2000c101524 */
[----:B------:R-:W-:Y:S05]  /*4fa0*/  BRA `(.L_x_5346) ;  /* 0x00000b9000007947 */ /* 0x000fea0003800000 */
.L_x_5349:
        /* <DEDUP_REMOVED lines=9> */
.L_x_5352:
[----:B------:R-:W-:-:S04]  /*5040*/  F2FP.PACK_AB R3, RZ, R22 ;  /* 0x00000016ff03723e */ /* 0x000fc800000000ff */
[----:B------:R-:W-:-:S05]  /*5050*/  PRMT R3, R3, 0x5410, RZ ;  /* 0x0000541003037816 */ /* 0x000fca00000000ff */
[----:B------:R0:W-:Y:S01]  /*5060*/  STG.E [R8.64], R3 ;  /* 0x0000000308007986 */ /* 0x0001e2000c101924 */
[----:B------:R-:W-:Y:S05]  /*5070*/  BRA `(.L_x_5346) ;  /* 0x00000ac000007947 */ /* 0x000fea0003800000 */
.L_x_5351:
[----:B------:R-:W-:-:S06]  /*5080*/  FMUL.FTZ R4, R22, 1 ;  /* 0x3f80000016047820 */ /* 0x000fcc0000410000 */
[----:B------:R-:W0:Y:S02]  /*5090*/  F2F.F64.F32 R4, R4 ;  /* 0x0000000400047310 */ /* 0x000e240000201800 */
[----:B0-----:R0:W-:Y:S01]  /*50a0*/  STG.E.64 [R8.64], R4 ;  /* 0x0000000408007986 */ /* 0x0011e2000c101b24 */
[----:B------:R-:W-:Y:S05]  /*50b0*/  BRA `(.L_x_5346) ;  /* 0x00000a8000007947 */ /* 0x000fea0003800000 */
.L_x_5341:
        /* <DEDUP_REMOVED lines=12> */
.L_x_5355:
[----:B------:R-:W-:Y:S01]  /*5180*/  FMUL.FTZ R4, R22, 1 ;  /* 0x3f80000016047820 */ /* 0x000fe20000410000 */
[----:B------:R-:W-:-:S05]  /*5190*/  CS2R R6, SRZ ;  /* 0x0000000000067805 */ /* 0x000fca000001ff00 */
[----:B------:R-:W0:Y:S02]  /*51a0*/  F2F.F64.F32 R4, R4 ;  /* 0x0000000400047310 */ /* 0x000e240000201800 */
[----:B0-----:R0:W-:Y:S01]  /*51b0*/  STG.E.128 [R8.64], R4 ;  /* 0x0000000408007986 */ /* 0x0011e2000c101d24 */
[----:B------:R-:W-:Y:S05]  /*51c0*/  BRA `(.L_x_5346) ;  /* 0x0000097000007947 */ /* 0x000fea0003800000 */
.L_x_5354:
        /* <DEDUP_REMOVED lines=20> */
.L_x_5359:
[----:B------:R-:W-:Y:S05]  /*5310*/  BSYNC B0 ;  /* 0x0000000000007941 */ /* 0x000fea0003800000 */
.L_x_5358:
[----:B------:R-:W-:-:S05]  /*5320*/  LOP3.LUT R5, R0, R5, RZ, 0xfc, !PT ;  /* 0x0000000500057212 */ /* 0x000fca00078efcff */
[----:B------:R0:W-:Y:S01]  /*5330*/  STG.E.U8 [R8.64], R5 ;  /* 0x0000000508007986 */ /* 0x0001e2000c101124 */
[----:B------:R-:W-:Y:S05]  /*5340*/  BRA `(.L_x_5346) ;  /* 0x000007f000007947 */ /* 0x000fea0003800000 */
.L_x_5357:
        /* <DEDUP_REMOVED lines=12> */
.L_x_5361:
[----:B------:R-:W-:Y:S01]  /*5410*/  IMAD.MOV.U32 R0, RZ, RZ, 0x7f ;  /* 0x0000007fff007424 */ /* 0x000fe200078e00ff */
[----:B------:R-:W-:-:S04]  /*5420*/  ISETP.GT.U32.AND P0, PT, R4, 0x7f800000, PT ;  /* 0x7f8000000400780c */ /* 0x000fc80003f04070 */
[----:B------:R-:W-:-:S04]  /*5430*/  SEL R0, R0, 0x7c, P0 ;  /* 0x0000007c00007807 */ /* 0x000fc80000000000 */
.L_x_5362:
[----:B------:R-:W-:Y:S05]  /*5440*/  BSYNC B0 ;  /* 0x0000000000007941 */ /* 0x000fea0003800000 */
.L_x_5360:
[----:B------:R-:W-:-:S04]  /*5450*/  LOP3.LUT R22, R22, 0x80000000, RZ, 0xc0, !PT ;  /* 0x8000000016167812 */ /* 0x000fc800078ec0ff */
[----:B------:R-:W-:-:S04]  /*5460*/  SHF.R.U32.HI R3, RZ, 0x18, R22 ;  /* 0x00000018ff037819 */ /* 0x000fc80000011616 */
[----:B------:R-:W-:-:S05]  /*5470*/  LOP3.LUT R3, R0, R3, RZ, 0xfc, !PT ;  /* 0x0000000300037212 */ /* 0x000fca00078efcff */
[----:B------:R0:W-:Y:S01]  /*5480*/  STG.E.U8 [R8.64], R3 ;  /* 0x0000000308007986 */ /* 0x0001e2000c101124 */
[----:B------:R-:W-:Y:S05]  /*5490*/  BRA `(.L_x_5346) ;  /* 0x000006a000007947 */ /* 0x000fea0003800000 */
.L_x_5356:
[----:B------:R-:W-:-:S05]  /*54a0*/  F2FP.BF16.PACK_AB R22, RZ, R22 ;  /* 0x00000016ff16723e */ /* 0x000fca00000010ff */
[----:B------:R0:W-:Y:S01]  /*54b0*/  STG.E.U16 [R8.64], R22 ;  /* 0x0000001608007986 */ /* 0x0001e2000c101524 */
[----:B------:R-:W-:Y:S05]  /*54c0*/  BRA `(.L_x_5346) ;  /* 0x0000067000007947 */ /* 0x000fea0003800000 */
.L_x_5353:
        /* <DEDUP_REMOVED lines=11> */
.L_x_5365:
        /* <DEDUP_REMOVED lines=16> */
.L_x_5368:
[----:B------:R-:W-:-:S04]  /*5680*/  LOP3.LUT R22, R22, 0x80000000, RZ, 0xc0, !PT ;  /* 0x8000000016167812 */ /* 0x000fc800078ec0ff */
[----:B------:R-:W-:-:S04]  /*5690*/  SHF.R.U32.HI R3, RZ, 0x18, R22 ;  /* 0x00000018ff037819 */ /* 0x000fc80000011616 */
[----:B------:R-:W-:-:S04]  /*56a0*/  LOP3.LUT R0, R0, R3, RZ, 0xfc, !PT ;  /* 0x0000000300007212 */ /* 0x000fc800078efcff */
[----:B------:R-:W-:Y:S02]  /*56b0*/  PRMT R4, R0, 0x7610, R4 ;  /* 0x0000761000047816 */ /* 0x000fe40000000004 */
.L_x_5367:
[----:B------:R-:W-:Y:S05]  /*56c0*/  BSYNC B0 ;  /* 0x0000000000007941 */ /* 0x000fea0003800000 */
.L_x_5366:
[----:B------:R0:W-:Y:S01]  /*56d0*/  STG.E.U8 [R8.64], R4 ;  /* 0x0000000408007986 */ /* 0x0001e2000c101124 */
[----:B------:R-:W-:Y:S05]  /*56e0*/  BRA `(.L_x_5346) ;  /* 0x0000045000007947 */ /* 0x000fea0003800000 */
.L_x_5364:
        /* <DEDUP_REMOVED lines=16> */
.L_x_5371:
[----:B------:R-:W-:-:S04]  /*57f0*/  LOP3.LUT R22, R22, 0x80000000, RZ, 0xc0, !PT ;  /* 0x8000000016167812 */ /* 0x000fc800078ec0ff */
[----:B------:R-:W-:-:S04]  /*5800*/  SHF.R.U32.HI R3, RZ, 0x18, R22 ;  /* 0x00000018ff037819 */ /* 0x000fc80000011616 */
[----:B------:R-:W-:-:S04]  /*5810*/  LOP3.LUT R0, R0, R3, RZ, 0xfc, !PT ;  /* 0x0000000300007212 */ /* 0x000fc800078efcff */
[----:B------:R-:W-:Y:S02]  /*5820*/  PRMT R4, R0, 0x7610, R4 ;  /* 0x0000761000047816 */ /* 0x000fe40000000004 */
.L_x_5370:
[----:B------:R-:W-:Y:S05]  /*5830*/  BSYNC B0 ;  /* 0x0000000000007941 */ /* 0x000fea0003800000 */
.L_x_5369:
[----:B------:R0:W-:Y:S01]  /*5840*/  STG.E.U8 [R8.64], R4 ;  /* 0x0000000408007986 */ /* 0x0001e2000c101124 */
[----:B------:R-:W-:Y:S05]  /*5850*/  BRA `(.L_x_5346) ;  /* 0x000002e000007947 */ /* 0x000fea0003800000 */
.L_x_5363:
        /* <DEDUP_REMOVED lines=21> */
.L_x_5345:
        /* <DEDUP_REMOVED lines=20> */
.L_x_5373:
[----:B------:R-:W0:Y:S02]  /*5af0*/  F2I.U64.TRUNC R22, R22 ;  /* 0x0000001600167311 */ /* 0x000e24000020d800 */
[----:B0-----:R0:W-:Y:S01]  /*5b00*/  STG.E.64 [R8.64], R22 ;  /* 0x0000001608007986 */ /* 0x0011e2000c101b24 */
[----:B------:R-:W-:Y:S05]  /*5b10*/  BRA `(.L_x_5346) ;  /* 0x0000002000007947 */ /* 0x000fea0003800000 */
.L_x_5372:
[----:B------:R-:W0:Y:S02]  /*5b20*/  F2I.FTZ.U32.TRUNC.NTZ R3, R22 ;  /* 0x0000001600037305 */ /* 0x000e24000021f000 */
[----:B0-----:R0:W-:Y:S02]  /*5b30*/  STG.E [R8.64], R3 ;  /* 0x0000000308007986 */ /* 0x0011e4000c101924 */
.L_x_5346:
        /* <DEDUP_REMOVED lines=22> */
.L_x_5377:
[----:B------:R-:W0:Y:S02]  /*5ca0*/  F2I.S64.TRUNC R24, R24 ;  /* 0x0000001800187311 */ /* 0x000e24000020d900 */
[----:B0-----:R-:W-:-:S05]  /*5cb0*/  IMAD.MOV.U32 R3, RZ, RZ, R24 ;  /* 0x000000ffff037224 */ /* 0x001fca00078e0018 */
[----:B------:R0:W-:Y:S01]  /*5cc0*/  STG.E.U8 [R8.64], R3 ;  /* 0x0000000308007986 */ /* 0x0001e2000c101124 */
[----:B------:R-:W-:Y:S05]  /*5cd0*/  BRA `(.L_x_5379) ;  /* 0x00000d3000007947 */ /* 0x000fea0003800000 */
.L_x_5376:
        /* <DEDUP_REMOVED lines=9> */
.L_x_5381:
[----:B------:R-:W0:Y:S02]  /*5d70*/  F2I.FTZ.TRUNC.NTZ R3, R24 ;  /* 0x0000001800037305 */ /* 0x000e24000021f100 */
[----:B0-----:R0:W-:Y:S01]  /*5d80*/  STG.E [R8.64], R3 ;  /* 0x0000000308007986 */ /* 0x0011e2000c101924 */
[----:B------:R-:W-:Y:S05]  /*5d90*/  BRA `(.L_x_5379) ;  /* 0x00000c7000007947 */ /* 0x000fea0003800000 */
.L_x_5380:
[----:B------:R-:W0:Y:S02]  /*5da0*/  F2I.FTZ.TRUNC.NTZ R3, R24 ;  /* 0x0000001800037305 */ /* 0x000e24000021f100 */
[----:B0-----:R0:W-:Y:S01]  /*5db0*/  STG.E.U16 [R8.64], R3 ;  /* 0x0000000308007986 */ /* 0x0011e2000c101524 */
[----:B------:R-:W-:Y:S05]  /*5dc0*/  BRA `(.L_x_5379) ;  /* 0x00000c4000007947 */ /* 0x000fea0003800000 */
.L_x_5375:
        /* <DEDUP_REMOVED lines=8> */
.L_x_5383:
[----:B------:R-:W-:-:S05]  /*5e50*/  F2FP.PACK_AB R24, RZ, R24 ;  /* 0x00000018ff18723e */ /* 0x000fca00000000ff */
[----:B------:R0:W-:Y:S01]  /*5e60*/  STG.E.U16 [R8.64], R24 ;  /* 0x0000001808007986 */ /* 0x0001e2000c101524 */
[----:B------:R-:W-:Y:S05]  /*5e70*/  BRA `(.L_x_5379) ;  /* 0x00000b9000007947 */ /* 0x000fea0003800000 */
.L_x_5382:
        /* <DEDUP_REMOVED lines=9> */
.L_x_5385:
[----:B------:R-:W-:-:S04]  /*5f10*/  F2FP.PACK_AB R3, RZ, R24 ;  /* 0x00000018ff03723e */ /* 0x000fc800000000ff */
[----:B------:R-:W-:-:S05]  /*5f20*/  PRMT R3, R3, 0x5410, RZ ;  /* 0x0000541003037816 */ /* 0x000fca00000000ff */
[----:B------:R0:W-:Y:S01]  /*5f30*/  STG.E [R8.64], R3 ;  /* 0x0000000308007986 */ /* 0x0001e2000c101924 */
[----:B------:R-:W-:Y:S05]  /*5f40*/  BRA `(.L_x_5379) ;  /* 0x00000ac000007947 */ /* 0x000fea0003800000 */
.L_x_5384:
[----:B------:R-:W-:-:S06]  /*5f50*/  FMUL.FTZ R4, R24, 1 ;  /* 0x3f80000018047820 */ /* 0x000fcc0000410000 */
[----:B------:R-:W0:Y:S02]  /*5f60*/  F2F.F64.F32 R4, R4 ;  /* 0x0000000400047310 */ /* 0x000e240000201800 */
[----:B0-----:R0:W-:Y:S01]  /*5f70*/  STG.E.64 [R8.64], R4 ;  /* 0x0000000408007986 */ /* 0x0011e2000c101b24 */
[----:B------:R-:W-:Y:S05]  /*5f80*/  BRA `(.L_x_5379) ;  /* 0x00000a8000007947 */ /* 0x000fea0003800000 */
.L_x_5374:
        /* <DEDUP_REMOVED lines=12> */
.L_x_5388:
[----:B------:R-:W-:Y:S01]  /*6050*/  FMUL.FTZ R4, R24, 1 ;  /* 0x3f80000018047820 */ /* 0x000fe20000410000 */
[----:B------:R-:W-:-:S05]  /*6060*/  CS2R R6, SRZ ;  /* 0x0000000000067805 */ /* 0x000fca000001ff00 */
[----:B------:R-:W0:Y:S02]  /*6070*/  F2F.F64.F32 R4, R4 ;  /* 0x0000000400047310 */ /* 0x000e240000201800 */
[----:B0-----:R0:W-:Y:S01]  /*6080*/  STG.E.128 [R8.64], R4 ;  /* 0x0000000408007986 */ /* 0x0011e2000c101d24 */
[----:B------:R-:W-:Y:S05]  /*6090*/  BRA `(.L_x_5379) ;  /* 0x0000097000007947 */ /* 0x000fea0003800000 */
.L_x_5387:
        /* <DEDUP_REMOVED lines=20> */
.L_x_5392:
[----:B------:R-:W-:Y:S05]  /*61e0*/  BSYNC B0 ;  /* 0x0000000000007941 */ /* 0x000fea0003800000 */
.L_x_5391:
[----:B------:R-:W-:-:S05]  /*61f0*/  LOP3.LUT R5, R0, R5, RZ, 0xfc, !PT ;  /* 0x0000000500057212 */ /* 0x000fca00078efcff */
[----:B------:R0:W-:Y:S01]  /*6200*/  STG.E.U8 [R8.64], R5 ;  /* 0x0000000508007986 */ /* 0x0001e2000c101124 */
[----:B------:R-:W-:Y:S05]  /*6210*/  BRA `(.L_x_5379) ;  /* 0x000007f000007947 */ /* 0x000fea0003800000 */
.L_x_5390:
        /* <DEDUP_REMOVED lines=12> */
.L_x_5394:
[----:B------:R-:W-:Y:S01]  /*62e0*/  IMAD.MOV.U32 R0, RZ, RZ, 0x7f ;  /* 0x0000007fff007424 */ /* 0x000fe200078e00ff */
[----:B------:R-:W-:-:S04]  /*62f0*/  ISETP.GT.U32.AND P0, PT, R4, 0x7f800000, PT ;  /* 0x7f8000000400780c */ /* 0x000fc80003f04070 */
[----:B------:R-:W-:-:S04]  /*6300*/  SEL R0, R0, 0x7c, P0 ;  /* 0x0000007c00007807 */ /* 0x000fc80000000000 */
.L_x_5395:
[----:B------:R-:W-:Y:S05]  /*6310*/  BSYNC B0 ;  /* 0x0000000000007941 */ /* 0x000fea0003800000 */
.L_x_5393:
[----:B------:R-:W-:-:S04]  /*6320*/  LOP3.LUT R24, R24, 0x80000000, RZ, 0xc0, !PT ;  /* 0x8000000018187812 */ /* 0x000fc800078ec0ff */
[----:B------:R-:W-:-:S04]  /*6330*/  SHF.R.U32.HI R3, RZ, 0x18, R24 ;  /* 0x00000018ff037819 */ /* 0x000fc80000011618 */
[----:B------:R-:W-:-:S05]  /*6340*/  LOP3.LUT R3, R0, R3, RZ, 0xfc, !PT ;  /* 0x0000000300037212 */ /* 0x000fca00078efcff */
[----:B------:R0:W-:Y:S01]  /*6350*/  STG.E.U8 [R8.64], R3 ;  /* 0x0000000308007986 */ /* 0x0001e2000c101124 */
[----:B------:R-:W-:Y:S05]  /*6360*/  BRA `(.L_x_5379) ;  /* 0x000006a000007947 */ /* 0x000fea0003800000 */
.L_x_5389:
[----:B------:R-:W-:-:S05]  /*6370*/  F2FP.BF16.PACK_AB R24, RZ, R24 ;  /* 0x00000018ff18723e */ /* 0x000fca00000010ff */
[----:B------:R0:W-:Y:S01]  /*6380*/  STG.E.U16 [R8.64], R24 ;  /* 0x0000001808007986 */ /* 0x0001e2000c101524 */
[----:B------:R-:W-:Y:S05]  /*6390*/  BRA `(.L_x_5379) ;  /* 0x0000067000007947 */ /* 0x000fea0003800000 */
.L_x_5386:
        /* <DEDUP_REMOVED lines=11> */
.L_x_5398:
        /* <DEDUP_REMOVED lines=16> */
.L_x_5401:
[----:B------:R-:W-:-:S04]  /*6550*/  LOP3.LUT R24, R24, 0x80000000, RZ, 0xc0, !PT ;  /* 0x8000000018187812 */ /* 0x000fc800078ec0ff */
[----:B------:R-:W-:-:S04]  /*6560*/  SHF.R.U32.HI R3, RZ, 0x18, R24 ;  /* 0x00000018ff037819 */ /* 0x000fc80000011618 */
[----:B------:R-:W-:-:S04]  /*6570*/  LOP3.LUT R0, R0, R3, RZ, 0xfc, !PT ;  /* 0x0000000300007212 */ /* 0x000fc800078efcff */
[----:B------:R-:W-:Y:S02]  /*6580*/  PRMT R4, R0, 0x7610, R4 ;  /* 0x0000761000047816 */ /* 0x000fe40000000004 */
.L_x_5400:
[----:B------:R-:W-:Y:S05]  /*6590*/  BSYNC B0 ;  /* 0x0000000000007941 */ /* 0x000fea0003800000 */
.L_x_5399:
[----:B------:R0:W-:Y:S01]  /*65a0*/  STG.E.U8 [R8.64], R4 ;  /* 0x0000000408007986 */ /* 0x0001e2000c101124 */
[----:B------:R-:W-:Y:S05]  /*65b0*/  BRA `(.L_x_5379) ;  /* 0x0000045000007947 */ /* 0x000fea0003800000 */
.L_x_5397:
        /* <DEDUP_REMOVED lines=16> */
.L_x_5404:
[----:B------:R-:W-:-:S04]  /*66c0*/  LOP3.LUT R24, R24, 0x80000000, RZ, 0xc0, !PT ;  /* 0x8000000018187812 */ /* 0x000fc800078ec0ff */
[----:B------:R-:W-:-:S04]  /*66d0*/  SHF.R.U32.HI R3, RZ, 0x18, R24 ;  /* 0x00000018ff037819 */ /* 0x000fc80000011618 */
[----:B------:R-:W-:-:S04]  /*66e0*/  LOP3.LUT R0, R0, R3, RZ, 0xfc, !PT ;  /* 0x0000000300007212 */ /* 0x000fc800078efcff */
[----:B------:R-:W-:Y:S02]  /*66f0*/  PRMT R4, R0, 0x7610, R4 ;  /* 0x0000761000047816 */ /* 0x000fe40000000004 */
.L_x_5403:
[----:B------:R-:W-:Y:S05]  /*6700*/  BSYNC B0 ;  /* 0x0000000000007941 */ /* 0x000fea0003800000 */
.L_x_5402:
[----:B------:R0:W-:Y:S01]  /*6710*/  STG.E.U8 [R8.64], R4 ;  /* 0x0000000408007986 */ /* 0x0001e2000c101124 */
[----:B------:R-:W-:Y:S05]  /*6720*/  BRA `(.L_x_5379) ;  /* 0x000002e000007947 */ /* 0x000fea0003800000 */
.L_x_5396:
        /* <DEDUP_REMOVED lines=21> */
.L_x_5378:
        /* <DEDUP_REMOVED lines=20> */
.L_x_5406:
[----:B------:R-:W0:Y:S02]  /*69c0*/  F2I.U64.TRUNC R24, R24 ;  /* 0x0000001800187311 */ /* 0x000e24000020d800 */
[----:B0-----:R0:W-:Y:S01]  /*69d0*/  STG.E.64 [R8.64], R24 ;  /* 0x0000001808007986 */ /* 0x0011e2000c101b24 */
[----:B------:R-:W-:Y:S05]  /*69e0*/  BRA `(.L_x_5379) ;  /* 0x0000002000007947 */ /* 0x000fea0003800000 */
.L_x_5405:
[----:B------:R-:W0:Y:S02]  /*69f0*/  F2I.FTZ.U32.TRUNC.NTZ R3, R24 ;  /* 0x0000001800037305 */ /* 0x000e24000021f000 */
[----:B0-----:R0:W-:Y:S02]  /*6a00*/  STG.E [R8.64], R3 ;  /* 0x0000000308007986 */ /* 0x0011e4000c101924 */
.L_x_5379:
[----:B------:R-:W-:Y:S02]  /*6a10*/  IADD3 R19, R19, 0x80, RZ ;  /* 0x0000008013137810 */ /* 0x000fe40007ffe0ff */
.L_x_5340:
[----:B------:R-:W-:Y:S05]  /*6a20*/  BSYNC B6 ;  /* 0x0000000000067941 */ /* 0x000fea0003800000 */
.L_x_5339:
        /* <DEDUP_REMOVED lines=20> */
.L_x_5410:
[----:B------:R-:W0:Y:S02]  /*6b70*/  F2I.S64.TRUNC R18, R18 ;  /* 0x0000001200127311 */ /* 0x000e24000020d900 */
[----:B0-----:R-:W-:-:S05]  /*6b80*/  IMAD.MOV.U32 R5, RZ, RZ, R18 ;  /* 0x000000ffff057224 */ /* 0x001fca00078e0012 */
[----:B------:R-:W-:Y:S01]  /*6b90*/  STG.E.U8 [R2.64], R5 ;  /* 0x0000000502007986 */ /* 0x000fe2000c101124 */
[----:B------:R-:W-:Y:S05]  /*6ba0*/  EXIT ;  /* 0x000000000000794d */ /* 0x000fea0003800000 */
.L_x_5409:
        /* <DEDUP_REMOVED lines=9> */
.L_x_5413:
[----:B------:R-:W0:Y:S02]  /*6c40*/  F2I.FTZ.TRUNC.NTZ R5, R18 ;  /* 0x0000001200057305 */ /* 0x000e24000021f100 */
[----:B0-----:R-:W-:Y:S01]  /*6c50*/  STG.E [R2.64], R5 ;  /* 0x0000000502007986 */ /* 0x001fe2000c101924 */
[----:B------:R-:W-:Y:S05]  /*6c60*/  EXIT ;  /* 0x000000000000794d */ /* 0x000fea0003800000 */
.L_x_5412:
[----:B------:R-:W0:Y:S02]  /*6c70*/  F2I.FTZ.TRUNC.NTZ R5, R18 ;  /* 0x0000001200057305 */ /* 0x000e24000021f100 */
[----:B0-----:R-:W-:Y:S01]  /*6c80*/  STG.E.U16 [R2.64], R5 ;  /* 0x0000000502007986 */ /* 0x001fe2000c101524 */
[----:B------:R-:W-:Y:S05]  /*6c90*/  EXIT ;  /* 0x000000000000794d */ /* 0x000fea0003800000 */
.L_x_5408:
        /* <DEDUP_REMOVED lines=8> */
.L_x_5415:
[----:B------:R-:W-:-:S05]  /*6d20*/  F2FP.PACK_AB R18, RZ, R18 ;  /* 0x00000012ff12723e */ /* 0x000fca00000000ff */
[----:B------:R-:W-:Y:S01]  /*6d30*/  STG.E.U16 [R2.64], R18 ;  /* 0x0000001202007986 */ /* 0x000fe2000c101524 */
[----:B------:R-:W-:Y:S05]  /*6d40*/  EXIT ;  /* 0x000000000000794d */ /* 0x000fea0003800000 */
.L_x_5414:
        /* <DEDUP_REMOVED lines=9> */
.L_x_5417:
[----:B------:R-:W-:-:S04]  /*6de0*/  F2FP.PACK_AB R5, RZ, R18 ;  /* 0x00000012ff05723e */ /* 0x000fc800000000ff */
[----:B------:R-:W-:-:S05]  /*6df0*/  PRMT R5, R5, 0x5410, RZ ;  /* 0x0000541005057816 */ /* 0x000fca00000000ff */
[----:B------:R-:W-:Y:S01]  /*6e00*/  STG.E [R2.64], R5 ;  /* 0x0000000502007986 */ /* 0x000fe2000c101924 */
[----:B------:R-:W-:Y:S05]  /*6e10*/  EXIT ;  /* 0x000000000000794d */ /* 0x000fea0003800000 */
.L_x_5416:
[----:B------:R-:W-:-:S06]  /*6e20*/  FMUL.FTZ R4, R18, 1 ;  /* 0x3f80000012047820 */ /* 0x000fcc0000410000 */
[----:B------:R-:W0:Y:S02]  /*6e30*/  F2F.F64.F32 R4, R4 ;  /* 0x0000000400047310 */ /* 0x000e240000201800 */
[----:B0-----:R-:W-:Y:S01]  /*6e40*/  STG.E.64 [R2.64], R4 ;  /* 0x0000000402007986 */ /* 0x001fe2000c101b24 */
[----:B------:R-:W-:Y:S05]  /*6e50*/  EXIT ;  /* 0x000000000000794d */ /* 0x000fea0003800000 */
.L_x_5407:
        /* <DEDUP_REMOVED lines=12> */
.L_x_5420:
[----:B------:R-:W-:Y:S01]  /*6f20*/  FMUL.FTZ R4, R18, 1 ;  /* 0x3f80000012047820 */ /* 0x000fe20000410000 */
[----:B------:R-:W-:-:S05]  /*6f30*/  CS2R R6, SRZ ;  /* 0x0000000000067805 */ /* 0x000fca000001ff00 */
[----:B------:R-:W0:Y:S02]  /*6f40*/  F2F.F64.F32 R4, R4 ;  /* 0x0000000400047310 */ /* 0x000e240000201800 */
[----:B0-----:R-:W-:Y:S01]  /*6f50*/  STG.E.128 [R2.64], R4 ;  /* 0x0000000402007986 */ /* 0x001fe2000c101d24 */
[----:B------:R-:W-:Y:S05]  /*6f60*/  EXIT ;  /* 0x000000000000794d */ /* 0x000fea0003800000 */
.L_x_5419:
        /* <DEDUP_REMOVED lines=20> */
.L_x_5424:
[----:B------:R-:W-:Y:S05]  /*70b0*/  BSYNC B0 ;  /* 0x0000000000007941 */ /* 0x000fea0003800000 */
.L_x_5423:
[----:B------:R-:W-:-:S05]  /*70c0*/  LOP3.LUT R7, R0, R7, RZ, 0xfc, !PT ;  /* 0x0000000700077212 */ /* 0x000fca00078efcff */
[----:B------:R-:W-:Y:S01]  /*70d0*/  STG.E.U8 [R2.64], R7 ;  /* 0x0000000702007986 */ /* 0x000fe2000c101124 */
[----:B------:R-:W-:Y:S05]  /*70e0*/  EXIT ;  /* 0x000000000000794d */ /* 0x000fea0003800000 */
.L_x_5422:
[----:B------:R-:W-:Y:S01]  /*70f0*/  LOP3.LUT R4, R18, 0x7fffffff, RZ, 0xc0, !PT ;  /* 0x7fffffff12047812 */ /* 0x000fe200078ec0ff */
        /* <DEDUP_REMOVED lines=11> */
.L_x_5426:
[----:B------:R-:W-:Y:S01]  /*71b0*/  IMAD.MOV.U32 R0, RZ, RZ, 0x7f ;  /* 0x0000007fff007424 */ /* 0x000fe200078e00ff */
[----:B------:R-:W-:-:S04]  /*71c0*/  ISETP.GT.U32.AND P0, PT, R4, 0x7f800000, PT ;  /* 0x7f8000000400780c */ /* 0x000fc80003f04070 */
[----:B------:R-:W-:-:S04]  /*71d0*/  SEL R0, R0, 0x7c, P0 ;  /* 0x0000007c00007807 */ /* 0x000fc80000000000 */
.L_x_5427:
[----:B------:R-:W-:Y:S05]  /*71e0*/  BSYNC B0 ;  /* 0x0000000000007941 */ /* 0x000fea0003800000 */
.L_x_5425:
[----:B------:R-:W-:-:S04]  /*71f0*/  LOP3.LUT R18, R18, 0x80000000, RZ, 0xc0, !PT ;  /* 0x8000000012127812 */ /* 0x000fc800078ec0ff */
[----:B------:R-:W-:-:S04]  /*7200*/  SHF.R.U32.HI R5, RZ, 0x18, R18 ;  /* 0x00000018ff057819 */ /* 0x000fc80000011612 */
[----:B------:R-:W-:-:S05]  /*7210*/  LOP3.LUT R5, R0, R5, RZ, 0xfc, !PT ;  /* 0x0000000500057212 */ /* 0x000fca00078efcff */
[----:B------:R-:W-:Y:S01]  /*7220*/  STG.E.U8 [R2.64], R5 ;  /* 0x0000000502007986 */ /* 0x000fe2000c101124 */
[----:B------:R-:W-:Y:S05]  /*7230*/  EXIT ;  /* 0x000000000000794d */ /* 0x000fea0003800000 */
.L_x_5421:
[----:B------:R-:W-:-:S05]  /*7240*/  F2FP.BF16.PACK_AB R18, RZ, R18 ;  /* 0x00000012ff12723e */ /* 0x000fca00000010ff */
[----:B------:R-:W-:Y:S01]  /*7250*/  STG.E.U16 [R2.64], R18 ;  /* 0x0000001202007986 */ /* 0x000fe2000c101524 */
[----:B------:R-:W-:Y:S05]  /*7260*/  EXIT ;  /* 0x000000000000794d */ /* 0x000fea0003800000 */
.L_x_5418:
        /* <DEDUP_REMOVED lines=11> */
.L_x_5430:
        /* <DEDUP_REMOVED lines=16> */
.L_x_5433:
[----:B------:R-:W-:-:S04]  /*7420*/  LOP3.LUT R18, R18, 0x80000000, RZ, 0xc0, !PT ;  /* 0x8000000012127812 */ /* 0x000fc800078ec0ff */
[----:B------:R-:W-:-:S04]  /*7430*/  SHF.R.U32.HI R5, RZ, 0x18, R18 ;  /* 0x00000018ff057819 */ /* 0x000fc80000011612 */
[----:B------:R-:W-:-:S04]  /*7440*/  LOP3.LUT R4, R4, R5, RZ, 0xfc, !PT ;  /* 0x0000000504047212 */ /* 0x000fc800078efcff */
[----:B------:R-:W-:Y:S02]  /*7450*/  PRMT R0, R4, 0x7610, R0 ;  /* 0x0000761004007816 */ /* 0x000fe40000000000 */
.L_x_5432:
[----:B------:R-:W-:Y:S05]  /*7460*/  BSYNC B0 ;  /* 0x0000000000007941 */ /* 0x000fea0003800000 */
.L_x_5431:
[----:B------:R-:W-:Y:S01]  /*7470*/  STG.E.U8 [R2.64], R0 ;  /* 0x0000000002007986 */ /* 0x000fe2000c101124 */
[----:B------:R-:W-:Y:S05]  /*7480*/  EXIT ;  /* 0x000000000000794d */ /* 0x000fea0003800000 */
.L_x_5429:
        /* <DEDUP_REMOVED lines=16> */
.L_x_5436:
[----:B------:R-:W-:-:S04]  /*7590*/  LOP3.LUT R18, R18, 0x80000000, RZ, 0xc0, !PT ;  /* 0x8000000012127812 */ /* 0x000fc800078ec0ff */
[----:B------:R-:W-:-:S04]  /*75a0*/  SHF.R.U32.HI R5, RZ, 0x18, R18 ;  /* 0x00000018ff057819 */ /* 0x000fc80000011612 */
[----:B------:R-:W-:-:S04]  /*75b0*/  LOP3.LUT R4, R4, R5, RZ, 0xfc, !PT ;  /* 0x0000000504047212 */ /* 0x000fc800078efcff */
[----:B------:R-:W-:Y:S02]  /*75c0*/  PRMT R0, R4, 0x7610, R0 ;  /* 0x0000761004007816 */ /* 0x000fe40000000000 */
.L_x_5435:
[----:B------:R-:W-:Y:S05]  /*75d0*/  BSYNC B0 ;  /* 0x0000000000007941 */ /* 0x000fea0003800000 */
.L_x_5434:
[----:B------:R-:W-:Y:S01]  /*75e0*/  STG.E.U8 [R2.64], R0 ;  /* 0x0000000002007986 */ /* 0x000fe2000c101124 */
[----:B------:R-:W-:Y:S05]  /*75f0*/  EXIT ;  /* 0x000000000000794d */ /* 0x000fea0003800000 */
.L_x_5428:
        /* <DEDUP_REMOVED lines=21> */
.L_x_5411:
        /* <DEDUP_REMOVED lines=20> */
.L_x_5438:
[----:B------:R-:W0:Y:S02]  /*7890*/  F2I.U64.TRUNC R18, R18 ;  /* 0x0000001200127311 */ /* 0x000e24000020d800 */
[----:B0-----:R-:W-:Y:S01]  /*78a0*/  STG.E.64 [R2.64], R18 ;  /* 0x0000001202007986 */ /* 0x001fe2000c101b24 */
[----:B------:R-:W-:Y:S05]  /*78b0*/  EXIT ;  /* 0x000000000000794d */ /* 0x000fea0003800000 */
.L_x_5437:
[----:B------:R-:W0:Y:S02]  /*78c0*/  F2I.FTZ.U32.TRUNC.NTZ R5, R18 ;  /* 0x0000001200057305 */ /* 0x000e24000021f000 */
[----:B0-----:R-:W-:Y:S01]  /*78d0*/  STG.E [R2.64], R5 ;  /* 0x0000000502007986 */ /* 0x001fe2000c101924 */
[----:B------:R-:W-:Y:S05]  /*78e0*/  EXIT ;  /* 0x000000000000794d */ /* 0x000fea0003800000 */
.L_x_5439:
        /* <DEDUP_REMOVED lines=9> */
.L_x_6129:


//--------------------- .text._ZN2at6native18elementwise_kernelILi128ELi2EZNS0_22gpu_kernel_impl_nocastIZZZNS0_66_GLOBAL__N__a0cfb035_28_ActivationHardswishKernel_cu_1520ed90_310016hardswish_kernelERNS_14TensorIteratorEENKUlvE_clEvENKUlvE0_clEvEUlfE_EEvRNS_18TensorIteratorBaseERKT_EUliE_EEviT1_ --------------------------
	.section	.text._ZN2at6native18elementwise_kernelILi128ELi2EZNS0_22gpu_kernel_impl_nocastIZZZNS0_66_GLOBAL__N__a0cfb035_28_ActivationHardswishKernel_cu_1520ed90_310016hardswish_kernelERNS_14TensorIteratorEENKUlvE_clEvENKUlvE0_clEvEUlfE_EEvRNS_18TensorIteratorBaseERKT_EUliE_EEviT1_,"ax",@progbits
	.sectioninfo	@"SHI_REGISTERS=12"
	.align	128
        .global         _ZN2at6native18elementwise_kernelILi128ELi2EZNS0_22gpu_kernel_impl_nocastIZZZNS0_66_GLOBAL__N__a0cfb035_28_ActivationHardswishKernel_cu_1520ed90_310016hardswish_kernelERNS_14TensorIteratorEENKUlvE_clEvENKUlvE0_clEvEUlfE_EEvRNS_18TensorIteratorBaseERKT_EUliE_EEviT1_
        .type           _ZN2at6native18elementwise_kernelILi128ELi2EZNS0_22gpu_kernel_impl_nocastIZZZNS0_66_GLOBAL__N__a0cfb035_28_ActivationHardswishKernel_cu_1520ed90_310016hardswish_kernelERNS_14TensorIteratorEENKUlvE_clEvENKUlvE0_clEvEUlfE_EEvRNS_18TensorIteratorBaseERKT_EUliE_EEviT1_,@function
        .size           _ZN2at6native18elementwise_kernelILi128ELi2EZNS0_22gpu_kernel_impl_nocastIZZZNS0_66_GLOBAL__N__a0cfb035_28_ActivationHardswishKernel_cu_1520ed90_310016hardswish_kernelERNS_14TensorIteratorEENKUlvE_clEvENKUlvE0_clEvEUlfE_EEvRNS_18TensorIteratorBaseERKT_EUliE_EEviT1_,(.L_x_6130 - _ZN2at6native18elementwise_kernelILi128ELi2EZNS0_22gpu_kernel_impl_nocastIZZZNS0_66_GLOBAL__N__a0cfb035_28_ActivationHardswishKernel_cu_1520ed90_310016hardswish_kernelERNS_14TensorIteratorEENKUlvE_clEvENKUlvE0_clEvEUlfE_EEvRNS_18TensorIteratorBaseERKT_EUliE_EEviT1_)
        .other          _ZN2at6native18elementwise_kernelILi128ELi2EZNS0_22gpu_kernel_impl_nocastIZZZNS0_66_GLOBAL__N__a0cfb035_28_ActivationHardswishKernel_cu_1520ed90_310016hardswish_kernelERNS_14TensorIteratorEENKUlvE_clEvENKUlvE0_clEvEUlfE_EEvRNS_18TensorIteratorBaseERKT_EUliE_EEviT1_,@"STO_CUDA_ENTRY STV_DEFAULT"
_ZN2at6native18elementwise_kernelILi128ELi2EZNS0_22gpu_kernel_impl_nocastIZZZNS0_66_GLOBAL__N__a0cfb035_28_ActivationHardswishKernel_cu_1520ed90_310016hardswish_kernelERNS_14TensorIteratorEENKUlvE_clEvENKUlvE0_clEvEUlfE_EEvRNS_18TensorIteratorBaseERKT_EUliE_EEviT1_:
.text._ZN2at6native18elementwise_kernelILi128ELi2EZNS0_22gpu_kernel_impl_nocastIZZZNS0_66_GLOBAL__N__a0cfb035_28_ActivationHardswishKernel_cu_1520ed90_310016hardswish_kernelERNS_14TensorIteratorEENKUlvE_clEvENKUlvE0_clEvEUlfE_EEvRNS_18TensorIteratorBaseERKT_EUliE_EEviT1_:
        /* <DEDUP_REMOVED lines=235> */
.L_x_5442:
[----:B------:R-:W-:-:S04]  /*0eb0*/  IADD3 R4, P0, R2, c[0x0][0x368], RZ ;  /* 0x0000da0002047a10 */ /* 0x000fc80007f1e0ff */
[----:B------:R-:W-:-:S05]  /*0ec0*/  IADD3.X R5, RZ, c[0x0][0x36c], RZ, P0, !PT ;  /* 0x0000db00ff057a10 */ /* 0x000fca00007fe4ff */
[----:B------:R-:W2:Y:S01]  /*0ed0*/  LDG.E R4, [R4.64] ;  /* 0x0000000404047981 */ /* 0x000ea2000c1e1900 */
[----:B------:R-:W-:Y:S01]  /*0ee0*/  IADD3 R3, R3, 0x80, RZ ;  /* 0x0000008003037810 */ /* 0x000fe20007ffe0ff */
[----:B--2---:R-:W-:-:S05]  /*0ef0*/  FADD.FTZ R2, R4, 3 ;  /* 0x4040000004027421 */ /* 0x004fca0000010000 */
[----:B------:R-:W-:-:S04]  /*0f00*/  FSETP.GEU.FTZ.AND P0, PT, R2, c[0x0][0x370], PT ;  /* 0x0000dc0002007a0b */ /* 0x000fc80003f1e000 */
[----:B------:R-:W-:-:S04]  /*0f10*/  FSEL R2, R2, c[0x0][0x370], P0 ;  /* 0x0000dc0002027a08 */ /* 0x000fc80000000000 */
[----:B------:R-:W-:-:S04]  /*0f20*/  FSETP.GT.FTZ.AND P0, PT, R2, c[0x0][0x37c], PT ;  /* 0x0000df0002007a0b */ /* 0x000fc80003f14000 */
[----:B------:R-:W-:Y:S02]  /*0f30*/  FSEL R7, R2, c[0x0][0x37c], !P0 ;  /* 0x0000df0002077a08 */ /* 0x000fe40004000000 */
[----:B------:R-:W-:-:S03]  /*0f40*/  IADD3 R6, P0, R0, c[0x0][0x360], RZ ;  /* 0x0000d80000067a10 */ /* 0x000fc60007f1e0ff */
[----:B------:R-:W-:Y:S01]  /*0f50*/  FMUL.FTZ R0, R4, R7 ;  /* 0x0000000704007220 */ /* 0x000fe20000410000 */
[----:B------:R-:W-:-:S03]  /*0f60*/  IADD3.X R7, RZ, c[0x0][0x364], RZ, P0, !PT ;  /* 0x0000d900ff077a10 */ /* 0x000fc600007fe4ff */
[----:B------:R-:W-:-:S05]  /*0f70*/  FMUL.FTZ R9, R0, 0.16666667163372039795 ;  /* 0x3e2aaaab00097820 */ /* 0x000fca0000410000 */
[----:B------:R0:W-:Y:S02]  /*0f80*/  STG.E [R6.64], R9 ;  /* 0x0000000906007986 */ /* 0x0001e4000c101904 */
.L_x_5441:
[----:B------:R-:W-:Y:S05]  /*0f90*/  BSYNC B0 ;  /* 0x0000000000007941 */ /* 0x000fea0003800000 */
.L_x_5440:
[----:B------:R-:W-:-:S13]  /*0fa0*/  ISETP.GE.AND P0, PT, R3, c[0x0][0x160], PT ;  /* 0x0000580003007a0c */ /* 0x000fda0003f06270 */
[----:B------:R-:W-:Y:S05]  /*0fb0*/  @P0 EXIT ;  /* 0x000000000000094d */ /* 0x000fea0003800000 */
[----:B------:R-:W-:Y:S01]  /*0fc0*/  ISETP.NE.AND P0, PT, RZ, c[0x0][0x168], PT ;  /* 0x00005a00ff007a0c */ /* 0x000fe20003f05270 */
[----:B------:R-:W-:Y:S01]  /*0fd0*/  HFMA2.MMA R0, -RZ, RZ, 0, 0 ;  /* 0x00000000ff007435 */ /* 0x000fe200000001ff */
        /* <DEDUP_REMOVED lines=14> */
[----:B0-----:R-:W-:-:S05]  /*10c0*/  IMAD.HI.U32 R6, R5, c[0x0][0x17c], R4 ;  /* 0x00005f0005067a27 */ /* 0x001fca00078e0004 */
        /* <DEDUP_REMOVED lines=210> */
.L_x_5443:
[----:B------:R-:W-:-:S04]  /*1df0*/  IADD3 R2, P0, R2, c[0x0][0x368], RZ ;  /* 0x0000da0002027a10 */ /* 0x000fc80007f1e0ff */
[----:B------:R-:W-:-:S05]  /*1e00*/  IADD3.X R3, RZ, c[0x0][0x36c], RZ, P0, !PT ;  /* 0x0000db00ff037a10 */ /* 0x000fca00007fe4ff */
[----:B------:R-:W2:Y:S02]  /*1e10*/  LDG.E R2, [R2.64] ;  /* 0x0000000402027981 */ /* 0x000ea4000c1e1900 */
        /* <DEDUP_REMOVED lines=8> */
[----:B0-----:R-:W-:-:S05]  /*1ea0*/  FMUL.FTZ R7, R0, 0.16666667163372039795 ;  /* 0x3e2aaaab00077820 */ /* 0x001fca0000410000 */
[----:B------:R-:W-:Y:S01]  /*1eb0*/  STG.E [R4.64], R7 ;  /* 0x0000000704007986 */ /* 0x000fe2000c101904 */
[----:B------:R-:W-:Y:S05]  /*1ec0*/  EXIT ;  /* 0x000000000000794d */ /* 0x000fea0003800000 */
.L_x_5444:
        /* <DEDUP_REMOVED lines=11> */
.L_x_6130:


//--------------------- .text._ZN2at6native27unrolled_elementwise_kernelIZZZNS0_66_GLOBAL__N__a0cfb035_28_ActivationHardswishKernel_cu_1520ed90_310016hardswish_kernelERNS_14TensorIteratorEENKUlvE_clEvENKUlvE0_clEvEUlfE_St5arrayIPcLm2EELi4E23TrivialOffsetCalculatorILi1EjESC_NS0_6memory15LoadWithoutCastENSD_16StoreWithoutCastEEEviT_T0_T2_T3_T4_T5_ --------------------------
	.section	.text._ZN2at6native27unrolled_elementwise_kernelIZZZNS0_66_GLOBAL__N__a0cfb035_28_ActivationHardswishKernel_cu_1520ed90_310016hardswish_kernelERNS_14TensorIteratorEENKUlvE_clEvENKUlvE0_clEvEUlfE_St5arrayIPcLm2EELi4E23TrivialOffsetCalculatorILi1EjESC_NS0_6memory15LoadWithoutCastENSD_16StoreWithoutCastEEEviT_T0_T2_T3_T4_T5_,"ax",@progbits
	.sectioninfo	@"SHI_REGISTERS=19"
	.align	128
        .global         _ZN2at6native27unrolled_elementwise_kernelIZZZNS0_66_GLOBAL__N__a0cfb035_28_ActivationHardswishKernel_cu_1520ed90_310016hardswish_kernelERNS_14TensorIteratorEENKUlvE_clEvENKUlvE0_clEvEUlfE_St5arrayIPcLm2EELi4E23TrivialOffsetCalculatorILi1EjESC_NS0_6memory15LoadWithoutCastENSD_16StoreWithoutCastEEEviT_T0_T2_T3_T4_T5_
        .type           _ZN2at6native27unrolled_elementwise_kernelIZZZNS0_66_GLOBAL__N__a0cfb035_28_ActivationHardswishKernel_cu_1520ed90_310016hardswish_kernelERNS_14TensorIteratorEENKUlvE_clEvENKUlvE0_clEvEUlfE_St5arrayIPcLm2EELi4E23TrivialOffsetCalculatorILi1EjESC_NS0_6memory15LoadWithoutCastENSD_16StoreWithoutCastEEEviT_T0_T2_T3_T4_T5_,@function
        .size           _ZN2at6native27unrolled_elementwise_kernelIZZZNS0_66_GLOBAL__N__a0cfb035_28_ActivationHardswishKernel_cu_1520ed90_310016hardswish_kernelERNS_14TensorIteratorEENKUlvE_clEvENKUlvE0_clEvEUlfE_St5arrayIPcLm2EELi4E23TrivialOffsetCalculatorILi1EjESC_NS0_6memory15LoadWithoutCastENSD_16StoreWithoutCastEEEviT_T0_T2_T3_T4_T5_,(.L_x_6131 - _ZN2at6native27unrolled_elementwise_kernelIZZZNS0_66_GLOBAL__N__a0cfb035_28_ActivationHardswishKernel_cu_1520ed90_310016hardswish_kernelERNS_14TensorIteratorEENKUlvE_clEvENKUlvE0_clEvEUlfE_St5arrayIPcLm2EELi4E23TrivialOffsetCalculatorILi1EjESC_NS0_6memory15LoadWithoutCastENSD_16StoreWithoutCastEEEviT_T0_T2_T3_T4_T5_)
        .other          _ZN2at6native27unrolled_elementwise_kernelIZZZNS0_66_GLOBAL__N__a0cfb035_28_ActivationHardswishKernel_cu_1520ed90_310016hardswish_kernelERNS_14TensorIteratorEENKUlvE_clEvENKUlvE0_clEvEUlfE_St5arrayIPcLm2EELi4E23TrivialOffsetCalculatorILi1EjESC_NS0_6memory15LoadWithoutCastENSD_16StoreWithoutCastEEEviT_T0_T2_T3_T4_T5_,@"STO_CUDA_ENTRY STV_DEFAULT"
_ZN2at6native27unrolled_elementwise_kernelIZZZNS0_66_GLOBAL__N__a0cfb035_28_ActivationHardswishKernel_cu_1520ed90_310016hardswish_kernelERNS_14TensorIteratorEENKUlvE_clEvENKUlvE0_clEvEUlfE_St5arrayIPcLm2EELi4E23TrivialOffsetCalculatorILi1EjESC_NS0_6memory15LoadWithoutCastENSD_16StoreWithoutCastEEEviT_T0_T2_T3_T4_T5_:
.text._ZN2at6native27unrolled_elementwise_kernelIZZZNS0_66_GLOBAL__N__a0cfb035_28_ActivationHardswishKernel_cu_1520ed90_310016hardswish_kernelERNS_14TensorIteratorEENKUlvE_clEvENKUlvE0_clEvEUlfE_St5arrayIPcLm2EELi4E23TrivialOffsetCalculatorILi1EjESC_NS0_6memory15LoadWithoutCastENSD_16StoreWithoutCastEEEviT_T0_T2_T3_T4_T5_:
[----:B------:R-:W-:Y:S02]  /*0000*/  IMAD.MOV.U32 R1, RZ, RZ, c[0x0][0x28] ;  /* 0x00000a00ff017624 */ /* 0x000fe400078e00ff */
[----:B------:R-:W0:Y:S01]  /*0010*/  S2R R3, SR_CTAID.X ;  /* 0x0000000000037919 */ /* 0x000e220000002500 */
[----:B------:R-:W-:Y:S01]  /*0020*/  IMAD.MOV.U32 R0, RZ, RZ, -0x200 ;  /* 0xfffffe00ff007424 */ /* 0x000fe200078e00ff */
[----:B------:R-:W-:Y:S01]  /*0030*/  ULDC.64 UR4, c[0x0][0x118] ;  /* 0x0000460000047ab9 */ /* 0x000fe20000000a00 */
[----:B------:R-:W-:Y:S01]  /*0040*/  IMAD.MOV.U32 R6, RZ, RZ, RZ ;  /* 0x000000ffff067224 */ /* 0x000fe200078e00ff */
[----:B------:R-:W1:Y:S01]  /*0050*/  S2R R2, SR_TID.X ;  /* 0x0000000000027919 */ /* 0x000e620000002100 */
[----:B0-----:R-:W-:Y:S02]  /*0060*/  IMAD R5, R3, R0, c[0x0][0x160] ;  /* 0x0000580003057624 */ /* 0x001fe400078e0200 */
[----:B-1----:R-:W-:-:S03]  /*0070*/  IMAD.MOV.U32 R0, RZ, RZ, R2 ;  /* 0x000000ffff007224 */ /* 0x002fc600078e0002 */
[----:B------:R-:W-:-:S13]  /*0080*/  ISETP.GE.AND P1, PT, R2, R5, PT ;  /* 0x000000050200720c */ /* 0x000fda0003f26270 */
[----:B------:R-:W-:Y:S01]  /*0090*/  @!P1 IADD3 R2, R0, 0x80, RZ ;  /* 0x0000008000029810 */ /* 0x000fe20007ffe0ff */
[----:B------:R-:W-:Y:S02]  /*00a0*/  @!P1 IMAD R10, R3, 0x200, R0 ;  /* 0x00000200030a9824 */ /* 0x000fe400078e0200 */
[----:B------:R-:W-:Y:S01]  /*00b0*/  @!P1 IMAD.MOV.U32 R11, RZ, RZ, 0x4 ;  /* 0x00000004ff0b9424 */ /* 0x000fe200078e00ff */
[----:B------:R-:W-:-:S03]  /*00c0*/  ISETP.GE.AND P0, PT, R2, R5, PT ;  /* 0x000000050200720c */ /* 0x000fc60003f06270 */
[----:B------:R-:W-:-:S05]  /*00d0*/  @!P1 IMAD.WIDE.U32 R10, R10, R11, c[0x0][0x188] ;  /* 0x000062000a0a9625 */ /* 0x000fca00078e000b */
[----:B------:R0:W2:Y:S05]  /*00e0*/  @!P1 LDG.E R6, [R10.64] ;  /* 0x000000040a069981 */ /* 0x0000aa000c1e1900 */
[----:B------:R-:W-:Y:S01]  /*00f0*/  @!P0 LEA R12, R3, R2, 0x9 ;  /* 0x00000002030c8211 */ /* 0x000fe200078e48ff */
[----:B------:R-:W-:Y:S01]  /*0100*/  @!P0 IMAD.MOV.U32 R13, RZ, RZ, 0x4 ;  /* 0x00000004ff0d8424 */ /* 0x000fe200078e00ff */
[----:B------:R-:W-:-:S04]  /*0110*/  @!P0 IADD3 R2, R2, 0x80, RZ ;  /* 0x0000008002028810 */ /* 0x000fc80007ffe0ff */
[----:B------:R-:W-:Y:S01]  /*0120*/  ISETP.GE.AND P3, PT, R2, R5, PT ;  /* 0x000000050200720c */ /* 0x000fe20003f66270 */
[----:B------:R-:W-:Y:S02]  /*0130*/  IMAD.MOV.U32 R4, RZ, RZ, RZ ;  /* 0x000000ffff047224 */ /* 0x000fe400078e00ff */
[----:B------:R-:W-:Y:S01]  /*0140*/  @!P0 IMAD.WIDE.U32 R12, R12, R13, c[0x0][0x188] ;  /* 0x000062000c0c8625 */ /* 0x000fe200078e000d */
[----:B------:R-:W-:-:S04]  /*0150*/  HFMA2.MMA R8, -RZ, RZ, 0, 0 ;  /* 0x00000000ff087435 */ /* 0x000fc800000001ff */
[----:B------:R1:W3:Y:S05]  /*0160*/  @!P0 LDG.E R4, [R12.64] ;  /* 0x000000040c048981 */ /* 0x0002ea000c1e1900 */
[----:B------:R-:W-:Y:S02]  /*0170*/  @!P3 LEA R14, R3, R2, 0x9 ;  /* 0x00000002030eb211 */ /* 0x000fe400078e48ff */
[----:B------:R-:W-:-:S04]  /*0180*/  @!P3 IADD3 R2, R2, 0x80, RZ ;  /* 0x000000800202b810 */ /* 0x000fc80007ffe0ff */
[----:B------:R-:W-:Y:S01]  /*0190*/  ISETP.GE.AND P2, PT, R2, R5, PT ;  /* 0x000000050200720c */ /* 0x000fe20003f46270 */
[----:B------:R-:W-:-:S04]  /*01a0*/  @!P3 IMAD.MOV.U32 R15, RZ, RZ, 0x4 ;  /* 0x00000004ff0fb424 */ /* 0x000fc800078e00ff */
[----:B------:R-:W-:-:S05]  /*01b0*/  @!P3 IMAD.WIDE.U32 R14, R14, R15, c[0x0][0x188] ;  /* 0x000062000e0eb625 */ /* 0x000fca00078e000f */
[----:B------:R4:W5:Y:S03]  /*01c0*/  @!P3 LDG.E R8, [R14.64] ;  /* 0x000000040e08b981 */ /* 0x000966000c1e1900 */
[----:B------:R-:W-:Y:S02]  /*01d0*/  @!P2 IMAD R7, R3, 0x200, R2 ;  /* 0x000002000307a824 */ /* 0x000fe400078e0202 */
[----:B------:R-:W-:Y:S02]  /*01e0*/  @!P2 IMAD.MOV.U32 R16, RZ, RZ, 0x4 ;  /* 0x00000004ff10a424 */ /* 0x000fe400078e00ff */
[----:B------:R-:W-:Y:S02]  /*01f0*/  IMAD.MOV.U32 R2, RZ, RZ, RZ ;  /* 0x000000ffff027224 */ /* 0x000fe400078e00ff */
[----:B0-----:R-:W-:-:S05]  /*0200*/  @!P2 IMAD.WIDE.U32 R10, R7, R16, c[0x0][0x188] ;  /* 0x00006200070aa625 */ /* 0x001fca00078e0010 */
[----:B------:R0:W5:Y:S01]  /*0210*/  @!P2 LDG.E R2, [R10.64] ;  /* 0x000000040a02a981 */ /* 0x000162000c1e1900 */
[----:B------:R-:W-:-:S04]  /*0220*/  IADD3 R16, R0, 0x80, RZ ;  /* 0x0000008000107810 */ /* 0x000fc80007ffe0ff */
[----:B------:R-:W-:Y:S02]  /*0230*/  ISETP.GE.AND P3, PT, R16, R5, PT ;  /* 0x000000051000720c */ /* 0x000fe40003f66270 */
[----:B-1----:R-:W-:-:S04]  /*0240*/  IADD3 R12, R0, 0x100, RZ ;  /* 0x00000100000c7810 */ /* 0x002fc80007ffe0ff */
[-C--:B------:R-:W-:Y:S02]  /*0250*/  ISETP.GE.AND P2, PT, R12, R5.reuse, PT ;  /* 0x000000050c00720c */ /* 0x080fe40003f46270 */
[----:B------:R-:W-:Y:S01]  /*0260*/  IADD3 R12, R0, 0x180, RZ ;  /* 0x00000180000c7810 */ /* 0x000fe20007ffe0ff */
[----:B----4-:R-:W-:Y:S01]  /*0270*/  @!P1 IMAD.MOV.U32 R15, RZ, RZ, 0x4 ;  /* 0x00000004ff0f9424 */ /* 0x010fe200078e00ff */
[----:B------:R-:W-:Y:S02]  /*0280*/  @!P1 LEA R14, R3, R0, 0x9 ;  /* 0x00000000030e9211 */ /* 0x000fe400078e48ff */
[----:B------:R-:W-:Y:S01]  /*0290*/  ISETP.GE.AND P0, PT, R12, R5, PT ;  /* 0x000000050c00720c */ /* 0x000fe20003f06270 */
[----:B------:R-:W-:Y:S01]  /*02a0*/  @!P1 IMAD.MOV.U32 R0, RZ, RZ, R16 ;  /* 0x000000ffff009224 */ /* 0x000fe200078e0010 */
[----:B------:R-:W-:Y:S01]  /*02b0*/  BSSY B0, `(.L_x_5445) ;  /* 0x0000028000007945 */ /* 0x000fe20003800000 */
[----:B--2---:R-:W-:-:S05]  /*02c0*/  @!P1 FADD.FTZ R7, R6, 3 ;  /* 0x4040000006079421 */ /* 0x004fca0000010000 */
[----:B------:R-:W-:-:S04]  /*02d0*/  @!P1 FSETP.GEU.FTZ.AND P4, PT, R7, c[0x0][0x168], PT ;  /* 0x00005a0007009a0b */ /* 0x000fc80003f9e000 */
[----:B------:R-:W-:-:S04]  /*02e0*/  @!P1 FSEL R7, R7, c[0x0][0x168], P4 ;  /* 0x00005a0007079a08 */ /* 0x000fc80002000000 */
[----:B------:R-:W-:Y:S01]  /*02f0*/  @!P1 FSETP.GT.FTZ.AND P4, PT, R7, c[0x0][0x174], PT ;  /* 0x00005d0007009a0b */ /* 0x000fe20003f94000 */
[----:B---3--:R-:W-:-:S03]  /*0300*/  @!P3 FADD.FTZ R9, R4, 3 ;  /* 0x404000000409b421 */ /* 0x008fc60000010000 */
[----:B------:R-:W-:Y:S02]  /*0310*/  @!P1 FSEL R7, R7, c[0x0][0x174], !P4 ;  /* 0x00005d0007079a08 */ /* 0x000fe40006000000 */
[----:B------:R-:W-:-:S04]  /*0320*/  @!P3 FSETP.GEU.FTZ.AND P5, PT, R9, c[0x0][0x168], PT ;  /* 0x00005a000900ba0b */ /* 0x000fc80003fbe000 */
[----:B0-----:R-:W-:Y:S01]  /*0330*/  @!P3 FSEL R10, R9, c[0x0][0x168], P5 ;  /* 0x00005a00090aba08 */ /* 0x001fe20002800000 */
[----:B------:R-:W-:Y:S02]  /*0340*/  @!P1 FMUL.FTZ R9, R7, R6 ;  /* 0x0000000607099220 */ /* 0x000fe40000410000 */
[----:B------:R-:W-:-:S04]  /*0350*/  @!P1 IMAD.WIDE.U32 R6, R14, R15, c[0x0][0x180] ;  /* 0x000060000e069625 */ /* 0x000fc800078e000f */
[----:B------:R-:W-:Y:S02]  /*0360*/  @!P1 FMUL.FTZ R9, R9, 0.16666667163372039795 ;  /* 0x3e2aaaab09099820 */ /* 0x000fe40000410000 */
[----:B-----5:R-:W-:Y:S01]  /*0370*/  @!P2 FADD.FTZ R11, R8, 3 ;  /* 0x40400000080ba421 */ /* 0x020fe20000010000 */
[----:B------:R-:W-:Y:S02]  /*0380*/  @!P3 FSETP.GT.FTZ.AND P5, PT, R10, c[0x0][0x174], PT ;  /* 0x00005d000a00ba0b */ /* 0x000fe40003fb4000 */
[----:B------:R0:W-:Y:S02]  /*0390*/  @!P1 STG.E [R6.64], R9 ;  /* 0x0000000906009986 */ /* 0x0001e4000c101904 */
[----:B------:R-:W-:-:S04]  /*03a0*/  @!P2 FSETP.GEU.FTZ.AND P4, PT, R11, c[0x0][0x168], PT ;  /* 0x00005a000b00aa0b */ /* 0x000fc80003f9e000 */
[----:B------:R-:W-:Y:S02]  /*03b0*/  @!P2 FSEL R12, R11, c[0x0][0x168], P4 ;  /* 0x00005a000b0caa08 */ /* 0x000fe40002000000 */
[----:B------:R-:W-:Y:S01]  /*03c0*/  @!P3 FSEL R11, R10, c[0x0][0x174], !P5 ;  /* 0x00005d000a0bba08 */ /* 0x000fe20006800000 */
[----:B------:R-:W-:Y:S01]  /*03d0*/  @!P0 FADD.FTZ R13, R2, 3 ;  /* 0x40400000020d8421 */ /* 0x000fe20000010000 */
[----:B------:R-:W-:Y:S02]  /*03e0*/  ISETP.GE.AND P5, PT, R0, R5, PT ;  /* 0x000000050000720c */ /* 0x000fe40003fa6270 */
[----:B------:R-:W-:Y:S02]  /*03f0*/  @!P2 FSETP.GT.FTZ.AND P4, PT, R12, c[0x0][0x174], PT ;  /* 0x00005d000c00aa0b */ /* 0x000fe40003f94000 */
[----:B------:R-:W-:-:S04]  /*0400*/  @!P0 FSETP.GEU.FTZ.AND P6, PT, R13, c[0x0][0x168], PT ;  /* 0x00005a000d008a0b */ /* 0x000fc80003fde000 */
[----:B------:R-:W-:Y:S02]  /*0410*/  @!P0 FSEL R10, R13, c[0x0][0x168], P6 ;  /* 0x00005a000d0a8a08 */ /* 0x000fe40003000000 */
[----:B------:R-:W-:Y:S01]  /*0420*/  @!P2 FSEL R13, R12, c[0x0][0x174], !P4 ;  /* 0x00005d000c0daa08 */ /* 0x000fe20006000000 */
[----:B------:R-:W-:-:S04]  /*0430*/  @!P3 FMUL.FTZ R11, R11, R4 ;  /* 0x000000040b0bb220 */ /* 0x000fc80000410000 */
[----:B------:R-:W-:Y:S01]  /*0440*/  @!P2 FMUL.FTZ R13, R13, R8 ;  /* 0x000000080d0da220 */ /* 0x000fe20000410000 */
[----:B------:R-:W-:Y:S01]  /*0450*/  @!P0 FSETP.GT.FTZ.AND P4, PT, R10, c[0x0][0x174], PT ;  /* 0x00005d000a008a0b */ /* 0x000fe20003f94000 */
[----:B------:R-:W-:Y:S02]  /*0460*/  @!P3 FMUL.FTZ R11, R11, 0.16666667163372039795 ;  /* 0x3e2aaaab0b0bb820 */ /* 0x000fe40000410000 */
[----:B------:R-:W-:Y:S01]  /*0470*/  @!P2 FMUL.FTZ R13, R13, 0.16666667163372039795 ;  /* 0x3e2aaaab0d0da820 */ /* 0x000fe20000410000 */
[----:B------:R-:W-:Y:S05]  /*0480*/  @P5 BRA `(.L_x_5446) ;  /* 0x000000a000005947 */ /* 0x000fea0003800000 */
[----:B0-----:R-:W-:Y:S01]  /*0490*/  LEA R6, R3, R0, 0x9 ;  /* 0x0000000003067211 */ /* 0x001fe200078e48ff */
[----:B------:R-:W-:Y:S01]  /*04a0*/  IMAD.MOV.U32 R9, RZ, RZ, 0x4 ;  /* 0x00000004ff097424 */ /* 0x000fe200078e00ff */
[----:B------:R-:W-:-:S03]  /*04b0*/  IADD3 R0, R0, 0x80, RZ ;  /* 0x0000008000007810 */ /* 0x000fc60007ffe0ff */
[----:B------:R-:W-:Y:S01]  /*04c0*/  IMAD.WIDE.U32 R6, R6, R9, c[0x0][0x180] ;  /* 0x0000600006067625 */ /* 0x000fe200078e0009 */
[----:B------:R-:W-:-:S04]  /*04d0*/  ISETP.GE.AND P1, PT, R0, R5, PT ;  /* 0x000000050000720c */ /* 0x000fc80003f26270 */
[----:B------:R0:W-:Y:S09]  /*04e0*/  STG.E [R6.64], R11 ;  /* 0x0000000b06007986 */ /* 0x0001f2000c101904 */
[----:B------:R-:W-:Y:S01]  /*04f0*/  @!P1 IMAD R8, R3, 0x200, R0 ;  /* 0x0000020003089824 */ /* 0x000fe200078e0200 */
[----:B------:R-:W-:-:S03]  /*0500*/  @!P1 IADD3 R0, R0, 0x80, RZ ;  /* 0x0000008000009810 */ /* 0x000fc60007ffe0ff */
[----:B------:R-:W-:-:S05]  /*0510*/  @!P1 IMAD.WIDE.U32 R8, R8, R9, c[0x0][0x180] ;  /* 0x0000600008089625 */ /* 0x000fca00078e0009 */
[----:B------:R0:W-:Y:S02]  /*0520*/  @!P1 STG.E [R8.64], R13 ;  /* 0x0000000d08009986 */ /* 0x0001e4000c101904 */
.L_x_5446:
[----:B0-----:R-:W-:Y:S05]  /*0530*/  BSYNC B0 ;  /* 0x0000000000007941 */ /* 0x001fea0003800000 */
.L_x_5445:
[----:B------:R-:W-:Y:S02]  /*0540*/  ISETP.GE.AND P1, PT, R0, R5, PT ;  /* 0x000000050000720c */ /* 0x000fe40003f26270 */
[----:B------:R-:W-:-:S05]  /*0550*/  @!P0 FSEL R5, R10, c[0x0][0x174], !P4 ;  /* 0x00005d000a058a08 */ /* 0x000fca0006000000 */
[----:B------:R-:W-:-:S06]  /*0560*/  @!P0 FMUL.FTZ R5, R5, R2 ;  /* 0x0000000205058220 */ /* 0x000fcc0000410000 */
[----:B------:R-:W-:Y:S05]  /*0570*/  @P1 EXIT ;  /* 0x000000000000194d */ /* 0x000fea0003800000 */
[----:B------:R-:W-:Y:S01]  /*0580*/  LEA R3, R3, R0, 0x9 ;  /* 0x0000000003037211 */ /* 0x000fe200078e48ff */
[----:B------:R-:W-:Y:S02]  /*0590*/  IMAD.MOV.U32 R2, RZ, RZ, 0x4 ;  /* 0x00000004ff027424 */ /* 0x000fe400078e00ff */
[----:B------:R-:W-:Y:S02]  /*05a0*/  @!P0 FMUL.FTZ R5, R5, 0.16666667163372039795 ;  /* 0x3e2aaaab05058820 */ /* 0x000fe40000410000 */
[----:B------:R-:W-:-:S05]  /*05b0*/  IMAD.WIDE.U32 R2, R3, R2, c[0x0][0x180] ;  /* 0x0000600003027625 */ /* 0x000fca00078e0002 */
[----:B------:R-:W-:Y:S01]  /*05c0*/  STG.E [R2.64], R5 ;  /* 0x0000000502007986 */ /* 0x000fe2000c101904 */
[----:B------:R-:W-:Y:S05]  /*05d0*/  EXIT ;  /* 0x000000000000794d */ /* 0x000fea0003800000 */
.L_x_5447:
        /* <DEDUP_REMOVED lines=10> */
.L_x_6131:


//--------------------- .text._ZN2at6native29vectorized_elementwise_kernelILi2EZZZNS0_66_GLOBAL__N__a0cfb035_28_ActivationHardswishKernel_cu_1520ed90_310016hardswish_kernelERNS_14TensorIteratorEENKUlvE_clEvENKUlvE0_clEvEUlfE_St5arrayIPcLm2EEEEviT0_T1_ --------------------------
	.section	.text._ZN2at6native29vectorized_elementwise_kernelILi2EZZZNS0_66_GLOBAL__N__a0cfb035_28_ActivationHardswishKernel_cu_1520ed90_310016hardswish_kernelERNS_14TensorIteratorEENKUlvE_clEvENKUlvE0_clEvEUlfE_St5arrayIPcLm2EEEEviT0_T1_,"ax",@progbits
	.sectioninfo	@"SHI_REGISTERS=24"
	.align	128
        .global         _ZN2at6native29vectorized_elementwise_kernelILi2EZZZNS0_66_GLOBAL__N__a0cfb035_28_ActivationHardswishKernel_cu_1520ed90_310016hardswish_kernelERNS_14TensorIteratorEENKUlvE_clEvENKUlvE0_clEvEUlfE_St5arrayIPcLm2EEEEviT0_T1_
        .type           _ZN2at6native29vectorized_elementwise_kernelILi2EZZZNS0_66_GLOBAL__N__a0cfb035_28_ActivationHardswishKernel_cu_1520ed90_310016hardswish_kernelERNS_14TensorIteratorEENKUlvE_clEvENKUlvE0_clEvEUlfE_St5arrayIPcLm2EEEEviT0_T1_,@function
        .size           _ZN2at6native29vectorized_elementwise_kernelILi2EZZZNS0_66_GLOBAL__N__a0cfb035_28_ActivationHardswishKernel_cu_1520ed90_310016hardswish_kernelERNS_14TensorIteratorEENKUlvE_clEvENKUlvE0_clEvEUlfE_St5arrayIPcLm2EEEEviT0_T1_,(.L_x_6132 - _ZN2at6native29vectorized_elementwise_kernelILi2EZZZNS0_66_GLOBAL__N__a0cfb035_28_ActivationHardswishKernel_cu_1520ed90_310016hardswish_kernelERNS_14TensorIteratorEENKUlvE_clEvENKUlvE0_clEvEUlfE_St5arrayIPcLm2EEEEviT0_T1_)
        .other          _ZN2at6native29vectorized_elementwise_kernelILi2EZZZNS0_66_GLOBAL__N__a0cfb035_28_ActivationHardswishKernel_cu_1520ed90_310016hardswish_kernelERNS_14TensorIteratorEENKUlvE_clEvENKUlvE0_clEvEUlfE_St5arrayIPcLm2EEEEviT0_T1_,@"STO_CUDA_ENTRY STV_DEFAULT"
_ZN2at6native29vectorized_elementwise_kernelILi2EZZZNS0_66_GLOBAL__N__a0cfb035_28_ActivationHardswishKernel_cu_1520ed90_310016hardswish_kernelERNS_14TensorIteratorEENKUlvE_clEvENKUlvE0_clEvEUlfE_St5arrayIPcLm2EEEEviT0_T1_:
.text._ZN2at6native29vectorized_elementwise_kernelILi2EZZZNS0_66_GLOBAL__N__a0cfb035_28_ActivationHardswishKernel_cu_1520ed90_310016hardswish_kernelERNS_14TensorIteratorEENKUlvE_clEvENKUlvE0_clEvEUlfE_St5arrayIPcLm2EEEEviT0_T1_:
        /* <DEDUP_REMOVED lines=12> */
[----:B------:R-:W3:Y:S04]  /*00c0*/  LDG.E.64 R4, [R10.64+0x400] ;  /* 0x000400040a047981 */ /* 0x000ee8000c1e1b00 */
[----:B------:R0:W4:Y:S04]  /*00d0*/  LDG.E.64 R2, [R10.64+0x800] ;  /* 0x000800040a027981 */ /* 0x000128000c1e1b00 */
[----:B------:R0:W5:Y:S01]  /*00e0*/  LDG.E.64 R6, [R10.64+0xc00] ;  /* 0x000c00040a067981 */ /* 0x000162000c1e1b00 */
[----:B--2---:R-:W-:-:S02]  /*00f0*/  FADD.FTZ R12, R8, 3 ;  /* 0x40400000080c7421 */ /* 0x004fc40000010000 */
[----:B------:R-:W-:Y:S02]  /*0100*/  FADD.FTZ R13, R9, 3 ;  /* 0x40400000090d7421 */ /* 0x000fe40000010000 */
[----:B---3--:R-:W-:Y:S01]  /*0110*/  FADD.FTZ R15, R4, 3 ;  /* 0x40400000040f7421 */ /* 0x008fe20000010000 */
[C---:B------:R-:W-:Y:S02]  /*0120*/  FSETP.GEU.FTZ.AND P0, PT, R12.reuse, c[0x0][0x168], PT ;  /* 0x00005a000c007a0b */ /* 0x040fe40003f1e000 */
[C---:B------:R-:W-:Y:S02]  /*0130*/  FSETP.GEU.FTZ.AND P1, PT, R13.reuse, c[0x0][0x168], PT ;  /* 0x00005a000d007a0b */ /* 0x040fe40003f3e000 */
[----:B------:R-:W-:Y:S02]  /*0140*/  FSEL R14, R12, c[0x0][0x168], P0 ;  /* 0x00005a000c0e7a08 */ /* 0x000fe40000000000 */
[----:B------:R-:W-:Y:S01]  /*0150*/  FSEL R16, R13, c[0x0][0x168], P1 ;  /* 0x00005a000d107a08 */ /* 0x000fe20000800000 */
[----:B------:R-:W-:Y:S01]  /*0160*/  IMAD.WIDE.U32 R12, R0, R21, c[0x0][0x180] ;  /* 0x00006000000c7625 */ /* 0x000fe200078e0015 */
[----:B------:R-:W-:-:S02]  /*0170*/  FSETP.GEU.FTZ.AND P2, PT, R15, c[0x0][0x168], PT ;  /* 0x00005a000f007a0b */ /* 0x000fc40003f5e000 */
[----:B------:R-:W-:Y:S01]  /*0180*/  FSETP.GT.FTZ.AND P0, PT, R14, c[0x0][0x174], PT ;  /* 0x00005d000e007a0b */ /* 0x000fe20003f14000 */
[----:B------:R-:W-:Y:S01]  /*0190*/  FADD.FTZ R0, R5, 3 ;  /* 0x4040000005007421 */ /* 0x000fe20000010000 */
[----:B------:R-:W-:Y:S01]  /*01a0*/  FSETP.GT.FTZ.AND P1, PT, R16, c[0x0][0x174], PT ;  /* 0x00005d0010007a0b */ /* 0x000fe20003f34000 */
[----:B0-----:R-:W-:Y:S01]  /*01b0*/  IMAD.WIDE R10, R19, 0x8, R12 ;  /* 0x00000008130a7825 */ /* 0x001fe200078e020c */
[----:B------:R-:W-:Y:S02]  /*01c0*/  FSEL R17, R15, c[0x0][0x168], P2 ;  /* 0x00005a000f117a08 */ /* 0x000fe40001000000 */
[----:B------:R-:W-:Y:S01]  /*01d0*/  FSEL R15, R14, c[0x0][0x174], !P0 ;  /* 0x00005d000e0f7a08 */ /* 0x000fe20004000000 */
[----:B----4-:R-:W-:Y:S01]  /*01e0*/  FADD.FTZ R12, R2, 3 ;  /* 0x40400000020c7421 */ /* 0x010fe20000010000 */
[----:B------:R-:W-:Y:S01]  /*01f0*/  FSEL R16, R16, c[0x0][0x174], !P1 ;  /* 0x00005d0010107a08 */ /* 0x000fe20004800000 */
[----:B------:R-:W-:Y:S01]  /*0200*/  FADD.FTZ R13, R3, 3 ;  /* 0x40400000030d7421 */ /* 0x000fe20000010000 */
[----:B------:R-:W-:Y:S01]  /*0210*/  FSETP.GT.FTZ.AND P2, PT, R17, c[0x0][0x174], PT ;  /* 0x00005d0011007a0b */ /* 0x000fe20003f54000 */
[----:B------:R-:W-:Y:S01]  /*0220*/  FMUL.FTZ R8, R8, R15 ;  /* 0x0000000f08087220 */ /* 0x000fe20000410000 */
[----:B------:R-:W-:Y:S01]  /*0230*/  FSETP.GEU.FTZ.AND P0, PT, R0, c[0x0][0x168], PT ;  /* 0x00005a0000007a0b */ /* 0x000fe20003f1e000 */
[----:B------:R-:W-:Y:S01]  /*0240*/  FMUL.FTZ R9, R9, R16 ;  /* 0x0000001009097220 */ /* 0x000fe20000410000 */
[----:B------:R-:W-:Y:S01]  /*0250*/  FSEL R17, R17, c[0x0][0x174], !P2 ;  /* 0x00005d0011117a08 */ /* 0x000fe20005000000 */
[----:B-----5:R-:W-:Y:S01]  /*0260*/  FADD.FTZ R15, R6, 3 ;  /* 0x40400000060f7421 */ /* 0x020fe20000010000 */
[----:B------:R-:W-:Y:S01]  /*0270*/  FSETP.GEU.FTZ.AND P1, PT, R12, c[0x0][0x168], PT ;  /* 0x00005a000c007a0b */ /* 0x000fe20003f3e000 */
[----:B------:R-:W-:Y:S01]  /*0280*/  FADD.FTZ R16, R7, 3 ;  /* 0x4040000007107421 */ /* 0x000fe20000010000 */
[----:B------:R-:W-:Y:S01]  /*0290*/  FSETP.GEU.FTZ.AND P2, PT, R13, c[0x0][0x168], PT ;  /* 0x00005a000d007a0b */ /* 0x000fe20003f5e000 */
[----:B------:R-:W-:Y:S01]  /*02a0*/  FMUL.FTZ R4, R4, R17 ;  /* 0x0000001104047220 */ /* 0x000fe20000410000 */
[----:B------:R-:W-:Y:S01]  /*02b0*/  FSETP.GEU.FTZ.AND P3, PT, R15, c[0x0][0x168], PT ;  /* 0x00005a000f007a0b */ /* 0x000fe20003f7e000 */
[----:B------:R-:W-:Y:S01]  /*02c0*/  FMUL.FTZ R8, R8, 0.16666667163372039795 ;  /* 0x3e2aaaab08087820 */ /* 0x000fe20000410000 */
[----:B------:R-:W-:Y:S01]  /*02d0*/  FSETP.GEU.FTZ.AND P4, PT, R16, c[0x0][0x168], PT ;  /* 0x00005a0010007a0b */ /* 0x000fe20003f9e000 */
[----:B------:R-:W-:Y:S01]  /*02e0*/  FMUL.FTZ R9, R9, 0.16666667163372039795 ;  /* 0x3e2aaaab09097820 */ /* 0x000fe20000410000 */
[----:B------:R-:W-:Y:S01]  /*02f0*/  FSEL R0, R0, c[0x0][0x168], P0 ;  /* 0x00005a0000007a08 */ /* 0x000fe20000000000 */
[----:B------:R-:W-:Y:S01]  /*0300*/  FMUL.FTZ R4, R4, 0.16666667163372039795 ;  /* 0x3e2aaaab04047820 */ /* 0x000fe20000410000 */
[----:B------:R-:W-:-:S02]  /*0310*/  FSEL R12, R12, c[0x0][0x168], P1 ;  /* 0x00005a000c0c7a08 */ /* 0x000fc40000800000 */
[----:B------:R-:W-:Y:S01]  /*0320*/  FSEL R14, R13, c[0x0][0x168], P2 ;  /* 0x00005a000d0e7a08 */ /* 0x000fe20001000000 */
[----:B------:R-:W-:Y:S01]  /*0330*/  STG.E.64 [R10.64], R8 ;  /* 0x000000080a007986 */ /* 0x000fe2000c101b04 */
[----:B------:R-:W-:Y:S02]  /*0340*/  FSEL R15, R15, c[0x0][0x168], P3 ;  /* 0x00005a000f0f7a08 */ /* 0x000fe40001800000 */
[----:B------:R-:W-:Y:S02]  /*0350*/  FSEL R16, R16, c[0x0][0x168], P4 ;  /* 0x00005a0010107a08 */ /* 0x000fe40002000000 */
[----:B------:R-:W-:Y:S02]  /*0360*/  FSETP.GT.FTZ.AND P0, PT, R0, c[0x0][0x174], PT ;  /* 0x00005d0000007a0b */ /* 0x000fe40003f14000 */
[----:B------:R-:W-:Y:S02]  /*0370*/  FSETP.GT.FTZ.AND P1, PT, R12, c[0x0][0x174], PT ;  /* 0x00005d000c007a0b */ /* 0x000fe40003f34000 */
[----:B------:R-:W-:-:S02]  /*0380*/  FSETP.GT.FTZ.AND P2, PT, R14, c[0x0][0x174], PT ;  /* 0x00005d000e007a0b */ /* 0x000fc40003f54000 */
        /* <DEDUP_REMOVED lines=9> */
[----:B------:R-:W-:-:S02]  /*0420*/  FMUL.FTZ R14, R3, R14 ;  /* 0x0000000e030e7220 */ /* 0x000fc40000410000 */
[----:B------:R-:W-:Y:S02]  /*0430*/  FMUL.FTZ R15, R6, R15 ;  /* 0x0000000f060f7220 */ /* 0x000fe40000410000 */
[----:B------:R-:W-:Y:S02]  /*0440*/  FMUL.FTZ R16, R7, R16 ;  /* 0x0000001007107220 */ /* 0x000fe40000410000 */
[----:B------:R-:W-:Y:S02]  /*0450*/  FMUL.FTZ R5, R0, 0.16666667163372039795 ;  /* 0x3e2aaaab00057820 */ /* 0x000fe40000410000 */
[----:B------:R-:W-:Y:S02]  /*0460*/  FMUL.FTZ R2, R13, 0.16666667163372039795 ;  /* 0x3e2aaaab0d027820 */ /* 0x000fe40000410000 */
[----:B------:R-:W-:Y:S01]  /*0470*/  FMUL.FTZ R3, R14, 0.16666667163372039795 ;  /* 0x3e2aaaab0e037820 */ /* 0x000fe20000410000 */
[----:B------:R-:W-:Y:S01]  /*0480*/  STG.E.64 [R10.64+0x400], R4 ;  /* 0x000400040a007986 */ /* 0x000fe2000c101b04 */
[----:B------:R-:W-:-:S02]  /*0490*/  FMUL.FTZ R6, R15, 0.16666667163372039795 ;  /* 0x3e2aaaab0f067820 */ /* 0x000fc40000410000 */
[----:B------:R-:W-:Y:S01]  /*04a0*/  FMUL.FTZ R7, R16, 0.16666667163372039795 ;  /* 0x3e2aaaab10077820 */ /* 0x000fe20000410000 */
[----:B------:R-:W-:Y:S04]  /*04b0*/  STG.E.64 [R10.64+0x800], R2 ;  /* 0x000800020a007986 */ /* 0x000fe8000c101b04 */
[----:B------:R-:W-:Y:S01]  /*04c0*/  STG.E.64 [R10.64+0xc00], R6 ;  /* 0x000c00060a007986 */ /* 0x000fe2000c101b04 */
[----:B------:R-:W-:Y:S05]  /*04d0*/  EXIT ;  /* 0x000000000000794d */ /* 0x000fea0003800000 */
.L_x_5448:
[----:B------:R-:W0:Y:S01]  /*04e0*/  S2R R5, SR_TID.X ;  /* 0x0000000000057919 */ /* 0x000e220000002100 */
[----:B------:R-:W-:Y:S01]  /*04f0*/  CS2R R2, SRZ ;  /* 0x0000000000027805 */ /* 0x000fe2000001ff00 */
[----:B0-----:R-:W-:Y:S01]  /*0500*/  ISETP.GE.AND P0, PT, R5, R4, PT ;  /* 0x000000040500720c */ /* 0x001fe20003f06270 */
[----:B------:R-:W-:-:S12]  /*0510*/  IMAD.MOV.U32 R11, RZ, RZ, R5 ;  /* 0x000000ffff0b7224 */ /* 0x000fd800078e0005 */
[----:B------:R-:W-:Y:S01]  /*0520*/  @!P0 IMAD.IADD R12, R0, 0x1, R11 ;  /* 0x00000001000c8824 */ /* 0x000fe200078e020b */
[----:B------:R-:W-:Y:S01]  /*0530*/  @!P0 IADD3 R11, R11, 0x80, RZ ;  /* 0x000000800b0b8810 */ /* 0x000fe20007ffe0ff */
[----:B------:R-:W-:-:S03]  /*0540*/  @!P0 IMAD.MOV.U32 R13, RZ, RZ, 0x4 ;  /* 0x00000004ff0d8424 */ /* 0x000fc600078e00ff */
[----:B------:R-:W-:-:S13]  /*0550*/  ISETP.GE.AND P1, PT, R11, R4, PT ;  /* 0x000000040b00720c */ /* 0x000fda0003f26270 */
[----:B------:R-:W-:Y:S01]  /*0560*/  @!P1 IMAD.IADD R8, R0, 0x1, R11 ;  /* 0x0000000100089824 */ /* 0x000fe200078e020b */
[----:B------:R-:W-:Y:S01]  /*0570*/  @!P1 IADD3 R11, R11, 0x80, RZ ;  /* 0x000000800b0b9810 */ /* 0x000fe20007ffe0ff */
[----:B------:R-:W-:-:S03]  /*0580*/  @!P1 IMAD.MOV.U32 R9, RZ, RZ, 0x4 ;  /* 0x00000004ff099424 */ /* 0x000fc600078e00ff */
[----:B------:R-:W-:Y:S01]  /*0590*/  ISETP.GE.AND P2, PT, R11, R4, PT ;  /* 0x000000040b00720c */ /* 0x000fe20003f46270 */
[----:B------:R-:W-:-:S05]  /*05a0*/  @!P1 IMAD.WIDE.U32 R8, R8, R9, c[0x0][0x188] ;  /* 0x0000620008089625 */ /* 0x000fca00078e0009 */
[----:B------:R0:W2:Y:S07]  /*05b0*/  @!P1 LDG.E R3, [R8.64] ;  /* 0x0000000408039981 */ /* 0x0000ae000c1e1900 */
[----:B------:R-:W-:Y:S01]  /*05c0*/  @!P2 IMAD.IADD R14, R0, 0x1, R11 ;  /* 0x00000001000ea824 */ /* 0x000fe200078e020b */
[----:B------:R-:W-:-:S04]  /*05d0*/  @!P2 IADD3 R11, R11, 0x80, RZ ;  /* 0x000000800b0ba810 */ /* 0x000fc80007ffe0ff */
[----:B------:R-:W-:-:S13]  /*05e0*/  ISETP.GE.AND P3, PT, R11, R4, PT ;  /* 0x000000040b00720c */ /* 0x000fda0003f66270 */
[----:B------:R-:W-:Y:S01]  /*05f0*/  @!P3 IMAD.IADD R16, R0, 0x1, R11 ;  /* 0x000000010010b824 */ /* 0x000fe200078e020b */
[----:B------:R-:W-:-:S04]  /*0600*/  @!P3 IADD3 R11, R11, 0x80, RZ ;  /* 0x000000800b0bb810 */ /* 0x000fc80007ffe0ff */
[----:B------:R-:W-:Y:S01]  /*0610*/  ISETP.GE.AND P4, PT, R11, R4, PT ;  /* 0x000000040b00720c */ /* 0x000fe20003f86270 */
[----:B------:R-:W-:Y:S01]  /*0620*/  @!P0 IMAD.WIDE.U32 R12, R12, R13, c[0x0][0x188] ;  /* 0x000062000c0c8625 */ /* 0x000fe200078e000d */
[----:B------:R-:W-:-:S03]  /*0630*/  CS2R R6, SRZ ;  /* 0x0000000000067805 */ /* 0x000fc6000001ff00 */
[----:B------:R-:W-:Y:S01]  /*0640*/  @!P2 IMAD.MOV.U32 R15, RZ, RZ, 0x4 ;  /* 0x00000004ff0fa424 */ /* 0x000fe200078e00ff */
[----:B------:R1:W3:Y:S01]  /*0650*/  @!P0 LDG.E R2, [R12.64] ;  /* 0x000000040c028981 */ /* 0x0002e2000c1e1900 */
[----:B------:R-:W-:Y:S02]  /*0660*/  @!P3 IMAD.MOV.U32 R17, RZ, RZ, 0x4 ;  /* 0x00000004ff11b424 */ /* 0x000fe400078e00ff */
[----:B------:R-:W-:-:S04]  /*0670*/  @!P2 IMAD.WIDE.U32 R14, R14, R15, c[0x0][0x188] ;  /* 0x000062000e0ea625 */ /* 0x000fc800078e000f */
[----:B------:R-:W-:Y:S01]  /*0680*/  @!P4 IMAD.IADD R10, R0, 0x1, R11 ;  /* 0x00000001000ac824 */ /* 0x000fe200078e020b */
[----:B------:R-:W-:Y:S01]  /*0690*/  @!P4 IADD3 R11, R11, 0x80, RZ ;  /* 0x000000800b0bc810 */ /* 0x000fe20007ffe0ff */
[----:B0-----:R-:W-:Y:S01]  /*06a0*/  IMAD.MOV.U32 R8, RZ, RZ, RZ ;  /* 0x000000ffff087224 */ /* 0x001fe200078e00ff */
[----:B------:R0:W4:Y:S02]  /*06b0*/  @!P2 LDG.E R6, [R14.64] ;  /* 0x000000040e06a981 */ /* 0x000124000c1e1900 */
[----:B------:R-:W-:Y:S01]  /*06c0*/  ISETP.GE.AND P1, PT, R11, R4, PT ;  /* 0x000000040b00720c */ /* 0x000fe20003f26270 */
[----:B------:R-:W-:-:S04]  /*06d0*/  @!P3 IMAD.WIDE.U32 R16, R16, R17, c[0x0][0x188] ;  /* 0x000062001010b625 */ /* 0x000fc800078e0011 */
[----:B------:R-:W-:Y:S01]  /*06e0*/  @!P4 IMAD.MOV.U32 R9, RZ, RZ, 0x4 ;  /* 0x00000004ff09c424 */ /* 0x000fe200078e00ff */
[----:B------:R5:W4:Y:S03]  /*06f0*/  @!P3 LDG.E R8, [R16.64] ;  /* 0x000000041008b981 */ /* 0x000b26000c1e1900 */
[----:B-1----:R-:W-:-:S04]  /*0700*/  @!P4 IMAD.WIDE.U32 R12, R10, R9, c[0x0][0x188] ;  /* 0x000062000a0cc625 */ /* 0x002fc800078e0009 */
[----:B------:R-:W-:Y:S01]  /*0710*/  @!P1 IMAD.IADD R10, R0, 0x1, R11 ;  /* 0x00000001000a9824 */ /* 0x000fe200078e020b */
[----:B------:R1:W4:Y:S01]  /*0720*/  @!P4 LDG.E R7, [R12.64] ;  /* 0x000000040c07c981 */ /* 0x000322000c1e1900 */
[----:B------:R-:W-:Y:S01]  /*0730*/  @!P1 IADD3 R11, R11, 0x80, RZ ;  /* 0x000000800b0b9810 */ /* 0x000fe20007ffe0ff */
[----:B0-----:R-:W-:-:S03]  /*0740*/  @!P1 IMAD.MOV.U32 R15, RZ, RZ, 0x4 ;  /* 0x00000004ff0f9424 */ /* 0x001fc600078e00ff */
[----:B------:R-:W-:Y:S01]  /*0750*/  ISETP.GE.AND P2, PT, R11, R4, PT ;  /* 0x000000040b00720c */ /* 0x000fe20003f46270 */
[----:B------:R-:W-:Y:S02]  /*0760*/  IMAD.MOV.U32 R9, RZ, RZ, RZ ;  /* 0x000000ffff097224 */ /* 0x000fe400078e00ff */
[----:B------:R-:W-:-:S05]  /*0770*/  @!P1 IMAD.WIDE.U32 R14, R10, R15, c[0x0][0x188] ;  /* 0x000062000a0e9625 */ /* 0x000fca00078e000f */
[----:B------:R0:W4:Y:S01]  /*0780*/  @!P1 LDG.E R9, [R14.64] ;  /* 0x000000040e099981 */ /* 0x000122000c1e1900 */
[----:B------:R-:W-:-:S04]  /*0790*/  IMAD.MOV.U32 R10, RZ, RZ, RZ ;  /* 0x000000ffff0a7224 */ /* 0x000fc800078e00ff */
[----:B------:R-:W-:Y:S02]  /*07a0*/  @!P2 IMAD.IADD R18, R0, 0x1, R11 ;  /* 0x000000010012a824 */ /* 0x000fe400078e020b */
[----:B------:R-:W-:-:S04]  /*07b0*/  @!P2 IMAD.MOV.U32 R19, RZ, RZ, 0x4 ;  /* 0x00000004ff13a424 */ /* 0x000fc800078e00ff */
[----:B-----5:R-:W-:-:S05]  /*07c0*/  @!P2 IMAD.WIDE.U32 R16, R18, R19, c[0x0][0x188] ;  /* 0x000062001210a625 */ /* 0x020fca00078e0013 */
[----:B------:R5:W4:Y:S01]  /*07d0*/  @!P2 LDG.E R10, [R16.64] ;  /* 0x00000004100aa981 */ /* 0x000b22000c1e1900 */
[----:B------:R-:W-:-:S04]  /*07e0*/  @!P2 IADD3 R11, R11, 0x80, RZ ;  /* 0x000000800b0ba810 */ /* 0x000fc80007ffe0ff */
[----:B------:R-:W-:-:S13]  /*07f0*/  ISETP.GE.AND P1, PT, R11, R4, PT ;  /* 0x000000040b00720c */ /* 0x000fda0003f26270 */
[----:B-1----:R-:W-:Y:S02]  /*0800*/  @!P1 IMAD.IADD R12, R0, 0x1, R11 ;  /* 0x00000001000c9824 */ /* 0x002fe400078e020b */
[----:B------:R-:W-:Y:S02]  /*0810*/  @!P1 IMAD.MOV.U32 R13, RZ, RZ, 0x4 ;  /* 0x00000004ff0d9424 */ /* 0x000fe400078e00ff */
[----:B------:R-:W-:Y:S02]  /*0820*/  IMAD.MOV.U32 R11, RZ, RZ, RZ ;  /* 0x000000ffff0b7224 */ /* 0x000fe400078e00ff */
[----:B------:R-:W-:-:S05]  /*0830*/  @!P1 IMAD.WIDE.U32 R12, R12, R13, c[0x0][0x188] ;  /* 0x000062000c0c9625 */ /* 0x000fca00078e000d */
[----:B------:R1:W4:Y:S01]  /*0840*/  @!P1 LDG.E R11, [R12.64] ;  /* 0x000000040c0b9981 */ /* 0x000322000c1e1900 */
[----:B0-----:R-:W-:-:S04]  /*0850*/  IADD3 R15, R5, 0x80, RZ ;  /* 0x00000080050f7810 */ /* 0x001fc80007ffe0ff */
[----:B------:R-:W-:Y:S02]  /*0860*/  ISETP.GE.AND P4, PT, R15, R4, PT ;  /* 0x000000040f00720c */ /* 0x000fe40003f86270 */
[----:B-----5:R-:W-:-:S04]  /*0870*/  IADD3 R17, R5, 0x100, RZ ;  /* 0x0000010005117810 */ /* 0x020fc80007ffe0ff */
[----:B------:R-:W-:Y:S02]  /*0880*/  ISETP.GE.AND P1, PT, R17, R4, PT ;  /* 0x000000041100720c */ /* 0x000fe40003f26270 */
[C---:B------:R-:W-:Y:S02]  /*0890*/  IADD3 R17, R5.reuse, 0x180, RZ ;  /* 0x0000018005117810 */ /* 0x040fe40007ffe0ff */
[----:B------:R-:W-:Y:S01]  /*08a0*/  IADD3 R19, R5, 0x380, RZ ;  /* 0x0000038005137810 */ /* 0x000fe20007ffe0ff */
[----:B------:R-:W-:Y:S01]  /*08b0*/  @!P0 IMAD.MOV.U32 R20, RZ, RZ, 0x4 ;  /* 0x00000004ff148424 */ /* 0x000fe200078e00ff */
[----:B------:R-:W-:Y:S01]  /*08c0*/  BSSY B0, `(.L_x_5449) ;  /* 0x0000071000007945 */ /* 0x000fe20003800000 */
[----:B------:R-:W-:Y:S01]  /*08d0*/  BSSY B1, `(.L_x_5450) ;  /* 0x0000069000017945 */ /* 0x000fe20003800000 */
[----:B--2---:R-:W-:-:S05]  /*08e0*/  @!P4 FADD.FTZ R15, R3, 3 ;  /* 0x40400000030fc421 */ /* 0x004fca0000010000 */
[----:B------:R-:W-:-:S04]  /*08f0*/  @!P4 FSETP.GEU.FTZ.AND P2, PT, R15, c[0x0][0x168], PT ;  /* 0x00005a000f00ca0b */ /* 0x000fc80003f5e000 */
[----:B------:R-:W-:Y:S02]  /*0900*/  @!P4 FSEL R15, R15, c[0x0][0x168], P2 ;  /* 0x00005a000f0fca08 */ /* 0x000fe40001000000 */
[-C--:B------:R-:W-:Y:S02]  /*0910*/  ISETP.GE.AND P2, PT, R17, R4.reuse, PT ;  /* 0x000000041100720c */ /* 0x080fe40003f46270 */
[----:B------:R-:W-:Y:S02]  /*0920*/  @!P4 FSETP.GT.FTZ.AND P3, PT, R15, c[0x0][0x174], PT ;  /* 0x00005d000f00ca0b */ /* 0x000fe40003f74000 */
[----:B------:R-:W-:Y:S02]  /*0930*/  IADD3 R17, R5, 0x200, RZ ;  /* 0x0000020005117810 */ /* 0x000fe40007ffe0ff */
[----:B-1----:R-:W-:Y:S02]  /*0940*/  @!P4 FSEL R12, R15, c[0x0][0x174], !P3 ;  /* 0x00005d000f0cca08 */ /* 0x002fe40005800000 */
[----:B------:R-:W-:-:S02]  /*0950*/  ISETP.GE.AND P3, PT, R17, R4, PT ;  /* 0x000000041100720c */ /* 0x000fc40003f66270 */
[----:B------:R-:W-:Y:S01]  /*0960*/  IADD3 R17, R5, 0x280, RZ ;  /* 0x0000028005117810 */ /* 0x000fe20007ffe0ff */
[----:B------:R-:W-:Y:S02]  /*0970*/  @!P4 FMUL.FTZ R12, R12, R3 ;  /* 0x000000030c0cc220 */ /* 0x000fe40000410000 */
[----:B---3--:R-:W-:-:S05]  /*0980*/  @!P0 FADD.FTZ R14, R2, 3 ;  /* 0x40400000020e8421 */ /* 0x008fca0000010000 */
[----:B------:R-:W-:-:S04]  /*0990*/  @!P0 FSETP.GEU.FTZ.AND P5, PT, R14, c[0x0][0x168], PT ;  /* 0x00005a000e008a0b */ /* 0x000fc80003fbe000 */
[----:B------:R-:W-:Y:S01]  /*09a0*/  @!P0 FSEL R14, R14, c[0x0][0x168], P5 ;  /* 0x00005a000e0e8a08 */ /* 0x000fe20002800000 */
[----:B----4-:R-:W-:-:S03]  /*09b0*/  @!P1 FADD.FTZ R13, R6, 3 ;  /* 0x40400000060d9421 */ /* 0x010fc60000010000 */
[----:B------:R-:W-:Y:S02]  /*09c0*/  @!P0 FSETP.GT.FTZ.AND P5, PT, R14, c[0x0][0x174], PT ;  /* 0x00005d000e008a0b */ /* 0x000fe40003fb4000 */
[----:B------:R-:W-:Y:S01]  /*09d0*/  @!P1 FSETP.GEU.FTZ.AND P6, PT, R13, c[0x0][0x168], PT ;  /* 0x00005a000d009a0b */ /* 0x000fe20003fde000 */
[----:B------:R-:W-:-:S03]  /*09e0*/  @!P2 FADD.FTZ R15, R8, 3 ;  /* 0x40400000080fa421 */ /* 0x000fc60000010000 */
[----:B------:R-:W-:Y:S01]  /*09f0*/  @!P1 FSEL R13, R13, c[0x0][0x168], P6 ;  /* 0x00005a000d0d9a08 */ /* 0x000fe20003000000 */
[----:B------:R-:W-:Y:S01]  /*0a00*/  @!P4 FMUL.FTZ R12, R12, 0.16666667163372039795 ;  /* 0x3e2aaaab0c0cc820 */ /* 0x000fe20000410000 */
[----:B------:R-:W-:Y:S02]  /*0a10*/  @!P0 FSEL R3, R14, c[0x0][0x174], !P5 ;  /* 0x00005d000e038a08 */ /* 0x000fe40006800000 */
[----:B------:R-:W-:Y:S02]  /*0a20*/  @!P2 FSETP.GEU.FTZ.AND P6, PT, R15, c[0x0][0x168], PT ;  /* 0x00005a000f00aa0b */ /* 0x000fe40003fde000 */
[----:B------:R-:W-:Y:S01]  /*0a30*/  ISETP.GE.AND P4, PT, R17, R4, PT ;  /* 0x000000041100720c */ /* 0x000fe20003f86270 */
[----:B------:R-:W-:Y:S01]  /*0a40*/  @!P3 FADD.FTZ R14, R7, 3 ;  /* 0x40400000070eb421 */ /* 0x000fe20000010000 */
[----:B------:R-:W-:Y:S02]  /*0a50*/  @!P1 FSETP.GT.FTZ.AND P5, PT, R13, c[0x0][0x174], PT ;  /* 0x00005d000d009a0b */ /* 0x000fe40003fb4000 */
[----:B------:R-:W-:-:S02]  /*0a60*/  @!P2 FSEL R15, R15, c[0x0][0x168], P6 ;  /* 0x00005a000f0faa08 */ /* 0x000fc40003000000 */
[C---:B------:R-:W-:Y:S02]  /*0a70*/  @!P3 FSETP.GEU.FTZ.AND P6, PT, R14.reuse, c[0x0][0x168], PT ;  /* 0x00005a000e00ba0b */ /* 0x040fe40003fde000 */
[----:B------:R-:W-:Y:S02]  /*0a80*/  @!P1 FSEL R13, R13, c[0x0][0x174], !P5 ;  /* 0x00005d000d0d9a08 */ /* 0x000fe40006800000 */
[----:B------:R-:W-:Y:S02]  /*0a90*/  @!P2 FSETP.GT.FTZ.AND P5, PT, R15, c[0x0][0x174], PT ;  /* 0x00005d000f00aa0b */ /* 0x000fe40003fb4000 */
[----:B------:R-:W-:Y:S02]  /*0aa0*/  @!P3 FSEL R14, R14, c[0x0][0x168], P6 ;  /* 0x00005a000e0eba08 */ /* 0x000fe40003000000 */
[----:B------:R-:W-:Y:S01]  /*0ab0*/  IADD3 R17, R5, 0x300, RZ ;  /* 0x0000030005117810 */ /* 0x000fe20007ffe0ff */
[----:B------:R-:W-:Y:S01]  /*0ac0*/  @!P4 FADD.FTZ R16, R9, 3 ;  /* 0x404000000910c421 */ /* 0x000fe20000010000 */
[----:B------:R-:W-:-:S02]  /*0ad0*/  @!P2 FSEL R15, R15, c[0x0][0x174], !P5 ;  /* 0x00005d000f0faa08 */ /* 0x000fc40006800000 */
[C---:B------:R-:W-:Y:S02]  /*0ae0*/  @!P3 FSETP.GT.FTZ.AND P6, PT, R14.reuse, c[0x0][0x174], PT ;  /* 0x00005d000e00ba0b */ /* 0x040fe40003fd4000 */
[----:B------:R-:W-:Y:S02]  /*0af0*/  ISETP.GE.AND P5, PT, R17, R4, PT ;  /* 0x000000041100720c */ /* 0x000fe40003fa6270 */
[----:B------:R-:W-:Y:S02]  /*0b00*/  @!P3 FSEL R14, R14, c[0x0][0x174], !P6 ;  /* 0x00005d000e0eba08 */ /* 0x000fe40007000000 */
[----:B------:R-:W-:-:S04]  /*0b10*/  @!P4 FSETP.GEU.FTZ.AND P6, PT, R16, c[0x0][0x168], PT ;  /* 0x00005a001000ca0b */ /* 0x000fc80003fde000 */
[----:B------:R-:W-:-:S04]  /*0b20*/  @!P4 FSEL R16, R16, c[0x0][0x168], P6 ;  /* 0x00005a001010ca08 */ /* 0x000fc80003000000 */
[----:B------:R-:W-:Y:S01]  /*0b30*/  @!P4 FSETP.GT.FTZ.AND P6, PT, R16, c[0x0][0x174], PT ;  /* 0x00005d001000ca0b */ /* 0x000fe20003fd4000 */
[----:B------:R-:W-:-:S03]  /*0b40*/  @!P5 FADD.FTZ R17, R10, 3 ;  /* 0x404000000a11d421 */ /* 0x000fc60000010000 */
[----:B------:R-:W-:Y:S02]  /*0b50*/  @!P4 FSEL R16, R16, c[0x0][0x174], !P6 ;  /* 0x00005d001010ca08 */ /* 0x000fe40007000000 */
[----:B------:R-:W-:-:S04]  /*0b60*/  @!P5 FSETP.GEU.FTZ.AND P6, PT, R17, c[0x0][0x168], PT ;  /* 0x00005a001100da0b */ /* 0x000fc80003fde000 */
[----:B------:R-:W-:-:S04]  /*0b70*/  @!P5 FSEL R17, R17, c[0x0][0x168], P6 ;  /* 0x00005a001111da08 */ /* 0x000fc80003000000 */
[----:B------:R-:W-:-:S04]  /*0b80*/  @!P5 FSETP.GT.FTZ.AND P6, PT, R17, c[0x0][0x174], PT ;  /* 0x00005d001100da0b */ /* 0x000fc80003fd4000 */
[----:B------:R-:W-:Y:S02]  /*0b90*/  @!P5 FSEL R17, R17, c[0x0][0x174], !P6 ;  /* 0x00005d001111da08 */ /* 0x000fe40007000000 */
[----:B------:R-:W-:Y:S01]  /*0ba0*/  ISETP.GE.AND P6, PT, R19, R4, PT ;  /* 0x000000041300720c */ /* 0x000fe20003fc6270 */
[----:B------:R-:W-:Y:S02]  /*0bb0*/  @!P0 IMAD.IADD R19, R0, 0x1, R5 ;  /* 0x0000000100138824 */ /* 0x000fe400078e0205 */
[----:B------:R-:W-:Y:S02]  /*0bc0*/  @!P0 FMUL.FTZ R18, R3, R2 ;  /* 0x0000000203128220 */ /* 0x000fe40000410000 */
[----:B------:R-:W-:-:S04]  /*0bd0*/  @!P0 IMAD.WIDE.U32 R2, R19, R20, c[0x0][0x180] ;  /* 0x0000600013028625 */ /* 0x000fc800078e0014 */
[----:B------:R-:W-:-:S04]  /*0be0*/  @!P0 FMUL.FTZ R19, R18, 0.16666667163372039795 ;  /* 0x3e2aaaab12138820 */ /* 0x000fc80000410000 */
[----:B------:R-:W-:Y:S01]  /*0bf0*/  @!P6 FADD.FTZ R18, R11, 3 ;  /* 0x404000000b12e421 */ /* 0x000fe20000010000 */
[----:B------:R0:W-:Y:S01]  /*0c00*/  @!P0 STG.E [R2.64], R19 ;  /* 0x0000001302008986 */ /* 0x0001e2000c101904 */
[----:B------:R-:W-:-:S03]  /*0c10*/  @!P0 IADD3 R5, R5, 0x80, RZ ;  /* 0x0000008005058810 */ /* 0x000fc60007ffe0ff */
[----:B------:R-:W-:-:S04]  /*0c20*/  @!P6 FSETP.GEU.FTZ.AND P0, PT, R18, c[0x0][0x168], PT ;  /* 0x00005a001200ea0b */ /* 0x000fc80003f1e000 */
[----:B------:R-:W-:-:S04]  /*0c30*/  @!P6 FSEL R18, R18, c[0x0][0x168], P0 ;  /* 0x00005a001212ea08 */ /* 0x000fc80000000000 */
[----:B------:R-:W-:-:S04]  /*0c40*/  @!P6 FSETP.GT.FTZ.AND P0, PT, R18, c[0x0][0x174], PT ;  /* 0x00005d001200ea0b */ /* 0x000fc80003f14000 */
[----:B------:R-:W-:Y:S02]  /*0c50*/  @!P6 FSEL R18, R18, c[0x0][0x174], !P0 ;  /* 0x00005d001212ea08 */ /* 0x000fe40004000000 */
[----:B------:R-:W-:Y:S01]  /*0c60*/  ISETP.GE.AND P0, PT, R5, R4, PT ;  /* 0x000000040500720c */ /* 0x000fe20003f06270 */
[----:B------:R-:W-:Y:S02]  /*0c70*/  @!P1 FMUL.FTZ R13, R13, R6 ;  /* 0x000000060d0d9220 */ /* 0x000fe40000410000 */
[----:B------:R-:W-:Y:S02]  /*0c80*/  @!P2 FMUL.FTZ R15, R15, R8 ;  /* 0x000000080f0fa220 */ /* 0x000fe40000410000 */
[----:B------:R-:W-:Y:S02]  /*0c90*/  @!P3 FMUL.FTZ R14, R14, R7 ;  /* 0x000000070e0eb220 */ /* 0x000fe40000410000 */
[----:B------:R-:W-:Y:S02]  /*0ca0*/  @!P4 FMUL.FTZ R6, R16, R9 ;  /* 0x000000091006c220 */ /* 0x000fe40000410000 */
[----:B------:R-:W-:-:S02]  /*0cb0*/  @!P5 FMUL.FTZ R17, R17, R10 ;  /* 0x0000000a1111d220 */ /* 0x000fc40000410000 */
[----:B0-----:R-:W-:Y:S02]  /*0cc0*/  @!P6 FMUL.FTZ R2, R18, R11 ;  /* 0x0000000b1202e220 */ /* 0x001fe40000410000 */
[----:B------:R-:W-:Y:S02]  /*0cd0*/  @!P1 FMUL.FTZ R13, R13, 0.16666667163372039795 ;  /* 0x3e2aaaab0d0d9820 */ /* 0x000fe40000410000 */
[----:B------:R-:W-:Y:S02]  /*0ce0*/  @!P2 FMUL.FTZ R15, R15, 0.16666667163372039795 ;  /* 0x3e2aaaab0f0fa820 */ /* 0x000fe40000410000 */
[----:B------:R-:W-:Y:S02]  /*0cf0*/  @!P3 FMUL.FTZ R7, R14, 0.16666667163372039795 ;  /* 0x3e2aaaab0e07b820 */ /* 0x000fe40000410000 */
[----:B------:R-:W-:Y:S02]  /*0d00*/  @!P4 FMUL.FTZ R6, R6, 0.16666667163372039795 ;  /* 0x3e2aaaab0606c820 */ /* 0x000fe40000410000 */
[----:B------:R-:W-:-:S02]  /*0d10*/  @!P5 FMUL.FTZ R3, R17, 0.16666667163372039795 ;  /* 0x3e2aaaab1103d820 */ /* 0x000fc40000410000 */
[----:B------:R-:W-:Y:S01]  /*0d20*/  @!P6 FMUL.FTZ R2, R2, 0.16666667163372039795 ;  /* 0x3e2aaaab0202e820 */ /* 0x000fe20000410000 */
[----:B------:R-:W-:Y:S05]  /*0d30*/  @P0 BRA `(.L_x_5451) ;  /* 0x000000c000000947 */ /* 0x000fea0003800000 */
[----:B------:R-:W-:Y:S01]  /*0d40*/  IMAD.IADD R8, R0, 0x1, R5 ;  /* 0x0000000100087824 */ /* 0x000fe200078e0205 */
[----:B------:R-:W-:Y:S01]  /*0d50*/  IADD3 R5, R5, 0x80, RZ ;  /* 0x0000008005057810 */ /* 0x000fe20007ffe0ff */
[----:B------:R-:W-:-:S03]  /*0d60*/  IMAD.MOV.U32 R9, RZ, RZ, 0x4 ;  /* 0x00000004ff097424 */ /* 0x000fc600078e00ff */
[----:B------:R-:W-:Y:S01]  /*0d70*/  ISETP.GE.AND P0, PT, R5, R4, PT ;  /* 0x000000040500720c */ /* 0x000fe20003f06270 */
[----:B------:R-:W-:-:S05]  /*0d80*/  IMAD.WIDE.U32 R8, R8, R9, c[0x0][0x180] ;  /* 0x0000600008087625 */ /* 0x000fca00078e0009 */
[----:B------:R0:W-:Y:S07]  /*0d90*/  STG.E [R8.64], R12 ;  /* 0x0000000c08007986 */ /* 0x0001ee000c101904 */
[----:B------:R-:W-:Y:S05]  /*0da0*/  @P0 BRA `(.L_x_5452) ;  /* 0x000000c000000947 */ /* 0x000fea0003800000 */
[----:B0-----:R-:W-:Y:S01]  /*0db0*/  IMAD.IADD R8, R0, 0x1, R5 ;  /* 0x0000000100087824 */ /* 0x001fe200078e0205 */
[----:B------:R-:W-:Y:S01]  /*0dc0*/  IADD3 R5, R5, 0x80, RZ ;  /* 0x0000008005057810 */ /* 0x000fe20007ffe0ff */
[----:B------:R-:W-:-:S04]  /*0dd0*/  IMAD.MOV.U32 R9, RZ, RZ, 0x4 ;  /* 0x00000004ff097424 */ /* 0x000fc800078e00ff */
[----:B------:R-:W-:-:S05]  /*0de0*/  IMAD.WIDE.U32 R8, R8, R9, c[0x0][0x180] ;  /* 0x0000600008087625 */ /* 0x000fca00078e0009 */
[----:B------:R0:W-:Y:S02]  /*0df0*/  STG.E [R8.64], R13 ;  /* 0x0000000d08007986 */ /* 0x0001e4000c101904 */
.L_x_5451:
[----:B------:R-:W-:-:S13]  /*0e00*/  ISETP.GE.AND P0, PT, R5, R4, PT ;  /* 0x000000040500720c */ /* 0x000fda0003f06270 */
[----:B------:R-:W-:Y:S05]  /*0e10*/  @P0 BRA `(.L_x_5453) ;  /* 0x000000c000000947 */ /* 0x000fea0003800000 */
[----:B0-----:R-:W-:Y:S01]  /*0e20*/  IMAD.IADD R8, R0, 0x1, R5 ;  /* 0x0000000100087824 */ /* 0x001fe200078e0205 */
[----:B------:R-:W-:Y:S01]  /*0e30*/  IADD3 R5, R5, 0x80, RZ ;  /* 0x0000008005057810 */ /* 0x000fe20007ffe0ff */
[----:B------:R-:W-:-:S04]  /*0e40*/  IMAD.MOV.U32 R9, RZ, RZ, 0x4 ;  /* 0x00000004ff097424 */ /* 0x000fc800078e00ff */
[----:B------:R-:W-:-:S05]  /*0e50*/  IMAD.WIDE.U32 R8, R8, R9, c[0x0][0x180] ;  /* 0x0000600008087625 */ /* 0x000fca00078e0009 */
[----:B------:R0:W-:Y:S02]  /*0e60*/  STG.E [R8.64], R15 ;  /* 0x0000000f08007986 */ /* 0x0001e4000c101904 */
.L_x_5452:
[----:B------:R-:W-:-:S13]  /*0e70*/  ISETP.GE.AND P0, PT, R5, R4, PT ;  /* 0x000000040500720c */ /* 0x000fda0003f06270 */
[----:B------:R-:W-:Y:S05]  /*0e80*/  @P0 BRA `(.L_x_5454) ;  /* 0x000000d000000947 */ /* 0x000fea0003800000 */
[----:B0-----:R-:W-:Y:S01]  /*0e90*/  IMAD.IADD R8, R0, 0x1, R5 ;  /* 0x0000000100087824 */ /* 0x001fe200078e0205 */
[----:B------:R-:W-:Y:S01]  /*0ea0*/  IADD3 R5, R5, 0x80, RZ ;  /* 0x0000008005057810 */ /* 0x000fe20007ffe0ff */
[----:B------:R-:W-:-:S04]  /*0eb0*/  IMAD.MOV.U32 R9, RZ, RZ, 0x4 ;  /* 0x00000004ff097424 */ /* 0x000fc800078e00ff */
[----:B------:R-:W-:-:S05]  /*0ec0*/  IMAD.WIDE.U32 R8, R8, R9, c[0x0][0x180] ;  /* 0x0000600008087625 */ /* 0x000fca00078e0009 */
[----:B------:R0:W-:Y:S02]  /*0ed0*/  STG.E [R8.64], R7 ;  /* 0x0000000708007986 */ /* 0x0001e4000c101904 */
.L_x_5453:
[----:B------:R-:W-:-:S13]  /*0ee0*/  ISETP.GE.AND P0, PT, R5, R4, PT ;  /* 0x000000040500720c */ /* 0x000fda0003f06270 */
[----:B------:R-:W-:Y:S01]  /*0ef0*/  @P0 BREAK B1 ;  /* 0x0000000000010942 */ /* 0x000fe20003800000 */
[----:B------:R-:W-:Y:S05]  /*0f00*/  @P0 BRA `(.L_x_5455) ;  /* 0x000000c000000947 */ /* 0x000fea0003800000 */
[----:B0-----:R-:W-:Y:S01]  /*0f10*/  IMAD.IADD R8, R0, 0x1, R5 ;  /* 0x0000000100087824 */ /* 0x001fe200078e0205 */
[----:B------:R-:W-:Y:S01]  /*0f20*/  IADD3 R5, R5, 0x80, RZ ;  /* 0x0000008005057810 */ /* 0x000fe20007ffe0ff */
[----:B------:R-:W-:-:S04]  /*0f30*/  IMAD.MOV.U32 R9, RZ, RZ, 0x4 ;  /* 0x00000004ff097424 */ /* 0x000fc800078e00ff */
[----:B------:R-:W-:-:S05]  /*0f40*/  IMAD.WIDE.U32 R8, R8, R9, c[0x0][0x180] ;  /* 0x0000600008087625 */ /* 0x000fca00078e0009 */
[----:B------:R0:W-:Y:S02]  /*0f50*/  STG.E [R8.64], R6 ;  /* 0x0000000608007986 */ /* 0x0001e4000c101904 */
.L_x_5454:
[----:B------:R-:W-:Y:S05]  /*0f60*/  BSYNC B1 ;  /* 0x0000000000017941 */ /* 0x000fea0003800000 */
.L_x_5450:
[----:B------:R-:W-:-:S13]  /*0f70*/  ISETP.GE.AND P0, PT, R5, R4, PT ;  /* 0x000000040500720c */ /* 0x000fda0003f06270 */
[----:B0-----:R-:W-:Y:S01]  /*0f80*/  @!P0 IMAD.IADD R6, R0, 0x1, R5 ;  /* 0x0000000100068824 */ /* 0x001fe200078e0205 */
[----:B------:R-:W-:Y:S01]  /*0f90*/  @!P0 IADD3 R5, R5, 0x80, RZ ;  /* 0x0000008005058810 */ /* 0x000fe20007ffe0ff */
[----:B------:R-:W-:-:S04]  /*0fa0*/  @!P0 IMAD.MOV.U32 R7, RZ, RZ, 0x4 ;  /* 0x00000004ff078424 */ /* 0x000fc800078e00ff */
[----:B------:R-:W-:-:S05]  /*0fb0*/  @!P0 IMAD.WIDE.U32 R6, R6, R7, c[0x0][0x180] ;  /* 0x0000600006068625 */ /* 0x000fca00078e0007 */
[----:B------:R0:W-:Y:S02]  /*0fc0*/  @!P0 STG.E [R6.64], R3 ;  /* 0x0000000306008986 */ /* 0x0001e4000c101904 */
.L_x_5455:
[----:B------:R-:W-:Y:S05]  /*0fd0*/  BSYNC B0 ;  /* 0x0000000000007941 */ /* 0x000fea0003800000 */
.L_x_5449:
[----:B------:R-:W-:Y:S01]  /*0fe0*/  WARPSYNC 0xffffffff ;  /* 0xffffffff00007948 */ /* 0x000fe20003800000 */
[----:B------:R-:W-:-:S13]  /*0ff0*/  ISETP.GE.AND P0, PT, R5, R4, PT ;  /* 0x000000040500720c */ /* 0x000fda0003f06270 */
[----:B------:R-:W-:Y:S05]  /*1000*/  @P0 EXIT ;  /* 0x000000000000094d */ /* 0x000fea0003800000 */
[----:B------:R-:W-:Y:S02]  /*1010*/  IMAD.IADD R5, R0, 0x1, R5 ;  /* 0x0000000100057824 */ /* 0x000fe400078e0205 */
[----:B------:R-:W-:-:S04]  /*1020*/  IMAD.MOV.U32 R4, RZ, RZ, 0x4 ;  /* 0x00000004ff047424 */ /* 0x000fc800078e00ff */
[----:B------:R-:W-:-:S05]  /*1030*/  IMAD.WIDE.U32 R4, R5, R4, c[0x0][0x180] ;  /* 0x0000600005047625 */ /* 0x000fca00078e0004 */
[----:B------:R-:W-:Y:S01]  /*1040*/  STG.E [R4.64], R2 ;  /* 0x0000000204007986 */ /* 0x000fe2000c101904 */
[----:B------:R-:W-:Y:S05]  /*1050*/  EXIT ;  /* 0x000000000000794d */ /* 0x000fea0003800000 */
.L_x_5456:
        /* <DEDUP_REMOVED lines=10> */
.L_x_6132:


//--------------------- .text._ZN2at6native29vectorized_elementwise_kernelILi4EZZZNS0_66_GLOBAL__N__a0cfb035_28_ActivationHardswishKernel_cu_1520ed90_310016hardswish_kernelERNS_14TensorIteratorEENKUlvE_clEvENKUlvE0_clEvEUlfE_St5arrayIPcLm2EEEEviT0_T1_ --------------------------
	.section	.text._ZN2at6native29vectorized_elementwise_kernelILi4EZZZNS0_66_GLOBAL__N__a0cfb035_28_ActivationHardswishKernel_cu_1520ed90_310016hardswish_kernelERNS_14TensorIteratorEENKUlvE_clEvENKUlvE0_clEvEUlfE_St5arrayIPcLm2EEEEviT0_T1_,"ax",@progbits
	.sectioninfo	@"SHI_REGISTERS=24"
	.align	128
        .global         _ZN2at6native29vectorized_elementwise_kernelILi4EZZZNS0_66_GLOBAL__N__a0cfb035_28_ActivationHardswishKernel_cu_1520ed90_310016hardswish_kernelERNS_14TensorIteratorEENKUlvE_clEvENKUlvE0_clEvEUlfE_St5arrayIPcLm2EEEEviT0_T1_
        .type           _ZN2at6native29vectorized_elementwise_kernelILi4EZZZNS0_66_GLOBAL__N__a0cfb035_28_ActivationHardswishKernel_cu_1520ed90_310016hardswish_kernelERNS_14TensorIteratorEENKUlvE_clEvENKUlvE0_clEvEUlfE_St5arrayIPcLm2EEEEviT0_T1_,@function
        .size           _ZN2at6native29vectorized_elementwise_kernelILi4EZZZNS0_66_GLOBAL__N__a0cfb035_28_ActivationHardswishKernel_cu_1520ed90_310016hardswish_kernelERNS_14TensorIteratorEENKUlvE_clEvENKUlvE0_clEvEUlfE_St5arrayIPcLm2EEEEviT0_T1_,(.L_x_6133 - _ZN2at6native29vectorized_elementwise_kernelILi4EZZZNS0_66_GLOBAL__N__a0cfb035_28_ActivationHardswishKernel_cu_1520ed90_310016hardswish_kernelERNS_14TensorIteratorEENKUlvE_clEvENKUlvE0_clEvEUlfE_St5arrayIPcLm2EEEEviT0_T1_)
        .other          _ZN2at6native29vectorized_elementwise_kernelILi4EZZZNS0_66_GLOBAL__N__a0cfb035_28_ActivationHardswishKernel_cu_1520ed90_310016hardswish_kernelERNS_14TensorIteratorEENKUlvE_clEvENKUlvE0_clEvEUlfE_St5arrayIPcLm2EEEEviT0_T1_,@"STO_CUDA_ENTRY STV_DEFAULT"
_ZN2at6native29vectorized_elementwise_kernelILi4EZZZNS0_66_GLOBAL__N__a0cfb035_28_ActivationHardswishKernel_cu_1520ed90_310016hardswish_kernelERNS_14TensorIteratorEENKUlvE_clEvENKUlvE0_clEvEUlfE_St5arrayIPcLm2EEEEviT0_T1_:
.text._ZN2at6native29vectorized_elementwise_kernelILi4EZZZNS0_66_GLOBAL__N__a0cfb035_28_ActivationHardswishKernel_cu_1520ed90_310016hardswish_kernelERNS_14TensorIteratorEENKUlvE_clEvENKUlvE0_clEvEUlfE_St5arrayIPcLm2EEEEviT0_T1_:
        /* <DEDUP_REMOVED lines=11> */
[----:B------:R-:W2:Y:S04]  /*00b0*/  LDG.E.128 R4, [R2.64] ;  /* 0x0000000402047981 */ /* 0x000ea8000c1e1d00 */
[----:B------:R0:W3:Y:S01]  /*00c0*/  LDG.E.128 R8, [R2.64+0x800] ;  /* 0x0008000402087981 */ /* 0x0000e2000c1e1d00 */
[----:B--2---:R-:W-:Y:S02]  /*00d0*/  FADD.FTZ R12, R4, 3 ;  /* 0x40400000040c7421 */ /* 0x004fe40000010000 */
[----:B------:R-:W-:Y:S02]  /*00e0*/  FADD.FTZ R13, R5, 3 ;  /* 0x40400000050d7421 */ /* 0x000fe40000010000 */
[----:B------:R-:W-:Y:S01]  /*00f0*/  FADD.FTZ R15, R6, 3 ;  /* 0x40400000060f7421 */ /* 0x000fe20000010000 */
[----:B------:R-:W-:-:S02]  /*0100*/  FSETP.GEU.FTZ.AND P0, PT, R12, c[0x0][0x168], PT ;  /* 0x00005a000c007a0b */ /* 0x000fc40003f1e000 */
[C---:B------:R-:W-:Y:S02]  /*0110*/  FSETP.GEU.FTZ.AND P1, PT, R13.reuse, c[0x0][0x168], PT ;  /* 0x00005a000d007a0b */ /* 0x040fe40003f3e000 */
[----:B------:R-:W-:Y:S02]  /*0120*/  FSEL R14, R12, c[0x0][0x168], P0 ;  /* 0x00005a000c0e7a08 */ /* 0x000fe40000000000 */
[----:B------:R-:W-:Y:S01]  /*0130*/  FSEL R16, R13, c[0x0][0x168], P1 ;  /* 0x00005a000d107a08 */ /* 0x000fe20000800000 */
[----:B------:R-:W-:Y:S01]  /*0140*/  IMAD.WIDE.U32 R12, R0, R21, c[0x0][0x180] ;  /* 0x00006000000c7625 */ /* 0x000fe200078e0015 */
[----:B------:R-:W-:Y:S02]  /*0150*/  FSETP.GEU.FTZ.AND P2, PT, R15, c[0x0][0x168], PT ;  /* 0x00005a000f007a0b */ /* 0x000fe40003f5e000 */
[----:B------:R-:W-:Y:S01]  /*0160*/  FSETP.GT.FTZ.AND P0, PT, R14, c[0x0][0x174], PT ;  /* 0x00005d000e007a0b */ /* 0x000fe20003f14000 */
[----:B------:R-:W-:Y:S01]  /*0170*/  FADD.FTZ R0, R7, 3 ;  /* 0x4040000007007421 */ /* 0x000fe20000010000 */
[----:B------:R-:W-:Y:S01]  /*0180*/  FSETP.GT.FTZ.AND P1, PT, R16, c[0x0][0x174], PT ;  /* 0x00005d0010007a0b */ /* 0x000fe20003f34000 */
[----:B0-----:R-:W-:Y:S01]  /*0190*/  IMAD.WIDE R2, R19, 0x10, R12 ;  /* 0x0000001013027825 */ /* 0x001fe200078e020c */
[----:B------:R-:W-:-:S02]  /*01a0*/  FSEL R17, R15, c[0x0][0x168], P2 ;  /* 0x00005a000f117a08 */ /* 0x000fc40001000000 */
[----:B------:R-:W-:Y:S01]  /*01b0*/  FSEL R15, R14, c[0x0][0x174], !P0 ;  /* 0x00005d000e0f7a08 */ /* 0x000fe20004000000 */
[----:B---3--:R-:W-:Y:S01]  /*01c0*/  FADD.FTZ R12, R8, 3 ;  /* 0x40400000080c7421 */ /* 0x008fe20000010000 */
[----:B------:R-:W-:Y:S01]  /*01d0*/  FSEL R16, R16, c[0x0][0x174], !P1 ;  /* 0x00005d0010107a08 */ /* 0x000fe20004800000 */
[----:B------:R-:W-:Y:S01]  /*01e0*/  FADD.FTZ R13, R9, 3 ;  /* 0x40400000090d7421 */ /* 0x000fe20000010000 */
[----:B------:R-:W-:Y:S01]  /*01f0*/  FSETP.GT.FTZ.AND P2, PT, R17, c[0x0][0x174], PT ;  /* 0x00005d0011007a0b */ /* 0x000fe20003f54000 */
[----:B------:R-:W-:Y:S01]  /*0200*/  FMUL.FTZ R4, R4, R15 ;  /* 0x0000000f04047220 */ /* 0x000fe20000410000 */
[----:B------:R-:W-:Y:S01]  /*0210*/  FSETP.GEU.FTZ.AND P0, PT, R0, c[0x0][0x168], PT ;  /* 0x00005a0000007a0b */ /* 0x000fe20003f1e000 */
[----:B------:R-:W-:Y:S01]  /*0220*/  FMUL.FTZ R5, R5, R16 ;  /* 0x0000001005057220 */ /* 0x000fe20000410000 */
[----:B------:R-:W-:Y:S01]  /*0230*/  FSEL R17, R17, c[0x0][0x174], !P2 ;  /* 0x00005d0011117a08 */ /* 0x000fe20005000000 */
[----:B------:R-:W-:Y:S01]  /*0240*/  FADD.FTZ R15, R10, 3 ;  /* 0x404000000a0f7421 */ /* 0x000fe20000010000 */
        /* <DEDUP_REMOVED lines=11> */
[----:B------:R-:W-:Y:S02]  /*0300*/  FSEL R14, R13, c[0x0][0x168], P2 ;  /* 0x00005a000d0e7a08 */ /* 0x000fe40001000000 */
        /* <DEDUP_REMOVED lines=20> */
[----:B------:R-:W-:Y:S01]  /*0450*/  STG.E.128 [R2.64], R4 ;  /* 0x0000000402007986 */ /* 0x000fe2000c101d04 */
[----:B------:R-:W-:-:S02]  /*0460*/  FMUL.FTZ R10, R15, 0.16666667163372039795 ;  /* 0x3e2aaaab0f0a7820 */ /* 0x000fc40000410000 */
[----:B------:R-:W-:-:S05]  /*0470*/  FMUL.FTZ R11, R16, 0.16666667163372039795 ;  /* 0x3e2aaaab100b7820 */ /* 0x000fca0000410000 */
[----:B------:R-:W-:Y:S01]  /*0480*/  STG.E.128 [R2.64+0x800], R8 ;  /* 0x0008000802007986 */ /* 0x000fe2000c101d04 */
[----:B------:R-:W-:Y:S05]  /*0490*/  EXIT ;  /* 0x000000000000794d */ /* 0x000fea0003800000 */
.L_x_5457:
        /* <DEDUP_REMOVED lines=146> */
.L_x_5460:
[----:B------:R-:W-:-:S13]  /*0dc0*/  ISETP.GE.AND P0, PT, R5, R4, PT ;  /* 0x000000040500720c */ /* 0x000fda0003f06270 */
[----:B------:R-:W-:Y:S05]  /*0dd0*/  @P0 BRA `(.L_x_5462) ;  /* 0x000000c000000947 */ /* 0x000fea0003800000 */
[----:B0-----:R-:W-:Y:S01]  /*0de0*/  IMAD.IADD R8, R0, 0x1, R5 ;  /* 0x0000000100087824 */ /* 0x001fe200078e0205 */
[----:B------:R-:W-:Y:S01]  /*0df0*/  IADD3 R5, R5, 0x80, RZ ;  /* 0x0000008005057810 */ /* 0x000fe20007ffe0ff */
[----:B------:R-:W-:-:S04]  /*0e00*/  IMAD.MOV.U32 R9, RZ, RZ, 0x4 ;  /* 0x00000004ff097424 */ /* 0x000fc800078e00ff */
[----:B------:R-:W-:-:S05]  /*0e10*/  IMAD.WIDE.U32 R8, R8, R9, c[0x0][0x180] ;  /* 0x0000600008087625 */ /* 0x000fca00078e0009 */
[----:B------:R0:W-:Y:S02]  /*0e20*/  STG.E [R8.64], R15 ;  /* 0x0000000f08007986 */ /* 0x0001e4000c101904 */
.L_x_5461:
[----:B------:R-:W-:-:S13]  /*0e30*/  ISETP.GE.AND P0, PT, R5, R4, PT ;  /* 0x000000040500720c */ /* 0x000fda0003f06270 */
[----:B------:R-:W-:Y:S05]  /*0e40*/  @P0 BRA `(.L_x_5463) ;  /* 0x000000d000000947 */ /* 0x000fea0003800000 */
[----:B0-----:R-:W-:Y:S01]  /*0e50*/  IMAD.IADD R8, R0, 0x1, R5 ;  /* 0x0000000100087824 */ /* 0x001fe200078e0205 */
[----:B------:R-:W-:Y:S01]  /*0e60*/  IADD3 R5, R5, 0x80, RZ ;  /* 0x0000008005057810 */ /* 0x000fe20007ffe0ff */
[----:B------:R-:W-:-:S04]  /*0e70*/  IMAD.MOV.U32 R9, RZ, RZ, 0x4 ;  /* 0x00000004ff097424 */ /* 0x000fc800078e00ff */
[----:B------:R-:W-:-:S05]  /*0e80*/  IMAD.WIDE.U32 R8, R8, R9, c[0x0][0x180] ;  /* 0x0000600008087625 */ /* 0x000fca00078e0009 */
[----:B------:R0:W-:Y:S02]  /*0e90*/  STG.E [R8.64], R7 ;  /* 0x0000000708007986 */ /* 0x0001e4000c101904 */
.L_x_5462:
        /* <DEDUP_REMOVED lines=8> */
.L_x_5463:
[----:B------:R-:W-:Y:S05]  /*0f20*/  BSYNC B1 ;  /* 0x0000000000017941 */ /* 0x000fea0003800000 */
.L_x_5459:
[----:B------:R-:W-:-:S13]  /*0f30*/  ISETP.GE.AND P0, PT, R5, R4, PT ;  /* 0x000000040500720c */ /* 0x000fda0003f06270 */
[----:B0-----:R-:W-:Y:S01]  /*0f40*/  @!P0 IMAD.IADD R6, R0, 0x1, R5 ;  /* 0x0000000100068824 */ /* 0x001fe200078e0205 */
[----:B------:R-:W-:Y:S01]  /*0f50*/  @!P0 IADD3 R5, R5, 0x80, RZ ;  /* 0x0000008005058810 */ /* 0x000fe20007ffe0ff */
[----:B------:R-:W-:-:S04]  /*0f60*/  @!P0 IMAD.MOV.U32 R7, RZ, RZ, 0x4 ;  /* 0x00000004ff078424 */ /* 0x000fc800078e00ff */
[----:B------:R-:W-:-:S05]  /*0f70*/  @!P0 IMAD.WIDE.U32 R6, R6, R7, c[0x0][0x180] ;  /* 0x0000600006068625 */ /* 0x000fca00078e0007 */
[----:B------:R0:W-:Y:S02]  /*0f80*/  @!P0 STG.E [R6.64], R3 ;  /* 0x0000000306008986 */ /* 0x0001e4000c101904 */
.L_x_5464:
[----:B------:R-:W-:Y:S05]  /*0f90*/  BSYNC B0 ;  /* 0x0000000000007941 */ /* 0x000fea0003800000 */
.L_x_5458:
        /* <DEDUP_REMOVED lines=8> */
.L_x_5465:
        /* <DEDUP_REMOVED lines=14> */
.L_x_6133:


//--------------------- .text._ZN2at6native29vectorized_elementwise_kernelILi8EZZZNS0_66_GLOBAL__N__a0cfb035_28_ActivationHardswishKernel_cu_1520ed90_310016hardswish_kernelERNS_14TensorIteratorEENKUlvE_clEvENKUlvE0_clEvEUlfE_St5arrayIPcLm2EEEEviT0_T1_ --------------------------
	.section	.text._ZN2at6native29vectorized_elementwise_kernelILi8EZZZNS0_66_GLOBAL__N__a0cfb035_28_ActivationHardswishKernel_cu_1520ed90_310016hardswish_kernelERNS_14TensorIteratorEENKUlvE_clEvENKUlvE0_clEvEUlfE_St5arrayIPcLm2EEEEviT0_T1_,"ax",@progbits
	.sectioninfo	@"SHI_REGISTERS=4"
	.align	128
        .global         _ZN2at6native29vectorized_elementwise_kernelILi8EZZZNS0_66_GLOBAL__N__a0cfb035_28_ActivationHardswishKernel_cu_1520ed90_310016hardswish_kernelERNS_14TensorIteratorEENKUlvE_clEvENKUlvE0_clEvEUlfE_St5arrayIPcLm2EEEEviT0_T1_
        .type           _ZN2at6native29vectorized_elementwise_kernelILi8EZZZNS0_66_GLOBAL__N__a0cfb035_28_ActivationHardswishKernel_cu_1520ed90_310016hardswish_kernelERNS_14TensorIteratorEENKUlvE_clEvENKUlvE0_clEvEUlfE_St5arrayIPcLm2EEEEviT0_T1_,@function
        .size           _ZN2at6native29vectorized_elementwise_kernelILi8EZZZNS0_66_GLOBAL__N__a0cfb035_28_ActivationHardswishKernel_cu_1520ed90_310016hardswish_kernelERNS_14TensorIteratorEENKUlvE_clEvENKUlvE0_clEvEUlfE_St5arrayIPcLm2EEEEviT0_T1_,(.L_x_6134 - _ZN2at6native29vectorized_elementwise_kernelILi8EZZZNS0_66_GLOBAL__N__a0cfb035_28_ActivationHardswishKernel_cu_1520ed90_310016hardswish_kernelERNS_14TensorIteratorEENKUlvE_clEvENKUlvE0_clEvEUlfE_St5arrayIPcLm2EEEEviT0_T1_)
        .other          _ZN2at6native29vectorized_elementwise_kernelILi8EZZZNS0_66_GLOBAL__N__a0cfb035_28_ActivationHardswishKernel_cu_1520ed90_310016hardswish_kernelERNS_14TensorIteratorEENKUlvE_clEvENKUlvE0_clEvEUlfE_St5arrayIPcLm2EEEEviT0_T1_,@"STO_CUDA_ENTRY STV_DEFAULT"
_ZN2at6native29vectorized_elementwise_kernelILi8EZZZNS0_66_GLOBAL__N__a0cfb035_28_ActivationHardswishKernel_cu_1520ed90_310016hardswish_kernelERNS_14TensorIteratorEENKUlvE_clEvENKUlvE0_clEvEUlfE_St5arrayIPcLm2EEEEviT0_T1_:
.text._ZN2at6native29vectorized_elementwise_kernelILi8EZZZNS0_66_GLOBAL__N__a0cfb035_28_ActivationHardswishKernel_cu_1520ed90_310016hardswish_kernelERNS_14TensorIteratorEENKUlvE_clEvENKUlvE0_clEvEUlfE_St5arrayIPcLm2EEEEviT0_T1_:
[----:B------:R-:W-:Y:S02]  /*0000*/  MOV R1, c[0x0][0x28] ;  /* 0x00000a0000017a02 */ /* 0x000fe40000000f00 */
[----:B------:R-:W-:Y:S05]  /*0010*/  EXIT ;  /* 0x000000000000794d */ /* 0x000fea0003800000 */
.L_x_5466:
        /* <DEDUP_REMOVED lines=14> */
.L_x_6134:


//--------------------- .text._ZN2at6native18elementwise_kernelILi128ELi4EZNS0_15gpu_kernel_implIZZZNS0_66_GLOBAL__N__a0cfb035_28_ActivationHardswishKernel_cu_1520ed90_310016hardswish_kernelERNS_14TensorIteratorEENKUlvE_clEvENKUlvE_clEvEUldE_EEvRNS_18TensorIteratorBaseERKT_EUliE_EEviT1_ --------------------------
	.section	.text._ZN2at6native18elementwise_kernelILi128ELi4EZNS0_15gpu_kernel_implIZZZNS0_66_GLOBAL__N__a0cfb035_28_ActivationHardswishKernel_cu_1520ed90_310016hardswish_kernelERNS_14TensorIteratorEENKUlvE_clEvENKUlvE_clEvEUldE_EEvRNS_18TensorIteratorBaseERKT_EUliE_EEviT1_,"ax",@progbits
	.sectioninfo	@"SHI_REGISTERS=26"
	.align	128
        .global         _ZN2at6native18elementwise_kernelILi128ELi4EZNS0_15gpu_kernel_implIZZZNS0_66_GLOBAL__N__a0cfb035_28_ActivationHardswishKernel_cu_1520ed90_310016hardswish_kernelERNS_14TensorIteratorEENKUlvE_clEvENKUlvE_clEvEUldE_EEvRNS_18TensorIteratorBaseERKT_EUliE_EEviT1_
        .type           _ZN2at6native18elementwise_kernelILi128ELi4EZNS0_15gpu_kernel_implIZZZNS0_66_GLOBAL__N__a0cfb035_28_ActivationHardswishKernel_cu_1520ed90_310016hardswish_kernelERNS_14TensorIteratorEENKUlvE_clEvENKUlvE_clEvEUldE_EEvRNS_18TensorIteratorBaseERKT_EUliE_EEviT1_,@function
        .size           _ZN2at6native18elementwise_kernelILi128ELi4EZNS0_15gpu_kernel_implIZZZNS0_66_GLOBAL__N__a0cfb035_28_ActivationHardswishKernel_cu_1520ed90_310016hardswish_kernelERNS_14TensorIteratorEENKUlvE_clEvENKUlvE_clEvEUldE_EEvRNS_18TensorIteratorBaseERKT_EUliE_EEviT1_,(.L_x_6135 - _ZN2at6native18elementwise_kernelILi128ELi4EZNS0_15gpu_kernel_implIZZZNS0_66_GLOBAL__N__a0cfb035_28_ActivationHardswishKernel_cu_1520ed90_310016hardswish_kernelERNS_14TensorIteratorEENKUlvE_clEvENKUlvE_clEvEUldE_EEvRNS_18TensorIteratorBaseERKT_EUliE_EEviT1_)
        .other          _ZN2at6native18elementwise_kernelILi128ELi4EZNS0_15gpu_kernel_implIZZZNS0_66_GLOBAL__N__a0cfb035_28_ActivationHardswishKernel_cu_1520ed90_310016hardswish_kernelERNS_14TensorIteratorEENKUlvE_clEvENKUlvE_clEvEUldE_EEvRNS_18TensorIteratorBaseERKT_EUliE_EEviT1_,@"STO_CUDA_ENTRY STV_DEFAULT"
_ZN2at6native18elementwise_kernelILi128ELi4EZNS0_15gpu_kernel_implIZZZNS0_66_GLOBAL__N__a0cfb035_28_ActivationHardswishKernel_cu_1520ed90_310016hardswish_kernelERNS_14TensorIteratorEENKUlvE_clEvENKUlvE_clEvEUldE_EEvRNS_18TensorIteratorBaseERKT_EUliE_EEviT1_:
.text._ZN2at6native18elementwise_kernelILi128ELi4EZNS0_15gpu_kernel_implIZZZNS0_66_GLOBAL__N__a0cfb035_28_ActivationHardswishKernel_cu_1520ed90_310016hardswish_kernelERNS_14TensorIteratorEENKUlvE_clEvENKUlvE_clEvEUldE_EEvRNS_18TensorIteratorBaseERKT_EUliE_EEviT1_:
        /* <DEDUP_REMOVED lines=237> */
.L_x_5469:
        /* <DEDUP_REMOVED lines=19> */
.L_x_5473:
[----:B------:R-:W2:Y:S02]  /*1000*/  LDG.E.U8 R2, [R4.64] ;  /* 0x0000002404027981 */ /* 0x000ea4000c1e1100 */
[----:B--2---:R-:W0:Y:S01]  /*1010*/  I2F.F64.U16 R2, R2 ;  /* 0x0000000200027312 */ /* 0x004e220000101800 */
[----:B------:R-:W-:Y:S05]  /*1020*/  BRA `(.L_x_5475) ;  /* 0x00000df000007947 */ /* 0x000fea0003800000 */
.L_x_5472:
        /* <DEDUP_REMOVED lines=9> */
.L_x_5477:
[----:B------:R-:W2:Y:S02]  /*10c0*/  LDG.E R2, [R4.64] ;  /* 0x0000002404027981 */ /* 0x000ea4000c1e1900 */
[----:B--2---:R-:W0:Y:S01]  /*10d0*/  I2F.F64 R2, R2 ;  /* 0x0000000200027312 */ /* 0x004e220000201c00 */
[----:B------:R-:W-:Y:S05]  /*10e0*/  BRA `(.L_x_5475) ;  /* 0x00000d3000007947 */ /* 0x000fea0003800000 */
.L_x_5476:
[----:B------:R-:W2:Y:S02]  /*10f0*/  LDG.E.U16 R2, [R4.64] ;  /* 0x0000002404027981 */ /* 0x000ea4000c1e1500 */
[----:B--2---:R-:W0:Y:S01]  /*1100*/  I2F.F64.S16 R2, R2 ;  /* 0x0000000200027312 */ /* 0x004e220000101c00 */
[----:B------:R-:W-:Y:S05]  /*1110*/  BRA `(.L_x_5475) ;  /* 0x00000d0000007947 */ /* 0x000fea0003800000 */
.L_x_5471:
        /* <DEDUP_REMOVED lines=10> */
.L_x_5479:
[----:B------:R-:W2:Y:S02]  /*11c0*/  LDG.E.U16 R0, [R4.64] ;  /* 0x0000002404007981 */ /* 0x000ea4000c1e1500 */
[----:B--2---:R-:W-:-:S05]  /*11d0*/  HADD2.F32 R0, -RZ, R0.H0_H0 ;  /* 0x20000000ff007230 */ /* 0x004fca0000004100 */
[----:B------:R-:W-:-:S04]  /*11e0*/  FMUL.FTZ R0, R0, 1 ;  /* 0x3f80000000007820 */ /* 0x000fc80000410000 */
[----:B------:R0:W1:Y:S01]  /*11f0*/  F2F.F64.F32 R2, R0 ;  /* 0x0000000000027310 */ /* 0x0000620000201800 */
[----:B------:R-:W-:Y:S05]  /*1200*/  BRA `(.L_x_5475) ;  /* 0x00000c1000007947 */ /* 0x000fea0003800000 */
.L_x_5478:
        /* <DEDUP_REMOVED lines=10> */
.L_x_5481:
[----:B------:R-:W2:Y:S02]  /*12b0*/  LDG.E.U16 R4, [R4.64] ;  /* 0x0000002404047981 */ /* 0x000ea4000c1e1500 */
[----:B--2---:R-:W-:-:S05]  /*12c0*/  HADD2.F32 R0, -RZ, R4.H0_H0 ;  /* 0x20000004ff007230 */ /* 0x004fca0000004100 */
[----:B------:R-:W-:-:S04]  /*12d0*/  FMUL.FTZ R0, R0, 1 ;  /* 0x3f80000000007820 */ /* 0x000fc80000410000 */
[----:B------:R0:W1:Y:S01]  /*12e0*/  F2F.F64.F32 R2, R0 ;  /* 0x0000000000027310 */ /* 0x0000620000201800 */
[----:B------:R-:W-:Y:S05]  /*12f0*/  BRA `(.L_x_5475) ;  /* 0x00000b2000007947 */ /* 0x000fea0003800000 */
.L_x_5480:
[----:B------:R0:W5:Y:S01]  /*1300*/  LDG.E.64 R2, [R4.64] ;  /* 0x0000002404027981 */ /* 0x000162000c1e1b00 */
[----:B------:R-:W-:Y:S05]  /*1310*/  BRA `(.L_x_5475) ;  /* 0x00000b0000007947 */ /* 0x000fea0003800000 */
.L_x_5470:
        /* <DEDUP_REMOVED lines=13> */
.L_x_5484:
[----:B------:R0:W5:Y:S01]  /*13f0*/  LDG.E.64 R2, [R4.64] ;  /* 0x0000002404027981 */ /* 0x000162000c1e1b00 */
[----:B------:R-:W-:Y:S05]  /*1400*/  BRA `(.L_x_5475) ;  /* 0x00000a1000007947 */ /* 0x000fea0003800000 */
.L_x_5483:
        /* <DEDUP_REMOVED lines=28> */
.L_x_5486:
        /* <DEDUP_REMOVED lines=12> */
[----:B------:R-:W-:-:S06]  /*1690*/  FMUL.FTZ R2, R2, 1 ;  /* 0x3f80000002027820 */ /* 0x000fcc0000410000 */
[----:B------:R-:W0:Y:S01]  /*16a0*/  F2F.F64.F32 R2, R2 ;  /* 0x0000000200027310 */ /* 0x000e220000201800 */
[----:B------:R-:W-:Y:S05]  /*16b0*/  BRA `(.L_x_5475) ;  /* 0x0000076000007947 */ /* 0x000fea0003800000 */
.L_x_5485:
[----:B------:R-:W2:Y:S02]  /*16c0*/  LDG.E.U16 R0, [R4.64] ;  /* 0x0000002404007981 */ /* 0x000ea4000c1e1500 */
[----:B--2---:R-:W-:-:S05]  /*16d0*/  PRMT R0, RZ, 0x5410, R0 ;  /* 0x00005410ff007816 */ /* 0x004fca0000000000 */
[----:B------:R-:W-:-:S04]  /*16e0*/  FMUL.FTZ R0, R0, 1 ;  /* 0x3f80000000007820 */ /* 0x000fc80000410000 */
[----:B------:R0:W1:Y:S01]  /*16f0*/  F2F.F64.F32 R2, R0 ;  /* 0x0000000000027310 */ /* 0x0000620000201800 */
[----:B------:R-:W-:Y:S05]  /*1700*/  BRA `(.L_x_5475) ;  /* 0x0000071000007947 */ /* 0x000fea0003800000 */
.L_x_5482:
        /* <DEDUP_REMOVED lines=11> */
.L_x_5489:
        /* <DEDUP_REMOVED lines=21> */
.L_x_5493:
[----:B------:R-:W-:Y:S05]  /*1910*/  BSYNC B1 ;  /* 0x0000000000017941 */ /* 0x000fea0003800000 */
.L_x_5492:
[----:B------:R-:W-:Y:S01]  /*1920*/  LEA R3, R0, 0x3b800000, 0x17 ;  /* 0x3b80000000037811 */ /* 0x000fe200078eb8ff */
[----:B------:R-:W-:-:S05]  /*1930*/  IMAD.SHL.U32 R0, R2, 0x100000, RZ ;  /* 0x0010000002007824 */ /* 0x000fca00078e00ff */
[----:B------:R-:W-:Y:S02]  /*1940*/  LOP3.LUT R0, R3, R0, R4, 0xfe, !PT ;  /* 0x0000000003007212 */ /* 0x000fe400078efe04 */
.L_x_5491:
[----:B------:R-:W-:Y:S05]  /*1950*/  BSYNC B0 ;  /* 0x0000000000007941 */ /* 0x000fea0003800000 */
.L_x_5490:
[----:B------:R-:W-:-:S04]  /*1960*/  FMUL.FTZ R0, R0, 1 ;  /* 0x3f80000000007820 */ /* 0x000fc80000410000 */
[----:B------:R0:W1:Y:S01]  /*1970*/  F2F.F64.F32 R2, R0 ;  /* 0x0000000000027310 */ /* 0x0000620000201800 */
[----:B------:R-:W-:Y:S05]  /*1980*/  BRA `(.L_x_5475) ;  /* 0x0000049000007947 */ /* 0x000fea0003800000 */
.L_x_5488:
        /* <DEDUP_REMOVED lines=21> */
.L_x_5497:
[----:B------:R-:W-:Y:S05]  /*1ae0*/  BSYNC B1 ;  /* 0x0000000000017941 */ /* 0x000fea0003800000 */
.L_x_5496:
[----:B------:R-:W-:Y:S01]  /*1af0*/  LEA R3, R0, 0x37800000, 0x17 ;  /* 0x3780000000037811 */ /* 0x000fe200078eb8ff */
[----:B------:R-:W-:-:S05]  /*1b00*/  IMAD.SHL.U32 R0, R2, 0x200000, RZ ;  /* 0x0020000002007824 */ /* 0x000fca00078e00ff */
[----:B------:R-:W-:Y:S02]  /*1b10*/  LOP3.LUT R0, R3, R0, R4, 0xfe, !PT ;  /* 0x0000000003007212 */ /* 0x000fe400078efe04 */
.L_x_5495:
[----:B------:R-:W-:Y:S05]  /*1b20*/  BSYNC B0 ;  /* 0x0000000000007941 */ /* 0x000fea0003800000 */
.L_x_5494:
[----:B------:R-:W-:-:S04]  /*1b30*/  FMUL.FTZ R0, R0, 1 ;  /* 0x3f80000000007820 */ /* 0x000fc80000410000 */
[----:B------:R0:W1:Y:S01]  /*1b40*/  F2F.F64.F32 R2, R0 ;  /* 0x0000000000027310 */ /* 0x0000620000201800 */
[----:B------:R-:W-:Y:S05]  /*1b50*/  BRA `(.L_x_5475) ;  /* 0x000002c000007947 */ /* 0x000fea0003800000 */
.L_x_5487:
        /* <DEDUP_REMOVED lines=14> */
.L_x_5501:
[----:B------:R-:W-:Y:S05]  /*1c40*/  BSYNC B0 ;  /* 0x0000000000007941 */ /* 0x000fea0003800000 */
.L_x_5500:
[----:B------:R-:W-:-:S04]  /*1c50*/  FMUL.FTZ R0, R0, 1 ;  /* 0x3f80000000007820 */ /* 0x000fc80000410000 */
[----:B------:R0:W1:Y:S01]  /*1c60*/  F2F.F64.F32 R2, R0 ;  /* 0x0000000000027310 */ /* 0x0000620000201800 */
[----:B------:R-:W-:Y:S05]  /*1c70*/  BRA `(.L_x_5475) ;  /* 0x000001a000007947 */ /* 0x000fea0003800000 */
.L_x_5474:
        /* <DEDUP_REMOVED lines=21> */
.L_x_5499:
[----:B------:R-:W2:Y:S02]  /*1dd0*/  LDG.E.64 R2, [R4.64] ;  /* 0x0000002404027981 */ /* 0x000ea4000c1e1b00 */
[----:B--2---:R-:W0:Y:S01]  /*1de0*/  I2F.F64.U64 R2, R2 ;  /* 0x0000000200027312 */ /* 0x004e220000301800 */
[----:B------:R-:W-:Y:S05]  /*1df0*/  BRA `(.L_x_5475) ;  /* 0x0000002000007947 */ /* 0x000fea0003800000 */
.L_x_5498:
[----:B------:R-:W2:Y:S02]  /*1e00*/  LDG.E R2, [R4.64] ;  /* 0x0000002404027981 */ /* 0x000ea4000c1e1900 */
[----:B--2---:R-:W0:Y:S02]  /*1e10*/  I2F.F64.U32 R2, R2 ;  /* 0x0000000200027312 */ /* 0x004e240000201800 */
.L_x_5475:
[----:B------:R-:W2:Y:S01]  /*1e20*/  LDC.U8 R6, c[0x0][0x398] ;  /* 0x0000e600ff067b82 */ /* 0x000ea20000000000 */
[----:B01---5:R-:W0:-:S06]  /*1e30*/  DADD R4, R2, 3 ;  /* 0x4008000002047429 */ /* 0x023e0c0000000000 */
[----:B0-----:R-:W0:-:S06]  /*1e40*/  DSETP.GEU.AND P0, PT, R4, c[0x0][0x370], PT ;  /* 0x0000dc000400762a */ /* 0x001e0c0003f0e000 */
[----:B0-----:R-:W-:Y:S02]  /*1e50*/  FSEL R4, R4, c[0x0][0x370], P0 ;  /* 0x0000dc0004047a08 */ /* 0x001fe40000000000 */
[----:B------:R-:W-:-:S06]  /*1e60*/  FSEL R5, R5, c[0x0][0x374], P0 ;  /* 0x0000dd0005057a08 */ /* 0x000fcc0000000000 */
[----:B------:R-:W0:Y:S01]  /*1e70*/  DSETP.GT.AND P0, PT, R4, c[0x0][0x388], PT ;  /* 0x0000e2000400762a */ /* 0x000e220003f04000 */
[----:B--2---:R-:W-:-:S05]  /*1e80*/  PRMT R0, R6, 0x9910, RZ ;  /* 0x0000991006007816 */ /* 0x004fca00000000ff */
[----:B0-----:R-:W-:Y:S02]  /*1e90*/  FSEL R4, R4, c[0x0][0x388], !P0 ;  /* 0x0000e20004047a08 */ /* 0x001fe40004000000 */
[----:B------:R-:W-:Y:S02]  /*1ea0*/  FSEL R5, R5, c[0x0][0x38c], !P0 ;  /* 0x0000e30005057a08 */ /* 0x000fe40004000000 */
[----:B------:R-:W-:-:S04]  /*1eb0*/  ISETP.GT.AND P0, PT, R0, 0x9, PT ;  /* 0x000000090000780c */ /* 0x000fc80003f04270 */
[----:B------:R-:W0:-:S06]  /*1ec0*/  DMUL R4, R2, R4 ;  /* 0x0000000402047228 */ /* 0x000e0c0000000000 */
[----:B0-----:R-:W0:-:S03]  /*1ed0*/  DMUL R4, R4, c[0x2][0x0] ;  /* 0x0080000004047a28 */ /* 0x001e060000000000 */
[----:B------:R-:W-:Y:S05]  /*1ee0*/  @P0 BRA `(.L_x_5502) ;  /* 0x0000044000000947 */ /* 0x000fea0003800000 */
[----:B0-----:R-:W-:-:S13]  /*1ef0*/  ISETP.GT.AND P0, PT, R0, 0x4, PT ;  /* 0x000000040000780c */ /* 0x001fda0003f04270 */
[----:B------:R-:W-:Y:S05]  /*1f00*/  @P0 BRA `(.L_x_5503) ;  /* 0x000001c000000947 */ /* 0x000fea0003800000 */
[----:B------:R-:W-:-:S13]  /*1f10*/  ISETP.GT.AND P0, PT, R0, 0x1, PT ;  /* 0x000000010000780c */ /* 0x000fda0003f04270 */
[----:B------:R-:W-:Y:S05]  /*1f20*/  @P0 BRA `(.L_x_5504) ;  /* 0x000000b000000947 */ /* 0x000fea0003800000 */
[----:B------:R-:W-:-:S13]  /*1f30*/  ISETP.NE.AND P0, PT, R6, RZ, PT ;  /* 0x000000ff0600720c */ /* 0x000fda0003f05270 */
[----:B------:R-:W-:Y:S05]  /*1f40*/  @!P0 BRA `(.L_x_5505) ;  /* 0x0000005000008947 */ /* 0x000fea0003800000 */
[----:B------:R-:W-:-:S13]  /*1f50*/  ISETP.NE.AND P0, PT, R0, 0x1, PT ;  /* 0x000000010000780c */ /* 0x000fda0003f05270 */
[----:B------:R-:W-:Y:S05]  /*1f60*/  @P0 BRA `(.L_x_5506) ;  /* 0x00000db000000947 */ /* 0x000fea0003800000 */
[----:B------:R-:W0:Y:S02]  /*1f70*/  F2I.F64.TRUNC R5, R4 ;  /* 0x0000000400057311 */ /* 0x000e24000030d100 */
[----:B0-----:R0:W-:Y:S01]  /*1f80*/  STG.E.U8 [R16.64], R5 ;  /* 0x0000000510007986 */ /* 0x0011e2000c101124 */
[----:B------:R-:W-:Y:S05]  /*1f90*/  BRA `(.L_x_5507) ;  /* 0x00000f1000007947 */ /* 0x000fea0003800000 */
.L_x_5505:
[----:B------:R-:W0:Y:S02]  /*1fa0*/  F2I.S64.F64.TRUNC R4, R4 ;  /* 0x0000000400047311 */ /* 0x000e24000030d900 */
[----:B0-----:R-:W-:-:S05]  /*1fb0*/  IMAD.MOV.U32 R3, RZ, RZ, R4 ;  /* 0x000000ffff037224 */ /* 0x001fca00078e0004 */
[----:B------:R0:W-:Y:S01]  /*1fc0*/  STG.E.U8 [R16.64], R3 ;  /* 0x0000000310007986 */ /* 0x0001e2000c101124 */
[----:B------:R-:W-:Y:S05]  /*1fd0*/  BRA `(.L_x_5507) ;  /* 0x00000ed000007947 */ /* 0x000fea0003800000 */
.L_x_5504:
[----:B------:R-:W-:-:S13]  /*1fe0*/  ISETP.NE.AND P0, PT, R0, 0x2, PT ;  /* 0x000000020000780c */ /* 0x000fda0003f05270 */
[----:B------:R-:W-:Y:S05]  /*1ff0*/  @!P0 BRA `(.L_x_5508) ;  /* 0x000000a000008947 */ /* 0x000fea0003800000 */
[----:B------:R-:W-:-:S13]  /*2000*/  ISETP.NE.AND P0, PT, R0, 0x3, PT ;  /* 0x000000030000780c */ /* 0x000fda0003f05270 */
[----:B------:R-:W-:Y:S05]  /*2010*/  @!P0 BRA `(.L_x_5509) ;  /* 0x0000005000008947 */ /* 0x000fea0003800000 */
[----:B------:R-:W-:-:S13]  /*2020*/  ISETP.NE.AND P0, PT, R0, 0x4, PT ;  /* 0x000000040000780c */ /* 0x000fda0003f05270 */
[----:B------:R-:W-:Y:S05]  /*2030*/  @P0 BRA `(.L_x_5506) ;  /* 0x00000ce000000947 */ /* 0x000fea0003800000 */
[----:B------:R-:W0:Y:S02]  /*2040*/  F2I.S64.F64.TRUNC R4, R4 ;  /* 0x0000000400047311 */ /* 0x000e24000030d900 */
[----:B0-----:R0:W-:Y:S01]  /*2050*/  STG.E.64 [R16.64], R4 ;  /* 0x0000000410007986 */ /* 0x0011e2000c101b24 */
[----:B------:R-:W-:Y:S05]  /*2060*/  BRA `(.L_x_5507) ;  /* 0x00000e4000007947 */ /* 0x000fea0003800000 */
.L_x_5509:
[----:B------:R-:W0:Y:S02]  /*2070*/  F2I.F64.TRUNC R5, R4 ;  /* 0x0000000400057311 */ /* 0x000e24000030d100 */
[----:B0-----:R0:W-:Y:S01]  /*2080*/  STG.E [R16.64], R5 ;  /* 0x0000000510007986 */ /* 0x0011e2000c101924 */
[----:B------:R-:W-:Y:S05]  /*2090*/  BRA `(.L_x_5507) ;  /* 0x00000e1000007947 */ /* 0x000fea0003800000 */
.L_x_5508:
[----:B------:R-:W0:Y:S02]  /*20a0*/  F2I.F64.TRUNC R5, R4 ;  /* 0x0000000400057311 */ /* 0x000e24000030d100 */
[----:B0-----:R0:W-:Y:S01]  /*20b0*/  STG.E.U16 [R16.64], R5 ;  /* 0x0000000510007986 */ /* 0x0011e2000c101524 */
[----:B------:R-:W-:Y:S05]  /*20c0*/  BRA `(.L_x_5507) ;  /* 0x00000de000007947 */ /* 0x000fea0003800000 */
.L_x_5503:
[----:B------:R-:W-:-:S13]  /*20d0*/  ISETP.GT.AND P0, PT, R0, 0x6, PT ;  /* 0x000000060000780c */ /* 0x000fda0003f04270 */
[----:B------:R-:W-:Y:S05]  /*20e0*/  @P0 BRA `(.L_x_5510) ;  /* 0x000000f000000947 */ /* 0x000fea0003800000 */
[----:B------:R-:W-:-:S13]  /*20f0*/  ISETP.NE.AND P0, PT, R0, 0x5, PT ;  /* 0x000000050000780c */ /* 0x000fda0003f05270 */
[----:B------:R-:W-:Y:S05]  /*2100*/  @!P0 BRA `(.L_x_5511) ;  /* 0x0000007000008947 */ /* 0x000fea0003800000 */
[----:B------:R-:W-:-:S13]  /*2110*/  ISETP.NE.AND P0, PT, R0, 0x6, PT ;  /* 0x000000060000780c */ /* 0x000fda0003f05270 */
[----:B------:R-:W-:Y:S05]  /*2120*/  @P0 BRA `(.L_x_5506) ;  /* 0x00000bf000000947 */ /* 0x000fea0003800000 */
[----:B------:R-:W0:Y:S01]  /*2130*/  F2F.F32.F64 R3, R4 ;  /* 0x0000000400037310 */ /* 0x000e220000301000 */
[----:B------:R-:W0:-:S14]  /*2140*/  DSETP.GEU.AND P0, PT, |R4|, c[0x2][0x8], PT ;  /* 0x008002000400762a */ /* 0x000e1c0003f0e200 */
[----:B0-----:R-:W-:-:S05]  /*2150*/  @!P0 FMUL R3, R3, 1.175494350822287508e-38 ;  /* 0x0080000003038820 */ /* 0x001fca0000400000 */
[----:B------:R0:W-:Y:S01]  /*2160*/  STG.E [R16.64], R3 ;  /* 0x0000000310007986 */ /* 0x0001e2000c101924 */
[----:B------:R-:W-:Y:S05]  /*2170*/  BRA `(.L_x_5507) ;  /* 0x00000d3000007947 */ /* 0x000fea0003800000 */
.L_x_5511:
[----:B------:R-:W0:Y:S01]  /*2180*/  F2F.F32.F64 R0, R4 ;  /* 0x0000000400007310 */ /* 0x000e220000301000 */
[----:B------:R-:W0:-:S14]  /*2190*/  DSETP.GEU.AND P0, PT, |R4|, c[0x2][0x8], PT ;  /* 0x008002000400762a */ /* 0x000e1c0003f0e200 */
[----:B0-----:R-:W-:-:S05]  /*21a0*/  @!P0 FMUL R0, R0, 1.175494350822287508e-38 ;  /* 0x0080000000008820 */ /* 0x001fca0000400000 */
[----:B------:R-:W-:-:S05]  /*21b0*/  F2FP.PACK_AB R0, RZ, R0 ;  /* 0x00000000ff00723e */ /* 0x000fca00000000ff */
[----:B------:R0:W-:Y:S01]  /*21c0*/  STG.E.U16 [R16.64], R0 ;  /* 0x0000000010007986 */ /* 0x0001e2000c101524 */
[----:B------:R-:W-:Y:S05]  /*21d0*/  BRA `(.L_x_5507) ;  /* 0x00000cd000007947 */ /* 0x000fea0003800000 */
.L_x_5510:
        /* <DEDUP_REMOVED lines=8> */
[----:B------:R-:W-:-:S13]  /*2260*/  IMAD.MOV.U32 R3, RZ, RZ, RZ ;  /* 0x000000ffff037224 */ /* 0x000fda00078e00ff */
[----:B0-----:R-:W-:-:S05]  /*2270*/  @!P0 FMUL R2, R2, 1.175494350822287508e-38 ;  /* 0x0080000002028820 */ /* 0x001fca0000400000 */
[----:B------:R0:W-:Y:S01]  /*2280*/  STG.E.64 [R16.64], R2 ;  /* 0x0000000210007986 */ /* 0x0001e2000c101b24 */
[----:B------:R-:W-:Y:S05]  /*2290*/  BRA `(.L_x_5507) ;  /* 0x00000c1000007947 */ /* 0x000fea0003800000 */
.L_x_5513:
[----:B------:R-:W0:Y:S01]  /*22a0*/  F2F.F32.F64 R0, R4 ;  /* 0x0000000400007310 */ /* 0x000e220000301000 */
[----:B------:R-:W0:-:S14]  /*22b0*/  DSETP.GEU.AND P0, PT, |R4|, c[0x2][0x8], PT ;  /* 0x008002000400762a */ /* 0x000e1c0003f0e200 */
[----:B0-----:R-:W-:-:S05]  /*22c0*/  @!P0 FMUL R0, R0, 1.175494350822287508e-38 ;  /* 0x0080000000008820 */ /* 0x001fca0000400000 */
[----:B------:R-:W-:-:S04]  /*22d0*/  F2FP.PACK_AB R3, RZ, R0 ;  /* 0x00000000ff03723e */ /* 0x000fc800000000ff */
[----:B------:R-:W-:-:S05]  /*22e0*/  PRMT R3, R3, 0x5410, RZ ;  /* 0x0000541003037816 */ /* 0x000fca00000000ff */
[----:B------:R0:W-:Y:S01]  /*22f0*/  STG.E [R16.64], R3 ;  /* 0x0000000310007986 */ /* 0x0001e2000c101924 */
[----:B------:R-:W-:Y:S05]  /*2300*/  BRA `(.L_x_5507) ;  /* 0x00000ba000007947 */ /* 0x000fea0003800000 */
.L_x_5512:
[----:B------:R0:W-:Y:S01]  /*2310*/  STG.E.64 [R16.64], R4 ;  /* 0x0000000410007986 */ /* 0x0001e2000c101b24 */
[----:B------:R-:W-:Y:S05]  /*2320*/  BRA `(.L_x_5507) ;  /* 0x00000b8000007947 */ /* 0x000fea0003800000 */
.L_x_5502:
[----:B0-----:R-:W-:-:S13]  /*2330*/  ISETP.GT.AND P0, PT, R0, 0x18, PT ;  /* 0x000000180000780c */ /* 0x001fda0003f04270 */
[----:B------:R-:W-:Y:S05]  /*2340*/  @P0 BRA `(.L_x_5514) ;  /* 0x0000046000000947 */ /* 0x000fea0003800000 */
[----:B------:R-:W-:-:S13]  /*2350*/  ISETP.GT.AND P0, PT, R0, 0xe, PT ;  /* 0x0000000e0000780c */ /* 0x000fda0003f04270 */
[----:B------:R-:W-:Y:S05]  /*2360*/  @P0 BRA `(.L_x_5515) ;  /* 0x000000b000000947 */ /* 0x000fea0003800000 */
[----:B------:R-:W-:-:S13]  /*2370*/  ISETP.NE.AND P0, PT, R0, 0xa, PT ;  /* 0x0000000a0000780c */ /* 0x000fda0003f05270 */
[----:B------:R-:W-:Y:S05]  /*2380*/  @!P0 BRA `(.L_x_5516) ;  /* 0x0000006000008947 */ /* 0x000fea0003800000 */
[----:B------:R-:W-:-:S13]  /*2390*/  ISETP.NE.AND P0, PT, R0, 0xb, PT ;  /* 0x0000000b0000780c */ /* 0x000fda0003f05270 */
[----:B------:R-:W-:Y:S05]  /*23a0*/  @P0 BRA `(.L_x_5506) ;  /* 0x0000097000000947 */ /* 0x000fea0003800000 */
[----:B------:R-:W0:-:S06]  /*23b0*/  DSETP.NEU.AND P0, PT, R4, RZ, PT ;  /* 0x000000ff0400722a */ /* 0x000e0c0003f0d000 */
[----:B0-----:R-:W-:-:S05]  /*23c0*/  SEL R3, RZ, 0x1, !P0 ;  /* 0x00000001ff037807 */ /* 0x001fca0004000000 */
[----:B------:R0:W-:Y:S01]  /*23d0*/  STG.E.U8 [R16.64], R3 ;  /* 0x0000000310007986 */ /* 0x0001e2000c101124 */
[----:B------:R-:W-:Y:S05]  /*23e0*/  BRA `(.L_x_5507) ;  /* 0x00000ac000007947 */ /* 0x000fea0003800000 */
.L_x_5516:
[----:B------:R-:W-:-:S05]  /*23f0*/  CS2R R6, SRZ ;  /* 0x0000000000067805 */ /* 0x000fca000001ff00 */
[----:B------:R0:W-:Y:S01]  /*2400*/  STG.E.128 [R16.64], R4 ;  /* 0x0000000410007986 */ /* 0x0001e2000c101d24 */
[----:B------:R-:W-:Y:S05]  /*2410*/  BRA `(.L_x_5507) ;  /* 0x00000a9000007947 */ /* 0x000fea0003800000 */
.L_x_5515:
        /* <DEDUP_REMOVED lines=23> */
.L_x_5520:
[----:B------:R-:W-:Y:S05]  /*2590*/  BSYNC B0 ;  /* 0x0000000000007941 */ /* 0x000fea0003800000 */
.L_x_5519:
[----:B------:R-:W-:-:S05]  /*25a0*/  LOP3.LUT R3, R0, R3, RZ, 0xfc, !PT ;  /* 0x0000000300037212 */ /* 0x000fca00078efcff */
[----:B------:R0:W-:Y:S01]  /*25b0*/  STG.E.U8 [R16.64], R3 ;  /* 0x0000000310007986 */ /* 0x0001e2000c101124 */
[----:B------:R-:W-:Y:S05]  /*25c0*/  BRA `(.L_x_5507) ;  /* 0x000008e000007947 */ /* 0x000fea0003800000 */
.L_x_5518:
        /* <DEDUP_REMOVED lines=15> */
.L_x_5522:
[----:B------:R-:W-:Y:S01]  /*26c0*/  IMAD.MOV.U32 R0, RZ, RZ, 0x7f ;  /* 0x0000007fff007424 */ /* 0x000fe200078e00ff */
[----:B------:R-:W-:-:S04]  /*26d0*/  ISETP.GT.U32.AND P0, PT, R2, 0x7f800000, PT ;  /* 0x7f8000000200780c */ /* 0x000fc80003f04070 */
[----:B------:R-:W-:-:S04]  /*26e0*/  SEL R0, R0, 0x7c, P0 ;  /* 0x0000007c00007807 */ /* 0x000fc80000000000 */
.L_x_5523:
[----:B------:R-:W-:Y:S05]  /*26f0*/  BSYNC B0 ;  /* 0x0000000000007941 */ /* 0x000fea0003800000 */
.L_x_5521:
[----:B------:R-:W-:-:S04]  /*2700*/  LOP3.LUT R2, R3, 0x80000000, RZ, 0xc0, !PT ;  /* 0x8000000003027812 */ /* 0x000fc800078ec0ff */
[----:B------:R-:W-:-:S04]  /*2710*/  SHF.R.U32.HI R3, RZ, 0x18, R2 ;  /* 0x00000018ff037819 */ /* 0x000fc80000011602 */
[----:B------:R-:W-:-:S05]  /*2720*/  LOP3.LUT R3, R0, R3, RZ, 0xfc, !PT ;  /* 0x0000000300037212 */ /* 0x000fca00078efcff */
[----:B------:R0:W-:Y:S01]  /*2730*/  STG.E.U8 [R16.64], R3 ;  /* 0x0000000310007986 */ /* 0x0001e2000c101124 */
[----:B------:R-:W-:Y:S05]  /*2740*/  BRA `(.L_x_5507) ;  /* 0x0000076000007947 */ /* 0x000fea0003800000 */
.L_x_5517:
[----:B------:R-:W0:Y:S01]  /*2750*/  F2F.F32.F64 R0, R4 ;  /* 0x0000000400007310 */ /* 0x000e220000301000 */
[----:B------:R-:W0:-:S14]  /*2760*/  DSETP.GEU.AND P0, PT, |R4|, c[0x2][0x8], PT ;  /* 0x008002000400762a */ /* 0x000e1c0003f0e200 */
[----:B0-----:R-:W-:-:S05]  /*2770*/  @!P0 FMUL R0, R0, 1.175494350822287508e-38 ;  /* 0x0080000000008820 */ /* 0x001fca0000400000 */
[----:B------:R-:W-:-:S05]  /*2780*/  F2FP.BF16.PACK_AB R0, RZ, R0 ;  /* 0x00000000ff00723e */ /* 0x000fca00000010ff */
[----:B------:R0:W-:Y:S01]  /*2790*/  STG.E.U16 [R16.64], R0 ;  /* 0x0000000010007986 */ /* 0x0001e2000c101524 */
[----:B------:R-:W-:Y:S05]  /*27a0*/  BRA `(.L_x_5507) ;  /* 0x0000070000007947 */ /* 0x000fea0003800000 */
.L_x_5514:
        /* <DEDUP_REMOVED lines=8> */
[----:B------:R-:W0:Y:S02]  /*2830*/  F2I.U32.F64.TRUNC R5, R4 ;  /* 0x0000000400057311 */ /* 0x000e24000030d000 */
[----:B0-----:R0:W-:Y:S01]  /*2840*/  STG.E.U16 [R16.64], R5 ;  /* 0x0000000510007986 */ /* 0x0011e2000c101524 */
[----:B------:R-:W-:Y:S05]  /*2850*/  BRA `(.L_x_5507) ;  /* 0x0000065000007947 */ /* 0x000fea0003800000 */
.L_x_5526:
        /* <DEDUP_REMOVED lines=19> */
.L_x_5529:
[----:B------:R-:W-:-:S04]  /*2990*/  LOP3.LUT R2, R3, 0x80000000, RZ, 0xc0, !PT ;  /* 0x8000000003027812 */ /* 0x000fc800078ec0ff */
[----:B------:R-:W-:-:S04]  /*29a0*/  SHF.R.U32.HI R3, RZ, 0x18, R2 ;  /* 0x00000018ff037819 */ /* 0x000fc80000011602 */
[----:B------:R-:W-:-:S04]  /*29b0*/  LOP3.LUT R0, R0, R3, RZ, 0xfc, !PT ;  /* 0x0000000300007212 */ /* 0x000fc800078efcff */
[----:B------:R-:W-:Y:S02]  /*29c0*/  PRMT R8, R0, 0x7610, R8 ;  /* 0x0000761000087816 */ /* 0x000fe40000000008 */
.L_x_5528:
[----:B------:R-:W-:Y:S05]  /*29d0*/  BSYNC B0 ;  /* 0x0000000000007941 */ /* 0x000fea0003800000 */
.L_x_5527:
[----:B------:R0:W-:Y:S01]  /*29e0*/  STG.E.U8 [R16.64], R8 ;  /* 0x0000000810007986 */ /* 0x0001e2000c101124 */
[----:B------:R-:W-:Y:S05]  /*29f0*/  BRA `(.L_x_5507) ;  /* 0x000004b000007947 */ /* 0x000fea0003800000 */
.L_x_5525:
        /* <DEDUP_REMOVED lines=19> */
.L_x_5532:
[----:B------:R-:W-:-:S04]  /*2b30*/  LOP3.LUT R2, R3, 0x80000000, RZ, 0xc0, !PT ;  /* 0x8000000003027812 */ /* 0x000fc800078ec0ff */
[----:B------:R-:W-:-:S04]  /*2b40*/  SHF.R.U32.HI R3, RZ, 0x18, R2 ;  /* 0x00000018ff037819 */ /* 0x000fc80000011602 */
[----:B------:R-:W-:-:S04]  /*2b50*/  LOP3.LUT R0, R0, R3, RZ, 0xfc, !PT ;  /* 0x0000000300007212 */ /* 0x000fc800078efcff */
[----:B------:R-:W-:Y:S02]  /*2b60*/  PRMT R8, R0, 0x7610, R8 ;  /* 0x0000761000087816 */ /* 0x000fe40000000008 */
.L_x_5531:
[----:B------:R-:W-:Y:S05]  /*2b70*/  BSYNC B0 ;  /* 0x0000000000007941 */ /* 0x000fea0003800000 */
.L_x_5530:
[----:B------:R0:W-:Y:S01]  /*2b80*/  STG.E.U8 [R16.64], R8 ;  /* 0x0000000810007986 */ /* 0x0001e2000c101124 */
[----:B------:R-:W-:Y:S05]  /*2b90*/  BRA `(.L_x_5507) ;  /* 0x0000031000007947 */ /* 0x000fea0003800000 */
.L_x_5524:
        /* <DEDUP_REMOVED lines=24> */
.L_x_5506:
        /* <DEDUP_REMOVED lines=20> */
.L_x_5534:
[----:B------:R-:W0:Y:S02]  /*2e60*/  F2I.U64.F64.TRUNC R4, R4 ;  /* 0x0000000400047311 */ /* 0x000e24000030d800 */
[----:B0-----:R0:W-:Y:S01]  /*2e70*/  STG.E.64 [R16.64], R4 ;  /* 0x0000000410007986 */ /* 0x0011e2000c101b24 */
[----:B------:R-:W-:Y:S05]  /*2e80*/  BRA `(.L_x_5507) ;  /* 0x0000002000007947 */ /* 0x000fea0003800000 */
.L_x_5533:
[----:B------:R-:W0:Y:S02]  /*2e90*/  F2I.U32.F64.TRUNC R5, R4 ;  /* 0x0000000400057311 */ /* 0x000e24000030d000 */
[----:B0-----:R0:W-:Y:S02]  /*2ea0*/  STG.E [R16.64], R5 ;  /* 0x0000000510007986 */ /* 0x0011e4000c101924 */
.L_x_5507:
[----:B------:R-:W-:-:S05]  /*2eb0*/  IMAD R18, R18, 0x200, R23 ;  /* 0x0000020012127824 */ /* 0x000fca00078e0217 */
[----:B------:R-:W-:Y:S02]  /*2ec0*/  IADD3 R19, R18, 0x80, RZ ;  /* 0x0000008012137810 */ /* 0x000fe40007ffe0ff */
.L_x_5468:
[----:B------:R-:W-:Y:S05]  /*2ed0*/  BSYNC B6 ;  /* 0x0000000000067941 */ /* 0x000fea0003800000 */
.L_x_5467:
        /* <DEDUP_REMOVED lines=231> */
.L_x_5537:
        /* <DEDUP_REMOVED lines=19> */
.L_x_5541:
[----:B------:R-:W2:Y:S02]  /*3e80*/  LDG.E.U8 R2, [R4.64] ;  /* 0x0000002404027981 */ /* 0x000ea4000c1e1100 */
[----:B--2---:R-:W0:Y:S01]  /*3e90*/  I2F.F64.U16 R2, R2 ;  /* 0x0000000200027312 */ /* 0x004e220000101800 */
[----:B------:R-:W-:Y:S05]  /*3ea0*/  BRA `(.L_x_5543) ;  /* 0x00000df000007947 */ /* 0x000fea0003800000 */
.L_x_5540:
        /* <DEDUP_REMOVED lines=9> */
.L_x_5545:
[----:B------:R-:W2:Y:S02]  /*3f40*/  LDG.E R2, [R4.64] ;  /* 0x0000002404027981 */ /* 0x000ea4000c1e1900 */
[----:B--2---:R-:W0:Y:S01]  /*3f50*/  I2F.F64 R2, R2 ;  /* 0x0000000200027312 */ /* 0x004e220000201c00 */
[----:B------:R-:W-:Y:S05]  /*3f60*/  BRA `(.L_x_5543) ;  /* 0x00000d3000007947 */ /* 0x000fea0003800000 */
.L_x_5544:
[----:B------:R-:W2:Y:S02]  /*3f70*/  LDG.E.U16 R2, [R4.64] ;  /* 0x0000002404027981 */ /* 0x000ea4000c1e1500 */
[----:B--2---:R-:W0:Y:S01]  /*3f80*/  I2F.F64.S16 R2, R2 ;  /* 0x0000000200027312 */ /* 0x004e220000101c00 */
[----:B------:R-:W-:Y:S05]  /*3f90*/  BRA `(.L_x_5543) ;  /* 0x00000d0000007947 */ /* 0x000fea0003800000 */
.L_x_5539:
        /* <DEDUP_REMOVED lines=10> */
.L_x_5547:
[----:B------:R-:W2:Y:S02]  /*4040*/  LDG.E.U16 R0, [R4.64] ;  /* 0x0000002404007981 */ /* 0x000ea4000c1e1500 */
[----:B--2---:R-:W-:-:S05]  /*4050*/  HADD2.F32 R0, -RZ, R0.H0_H0 ;  /* 0x20000000ff007230 */ /* 0x004fca0000004100 */
[----:B------:R-:W-:-:S04]  /*4060*/  FMUL.FTZ R0, R0, 1 ;  /* 0x3f80000000007820 */ /* 0x000fc80000410000 */
[----:B------:R0:W1:Y:S01]  /*4070*/  F2F.F64.F32 R2, R0 ;  /* 0x0000000000027310 */ /* 0x0000620000201800 */
[----:B------:R-:W-:Y:S05]  /*4080*/  BRA `(.L_x_5543) ;  /* 0x00000c1000007947 */ /* 0x000fea0003800000 */
.L_x_5546:
        /* <DEDUP_REMOVED lines=10> */
.L_x_5549:
[----:B------:R-:W2:Y:S02]  /*4130*/  LDG.E.U16 R4, [R4.64] ;  /* 0x0000002404047981 */ /* 0x000ea4000c1e1500 */
[----:B--2---:R-:W-:-:S05]  /*4140*/  HADD2.F32 R0, -RZ, R4.H0_H0 ;  /* 0x20000004ff007230 */ /* 0x004fca0000004100 */
[----:B------:R-:W-:-:S04]  /*4150*/  FMUL.FTZ R0, R0, 1 ;  /* 0x3f80000000007820 */ /* 0x000fc80000410000 */
[----:B------:R0:W1:Y:S01]  /*4160*/  F2F.F64.F32 R2, R0 ;  /* 0x0000000000027310 */ /* 0x0000620000201800 */
[----:B------:R-:W-:Y:S05]  /*4170*/  BRA `(.L_x_5543) ;  /* 0x00000b2000007947 */ /* 0x000fea0003800000 */
.L_x_5548:
[----:B------:R0:W5:Y:S01]  /*4180*/  LDG.E.64 R2, [R4.64] ;  /* 0x0000002404027981 */ /* 0x000162000c1e1b00 */
[----:B------:R-:W-:Y:S05]  /*4190*/  BRA `(.L_x_5543) ;  /* 0x00000b0000007947 */ /* 0x000fea0003800000 */
.L_x_5538:
        /* <DEDUP_REMOVED lines=13> */
.L_x_5552:
[----:B------:R0:W5:Y:S01]  /*4270*/  LDG.E.64 R2, [R4.64] ;  /* 0x0000002404027981 */ /* 0x000162000c1e1b00 */
[----:B------:R-:W-:Y:S05]  /*4280*/  BRA `(.L_x_5543) ;  /* 0x00000a1000007947 */ /* 0x000fea0003800000 */
.L_x_5551:
        /* <DEDUP_REMOVED lines=28> */
.L_x_5554:
        /* <DEDUP_REMOVED lines=15> */
.L_x_5553:
[----:B------:R-:W2:Y:S02]  /*4540*/  LDG.E.U16 R0, [R4.64] ;  /* 0x0000002404007981 */ /* 0x000ea4000c1e1500 */
[----:B--2---:R-:W-:-:S05]  /*4550*/  PRMT R0, RZ, 0x5410, R0 ;  /* 0x00005410ff007816 */ /* 0x004fca0000000000 */
[----:B------:R-:W-:-:S04]  /*4560*/  FMUL.FTZ R0, R0, 1 ;  /* 0x3f80000000007820 */ /* 0x000fc80000410000 */
[----:B------:R0:W1:Y:S01]  /*4570*/  F2F.F64.F32 R2, R0 ;  /* 0x0000000000027310 */ /* 0x0000620000201800 */
[----:B------:R-:W-:Y:S05]  /*4580*/  BRA `(.L_x_5543) ;  /* 0x0000071000007947 */ /* 0x000fea0003800000 */
.L_x_5550:
        /* <DEDUP_REMOVED lines=11> */
.L_x_5557:
        /* <DEDUP_REMOVED lines=21> */
.L_x_5561:
[----:B------:R-:W-:Y:S05]  /*4790*/  BSYNC B1 ;  /* 0x0000000000017941 */ /* 0x000fea0003800000 */
.L_x_5560:
[----:B------:R-:W-:Y:S01]  /*47a0*/  LEA R3, R0, 0x3b800000, 0x17 ;  /* 0x3b80000000037811 */ /* 0x000fe200078eb8ff */
[----:B------:R-:W-:-:S05]  /*47b0*/  IMAD.SHL.U32 R0, R2, 0x100000, RZ ;  /* 0x0010000002007824 */ /* 0x000fca00078e00ff */
[----:B------:R-:W-:Y:S02]  /*47c0*/  LOP3.LUT R0, R3, R0, R4, 0xfe, !PT ;  /* 0x0000000003007212 */ /* 0x000fe400078efe04 */
.L_x_5559:
[----:B------:R-:W-:Y:S05]  /*47d0*/  BSYNC B0 ;  /* 0x0000000000007941 */ /* 0x000fea0003800000 */
.L_x_5558:
[----:B------:R-:W-:-:S04]  /*47e0*/  FMUL.FTZ R0, R0, 1 ;  /* 0x3f80000000007820 */ /* 0x000fc80000410000 */
[----:B------:R0:W1:Y:S01]  /*47f0*/  F2F.F64.F32 R2, R0 ;  /* 0x0000000000027310 */ /* 0x0000620000201800 */
[----:B------:R-:W-:Y:S05]  /*4800*/  BRA `(.L_x_5543) ;  /* 0x0000049000007947 */ /* 0x000fea0003800000 */
.L_x_5556:
        /* <DEDUP_REMOVED lines=21> */
.L_x_5565:
[----:B------:R-:W-:Y:S05]  /*4960*/  BSYNC B1 ;  /* 0x0000000000017941 */ /* 0x000fea0003800000 */
.L_x_5564:
[----:B------:R-:W-:Y:S01]  /*4970*/  LEA R3, R0, 0x37800000, 0x17 ;  /* 0x3780000000037811 */ /* 0x000fe200078eb8ff */
[----:B------:R-:W-:-:S05]  /*4980*/  IMAD.SHL.U32 R0, R2, 0x200000, RZ ;  /* 0x0020000002007824 */ /* 0x000fca00078e00ff */
[----:B------:R-:W-:Y:S02]  /*4990*/  LOP3.LUT R0, R3, R0, R4, 0xfe, !PT ;  /* 0x0000000003007212 */ /* 0x000fe400078efe04 */
.L_x_5563:
[----:B------:R-:W-:Y:S05]  /*49a0*/  BSYNC B0 ;  /* 0x0000000000007941 */ /* 0x000fea0003800000 */
.L_x_5562:
[----:B------:R-:W-:-:S04]  /*49b0*/  FMUL.FTZ R0, R0, 1 ;  /* 0x3f80000000007820 */ /* 0x000fc80000410000 */
[----:B------:R0:W1:Y:S01]  /*49c0*/  F2F.F64.F32 R2, R0 ;  /* 0x0000000000027310 */ /* 0x0000620000201800 */
[----:B------:R-:W-:Y:S05]  /*49d0*/  BRA `(.L_x_5543) ;  /* 0x000002c000007947 */ /* 0x000fea0003800000 */
.L_x_5555:
        /* <DEDUP_REMOVED lines=14> */
.L_x_5569:
[----:B------:R-:W-:Y:S05]  /*4ac0*/  BSYNC B0 ;  /* 0x0000000000007941 */ /* 0x000fea0003800000 */
.L_x_5568:
[----:B------:R-:W-:-:S04]  /*4ad0*/  FMUL.FTZ R0, R0, 1 ;  /* 0x3f80000000007820 */ /* 0x000fc80000410000 */
[----:B------:R0:W1:Y:S01]  /*4ae0*/  F2F.F64.F32 R2, R0 ;  /* 0x0000000000027310 */ /* 0x0000620000201800 */
[----:B------:R-:W-:Y:S05]  /*4af0*/  BRA `(.L_x_5543) ;  /* 0x000001a000007947 */ /* 0x000fea0003800000 */
.L_x_5542:
        /* <DEDUP_REMOVED lines=21> */
.L_x_5567:
[----:B------:R-:W2:Y:S02]  /*4c50*/  LDG.E.64 R2, [R4.64] ;  /* 0x0000002404027981 */ /* 0x000ea4000c1e1b00 */
[----:B--2---:R-:W0:Y:S01]  /*4c60*/  I2F.F64.U64 R2, R2 ;  /* 0x0000000200027312 */ /* 0x004e220000301800 */
[----:B------:R-:W-:Y:S05]  /*4c70*/  BRA `(.L_x_5543) ;  /* 0x0000002000007947 */ /* 0x000fea0003800000 */
.L_x_5566:
[----:B------:R-:W2:Y:S02]  /*4c80*/  LDG.E R2, [R4.64] ;  /* 0x0000002404027981 */ /* 0x000ea4000c1e1900 */
[----:B--2---:R-:W0:Y:S02]  /*4c90*/  I2F.F64.U32 R2, R2 ;  /* 0x0000000200027312 */ /* 0x004e240000201800 */
.L_x_5543:
        /* <DEDUP_REMOVED lines=24> */
.L_x_5573:
[----:B------:R-:W0:Y:S02]  /*4e20*/  F2I.S64.F64.TRUNC R4, R4 ;  /* 0x0000000400047311 */ /* 0x000e24000030d900 */
[----:B0-----:R-:W-:-:S05]  /*4e30*/  IMAD.MOV.U32 R3, RZ, RZ, R4 ;  /* 0x000000ffff037224 */ /* 0x001fca00078e0004 */
[----:B------:R0:W-:Y:S01]  /*4e40*/  STG.E.U8 [R16.64], R3 ;  /* 0x0000000310007986 */ /* 0x0001e2000c101124 */
[----:B------:R-:W-:Y:S05]  /*4e50*/  BRA `(.L_x_5575) ;  /* 0x00000ed000007947 */ /* 0x000fea0003800000 */
.L_x_5572:
        /* <DEDUP_REMOVED lines=9> */
.L_x_5577:
[----:B------:R-:W0:Y:S02]  /*4ef0*/  F2I.F64.TRUNC R5, R4 ;  /* 0x0000000400057311 */ /* 0x000e24000030d100 */
[----:B0-----:R0:W-:Y:S01]  /*4f00*/  STG.E [R16.64], R5 ;  /* 0x0000000510007986 */ /* 0x0011e2000c101924 */
[----:B------:R-:W-:Y:S05]  /*4f10*/  BRA `(.L_x_5575) ;  /* 0x00000e1000007947 */ /* 0x000fea0003800000 */
.L_x_5576:
[----:B------:R-:W0:Y:S02]  /*4f20*/  F2I.F64.TRUNC R5, R4 ;  /* 0x0000000400057311 */ /* 0x000e24000030d100 */
[----:B0-----:R0:W-:Y:S01]  /*4f30*/  STG.E.U16 [R16.64], R5 ;  /* 0x0000000510007986 */ /* 0x0011e2000c101524 */
[----:B------:R-:W-:Y:S05]  /*4f40*/  BRA `(.L_x_5575) ;  /* 0x00000de000007947 */ /* 0x000fea0003800000 */
.L_x_5571:
        /* <DEDUP_REMOVED lines=11> */
.L_x_5579:
[----:B------:R-:W0:Y:S01]  /*5000*/  F2F.F32.F64 R0, R4 ;  /* 0x0000000400007310 */ /* 0x000e220000301000 */
[----:B------:R-:W0:-:S14]  /*5010*/  DSETP.GEU.AND P0, PT, |R4|, c[0x2][0x8], PT ;  /* 0x008002000400762a */ /* 0x000e1c0003f0e200 */
[----:B0-----:R-:W-:-:S05]  /*5020*/  @!P0 FMUL R0, R0, 1.175494350822287508e-38 ;  /* 0x0080000000008820 */ /* 0x001fca0000400000 */
[----:B------:R-:W-:-:S05]  /*5030*/  F2FP.PACK_AB R0, RZ, R0 ;  /* 0x00000000ff00723e */ /* 0x000fca00000000ff */
[----:B------:R0:W-:Y:S01]  /*5040*/  STG.E.U16 [R16.64], R0 ;  /* 0x0000000010007986 */ /* 0x0001e2000c101524 */
[----:B------:R-:W-:Y:S05]  /*5050*/  BRA `(.L_x_5575) ;  /* 0x00000cd000007947 */ /* 0x000fea0003800000 */
.L_x_5578:
        /* <DEDUP_REMOVED lines=12> */
.L_x_5581:
[----:B------:R-:W0:Y:S01]  /*5120*/  F2F.F32.F64 R0, R4 ;  /* 0x0000000400007310 */ /* 0x000e220000301000 */
[----:B------:R-:W0:-:S14]  /*5130*/  DSETP.GEU.AND P0, PT, |R4|, c[0x2][0x8], PT ;  /* 0x008002000400762a */ /* 0x000e1c0003f0e200 */
[----:B0-----:R-:W-:-:S05]  /*5140*/  @!P0 FMUL R0, R0, 1.175494350822287508e-38 ;  /* 0x0080000000008820 */ /* 0x001fca0000400000 */
[----:B------:R-:W-:-:S04]  /*5150*/  F2FP.PACK_AB R3, RZ, R0 ;  /* 0x00000000ff03723e */ /* 0x000fc800000000ff */
[----:B------:R-:W-:-:S05]  /*5160*/  PRMT R3, R3, 0x5410, RZ ;  /* 0x0000541003037816 */ /* 0x000fca00000000ff */
[----:B------:R0:W-:Y:S01]  /*5170*/  STG.E [R16.64], R3 ;  /* 0x0000000310007986 */ /* 0x0001e2000c101924 */
[----:B------:R-:W-:Y:S05]  /*5180*/  BRA `(.L_x_5575) ;  /* 0x00000ba000007947 */ /* 0x000fea0003800000 */
.L_x_5580:
[----:B------:R0:W-:Y:S01]  /*5190*/  STG.E.64 [R16.64], R4 ;  /* 0x0000000410007986 */ /* 0x0001e2000c101b24 */
[----:B------:R-:W-:Y:S05]  /*51a0*/  BRA `(.L_x_5575) ;  /* 0x00000b8000007947 */ /* 0x000fea0003800000 */
.L_x_5570:
        /* <DEDUP_REMOVED lines=12> */
.L_x_5584:
[----:B------:R-:W-:-:S05]  /*5270*/  CS2R R6, SRZ ;  /* 0x0000000000067805 */ /* 0x000fca000001ff00 */
[----:B------:R0:W-:Y:S01]  /*5280*/  STG.E.128 [R16.64], R4 ;  /* 0x0000000410007986 */ /* 0x0001e2000c101d24 */
[----:B------:R-:W-:Y:S05]  /*5290*/  BRA `(.L_x_5575) ;  /* 0x00000a9000007947 */ /* 0x000fea0003800000 */
.L_x_5583:
        /* <DEDUP_REMOVED lines=23> */
.L_x_5588:
[----:B------:R-:W-:Y:S05]  /*5410*/  BSYNC B0 ;  /* 0x0000000000007941 */ /* 0x000fea0003800000 */
.L_x_5587:
[----:B------:R-:W-:-:S05]  /*5420*/  LOP3.LUT R3, R0, R3, RZ, 0xfc, !PT ;  /* 0x0000000300037212 */ /* 0x000fca00078efcff */
[----:B------:R0:W-:Y:S01]  /*5430*/  STG.E.U8 [R16.64], R3 ;  /* 0x0000000310007986 */ /* 0x0001e2000c101124 */
[----:B------:R-:W-:Y:S05]  /*5440*/  BRA `(.L_x_5575) ;  /* 0x000008e000007947 */ /* 0x000fea0003800000 */
.L_x_5586:
        /* <DEDUP_REMOVED lines=15> */
.L_x_5590:
[----:B------:R-:W-:Y:S01]  /*5540*/  IMAD.MOV.U32 R0, RZ, RZ, 0x7f ;  /* 0x0000007fff007424 */ /* 0x000fe200078e00ff */
[----:B------:R-:W-:-:S04]  /*5550*/  ISETP.GT.U32.AND P0, PT, R2, 0x7f800000, PT ;  /* 0x7f8000000200780c */ /* 0x000fc80003f04070 */
[----:B------:R-:W-:-:S04]  /*5560*/  SEL R0, R0, 0x7c, P0 ;  /* 0x0000007c00007807 */ /* 0x000fc80000000000 */
.L_x_5591:
[----:B------:R-:W-:Y:S05]  /*5570*/  BSYNC B0 ;  /* 0x0000000000007941 */ /* 0x000fea0003800000 */
.L_x_5589:
[----:B------:R-:W-:-:S04]  /*5580*/  LOP3.LUT R2, R3, 0x80000000, RZ, 0xc0, !PT ;  /* 0x8000000003027812 */ /* 0x000fc800078ec0ff */
[----:B------:R-:W-:-:S04]  /*5590*/  SHF.R.U32.HI R3, RZ, 0x18, R2 ;  /* 0x00000018ff037819 */ /* 0x000fc80000011602 */
[----:B------:R-:W-:-:S05]  /*55a0*/  LOP3.LUT R3, R0, R3, RZ, 0xfc, !PT ;  /* 0x0000000300037212 */ /* 0x000fca00078efcff */
[----:B------:R0:W-:Y:S01]  /*55b0*/  STG.E.U8 [R16.64], R3 ;  /* 0x0000000310007986 */ /* 0x0001e2000c101124 */
[----:B------:R-:W-:Y:S05]  /*55c0*/  BRA `(.L_x_5575) ;  /* 0x0000076000007947 */ /* 0x000fea0003800000 */
.L_x_5585:
[----:B------:R-:W0:Y:S01]  /*55d0*/  F2F.F32.F64 R0, R4 ;  /* 0x0000000400007310 */ /* 0x000e220000301000 */
[----:B------:R-:W0:-:S14]  /*55e0*/  DSETP.GEU.AND P0, PT, |R4|, c[0x2][0x8], PT ;  /* 0x008002000400762a */ /* 0x000e1c0003f0e200 */
[----:B0-----:R-:W-:-:S05]  /*55f0*/  @!P0 FMUL R0, R0, 1.175494350822287508e-38 ;  /* 0x0080000000008820 */ /* 0x001fca0000400000 */
[----:B------:R-:W-:-:S05]  /*5600*/  F2FP.BF16.PACK_AB R0, RZ, R0 ;  /* 0x00000000ff00723e */ /* 0x000fca00000010ff */
[----:B------:R0:W-:Y:S01]  /*5610*/  STG.E.U16 [R16.64], R0 ;  /* 0x0000000010007986 */ /* 0x0001e2000c101524 */
[----:B------:R-:W-:Y:S05]  /*5620*/  BRA `(.L_x_5575) ;  /* 0x0000070000007947 */ /* 0x000fea0003800000 */
.L_x_5582:
        /* <DEDUP_REMOVED lines=11> */
.L_x_5594:
        /* <DEDUP_REMOVED lines=19> */
.L_x_5597:
[----:B------:R-:W-:-:S04]  /*5810*/  LOP3.LUT R2, R3, 0x80000000, RZ, 0xc0, !PT ;  /* 0x8000000003027812 */ /* 0x000fc800078ec0ff */
[----:B------:R-:W-:-:S04]  /*5820*/  SHF.R.U32.HI R3, RZ, 0x18, R2 ;  /* 0x00000018ff037819 */ /* 0x000fc80000011602 */
[----:B------:R-:W-:-:S04]  /*5830*/  LOP3.LUT R0, R0, R3, RZ, 0xfc, !PT ;  /* 0x0000000300007212 */ /* 0x000fc800078efcff */
[----:B------:R-:W-:Y:S02]  /*5840*/  PRMT R8, R0, 0x7610, R8 ;  /* 0x0000761000087816 */ /* 0x000fe40000000008 */
.L_x_5596:
[----:B------:R-:W-:Y:S05]  /*5850*/  BSYNC B0 ;  /* 0x0000000000007941 */ /* 0x000fea0003800000 */
.L_x_5595:
[----:B------:R0:W-:Y:S01]  /*5860*/  STG.E.U8 [R16.64], R8 ;  /* 0x0000000810007986 */ /* 0x0001e2000c101124 */
[----:B------:R-:W-:Y:S05]  /*5870*/  BRA `(.L_x_5575) ;  /* 0x000004b000007947 */ /* 0x000fea0003800000 */
.L_x_5593:
        /* <DEDUP_REMOVED lines=19> */
.L_x_5600:
[----:B------:R-:W-:-:S04]  /*59b0*/  LOP3.LUT R2, R3, 0x80000000, RZ, 0xc0, !PT ;  /* 0x8000000003027812 */ /* 0x000fc800078ec0ff */
[----:B------:R-:W-:-:S04]  /*59c0*/  SHF.R.U32.HI R3, RZ, 0x18, R2 ;  /* 0x00000018ff037819 */ /* 0x000fc80000011602 */
[----:B------:R-:W-:-:S04]  /*59d0*/  LOP3.LUT R0, R0, R3, RZ, 0xfc, !PT ;  /* 0x0000000300007212 */ /* 0x000fc800078efcff */
[----:B------:R-:W-:Y:S02]  /*59e0*/  PRMT R8, R0, 0x7610, R8 ;  /* 0x0000761000087816 */ /* 0x000fe40000000008 */
.L_x_5599:
[----:B------:R-:W-:Y:S05]  /*59f0*/  BSYNC B0 ;  /* 0x0000000000007941 */ /* 0x000fea0003800000 */
.L_x_5598:
[----:B------:R0:W-:Y:S01]  /*5a00*/  STG.E.U8 [R16.64], R8 ;  /* 0x0000000810007986 */ /* 0x0001e2000c101124 */
[----:B------:R-:W-:Y:S05]  /*5a10*/  BRA `(.L_x_5575) ;  /* 0x0000031000007947 */ /* 0x000fea0003800000 */
.L_x_5592:
        /* <DEDUP_REMOVED lines=24> */
.L_x_5574:
        /* <DEDUP_REMOVED lines=20> */
.L_x_5602:
[----:B------:R-:W0:Y:S02]  /*5ce0*/  F2I.U64.F64.TRUNC R4, R4 ;  /* 0x0000000400047311 */ /* 0x000e24000030d800 */
[----:B0-----:R0:W-:Y:S01]  /*5cf0*/  STG.E.64 [R16.64], R4 ;  /* 0x0000000410007986 */ /* 0x0011e2000c101b24 */
[----:B------:R-:W-:Y:S05]  /*5d00*/  BRA `(.L_x_5575) ;  /* 0x0000002000007947 */ /* 0x000fea0003800000 */
.L_x_5601:
[----:B------:R-:W0:Y:S02]  /*5d10*/  F2I.U32.F64.TRUNC R5, R4 ;  /* 0x0000000400057311 */ /* 0x000e24000030d000 */
[----:B0-----:R0:W-:Y:S02]  /*5d20*/  STG.E [R16.64], R5 ;  /* 0x0000000510007986 */ /* 0x0011e4000c101924 */
.L_x_5575:
        /* <DEDUP_REMOVED lines=231> */
.L_x_5603:
        /* <DEDUP_REMOVED lines=19> */
.L_x_5607:
[----:B------:R-:W2:Y:S02]  /*6cd0*/  LDG.E.U8 R2, [R4.64] ;  /* 0x0000002404027981 */ /* 0x000ea4000c1e1100 */
[----:B--2---:R-:W0:Y:S01]  /*6ce0*/  I2F.F64.U16 R2, R2 ;  /* 0x0000000200027312 */ /* 0x004e220000101800 */
[----:B------:R-:W-:Y:S05]  /*6cf0*/  BRA `(.L_x_5609) ;  /* 0x00000df000007947 */ /* 0x000fea0003800000 */
.L_x_5606:
        /* <DEDUP_REMOVED lines=9> */
.L_x_5611:
[----:B------:R-:W2:Y:S02]  /*6d90*/  LDG.E R2, [R4.64] ;  /* 0x0000002404027981 */ /* 0x000ea4000c1e1900 */
[----:B--2---:R-:W0:Y:S01]  /*6da0*/  I2F.F64 R2, R2 ;  /* 0x0000000200027312 */ /* 0x004e220000201c00 */
[----:B------:R-:W-:Y:S05]  /*6db0*/  BRA `(.L_x_5609) ;  /* 0x00000d3000007947 */ /* 0x000fea0003800000 */
.L_x_5610:
[----:B------:R-:W2:Y:S02]  /*6dc0*/  LDG.E.U16 R2, [R4.64] ;  /* 0x0000002404027981 */ /* 0x000ea4000c1e1500 */
[----:B--2---:R-:W0:Y:S01]  /*6dd0*/  I2F.F64.S16 R2, R2 ;  /* 0x0000000200027312 */ /* 0x004e220000101c00 */
[----:B------:R-:W-:Y:S05]  /*6de0*/  BRA `(.L_x_5609) ;  /* 0x00000d0000007947 */ /* 0x000fea0003800000 */
.L_x_5605:
        /* <DEDUP_REMOVED lines=10> */
.L_x_5613:
[----:B------:R-:W2:Y:S02]  /*6e90*/  LDG.E.U16 R0, [R4.64] ;  /* 0x0000002404007981 */ /* 0x000ea4000c1e1500 */
[----:B--2---:R-:W-:-:S05]  /*6ea0*/  HADD2.F32 R0, -RZ, R0.H0_H0 ;  /* 0x20000000ff007230 */ /* 0x004fca0000004100 */
[----:B------:R-:W-:-:S04]  /*6eb0*/  FMUL.FTZ R0, R0, 1 ;  /* 0x3f80000000007820 */ /* 0x000fc80000410000 */
[----:B------:R0:W1:Y:S01]  /*6ec0*/  F2F.F64.F32 R2, R0 ;  /* 0x0000000000027310 */ /* 0x0000620000201800 */
[----:B------:R-:W-:Y:S05]  /*6ed0*/  BRA `(.L_x_5609) ;  /* 0x00000c1000007947 */ /* 0x000fea0003800000 */
.L_x_5612:
        /* <DEDUP_REMOVED lines=10> */
.L_x_5615:
[----:B------:R-:W2:Y:S02]  /*6f80*/  LDG.E.U16 R4, [R4.64] ;  /* 0x0000002404047981 */ /* 0x000ea4000c1e1500 */
[----:B--2---:R-:W-:-:S05]  /*6f90*/  HADD2.F32 R0, -RZ, R4.H0_H0 ;  /* 0x20000004ff007230 */ /* 0x004fca0000004100 */
[----:B------:R-:W-:-:S04]  /*6fa0*/  FMUL.FTZ R0, R0, 1 ;  /* 0x3f80000000007820 */ /* 0x000fc80000410000 */
[----:B------:R0:W1:Y:S01]  /*6fb0*/  F2F.F64.F32 R2, R0 ;  /* 0x0000000000027310 */ /* 0x0000620000201800 */
[----:B------:R-:W-:Y:S05]  /*6fc0*/  BRA `(.L_x_5609) ;  /* 0x00000b2000007947 */ /* 0x000fea0003800000 */
.L_x_5614:
[----:B------:R0:W5:Y:S01]  /*6fd0*/  LDG.E.64 R2, [R4.64] ;  /* 0x0000002404027981 */ /* 0x000162000c1e1b00 */
[----:B------:R-:W-:Y:S05]  /*6fe0*/  BRA `(.L_x_5609) ;  /* 0x00000b0000007947 */ /* 0x000fea0003800000 */
.L_x_5604:
        /* <DEDUP_REMOVED lines=13> */
.L_x_5618:
[----:B------:R0:W5:Y:S01]  /*70c0*/  LDG.E.64 R2, [R4.64] ;  /* 0x0000002404027981 */ /* 0x000162000c1e1b00 */
[----:B------:R-:W-:Y:S05]  /*70d0*/  BRA `(.L_x_5609) ;  /* 0x00000a1000007947 */ /* 0x000fea0003800000 */
.L_x_5617:
        /* <DEDUP_REMOVED lines=28> */
.L_x_5620:
        /* <DEDUP_REMOVED lines=15> */
.L_x_5619:
[----:B------:R-:W2:Y:S02]  /*7390*/  LDG.E.U16 R0, [R4.64] ;  /* 0x0000002404007981 */ /* 0x000ea4000c1e1500 */
[----:B--2---:R-:W-:-:S05]  /*73a0*/  PRMT R0, RZ, 0x5410, R0 ;  /* 0x00005410ff007816 */ /* 0x004fca0000000000 */
[----:B------:R-:W-:-:S04]  /*73b0*/  FMUL.FTZ R0, R0, 1 ;  /* 0x3f80000000007820 */ /* 0x000fc80000410000 */
[----:B------:R0:W1:Y:S01]  /*73c0*/  F2F.F64.F32 R2, R0 ;  /* 0x0000000000027310 */ /* 0x0000620000201800 */
[----:B------:R-:W-:Y:S05]  /*73d0*/  BRA `(.L_x_5609) ;  /* 0x0000071000007947 */ /* 0x000fea0003800000 */
.L_x_5616:
        /* <DEDUP_REMOVED lines=11> */
.L_x_5623:
        /* <DEDUP_REMOVED lines=21> */
.L_x_5627:
[----:B------:R-:W-:Y:S05]  /*75e0*/  BSYNC B1 ;  /* 0x0000000000017941 */ /* 0x000fea0003800000 */
.L_x_5626:
[----:B------:R-:W-:Y:S01]  /*75f0*/  LEA R3, R0, 0x3b800000, 0x17 ;  /* 0x3b80000000037811 */ /* 0x000fe200078eb8ff */
[----:B------:R-:W-:-:S05]  /*7600*/  IMAD.SHL.U32 R0, R2, 0x100000, RZ ;  /* 0x0010000002007824 */ /* 0x000fca00078e00ff */
[----:B------:R-:W-:Y:S02]  /*7610*/  LOP3.LUT R0, R3, R0, R4, 0xfe, !PT ;  /* 0x0000000003007212 */ /* 0x000fe400078efe04 */
.L_x_5625:
[----:B------:R-:W-:Y:S05]  /*7620*/  BSYNC B0 ;  /* 0x0000000000007941 */ /* 0x000fea0003800000 */
.L_x_5624:
[----:B------:R-:W-:-:S04]  /*7630*/  FMUL.FTZ R0, R0, 1 ;  /* 0x3f80000000007820 */ /* 0x000fc80000410000 */
[----:B------:R0:W1:Y:S01]  /*7640*/  F2F.F64.F32 R2, R0 ;  /* 0x0000000000027310 */ /* 0x0000620000201800 */
[----:B------:R-:W-:Y:S05]  /*7650*/  BRA `(.L_x_5609) ;  /* 0x0000049000007947 */ /* 0x000fea0003800000 */
.L_x_5622:
        /* <DEDUP_REMOVED lines=21> */
.L_x_5631:
[----:B------:R-:W-:Y:S05]  /*77b0*/  BSYNC B1 ;  /* 0x0000000000017941 */ /* 0x000fea0003800000 */
.L_x_5630:
[----:B------:R-:W-:Y:S01]  /*77c0*/  LEA R3, R0, 0x37800000, 0x17 ;  /* 0x3780000000037811 */ /* 0x000fe200078eb8ff */
[----:B------:R-:W-:-:S05]  /*77d0*/  IMAD.SHL.U32 R0, R2, 0x200000, RZ ;  /* 0x0020000002007824 */ /* 0x000fca00078e00ff */
[----:B------:R-:W-:Y:S02]  /*77e0*/  LOP3.LUT R0, R3, R0, R4, 0xfe, !PT ;  /* 0x0000000003007212 */ /* 0x000fe400078efe04 */
.L_x_5629:
[----:B------:R-:W-:Y:S05]  /*77f0*/  BSYNC B0 ;  /* 0x0000000000007941 */ /* 0x000fea0003800000 */
.L_x_5628:
[----:B------:R-:W-:-:S04]  /*7800*/  FMUL.FTZ R0, R0, 1 ;  /* 0x3f80000000007820 */ /* 0x000fc80000410000 */
[----:B------:R0:W1:Y:S01]  /*7810*/  F2F.F64.F32 R2, R0 ;  /* 0x0000000000027310 */ /* 0x0000620000201800 */
[----:B------:R-:W-:Y:S05]  /*7820*/  BRA `(.L_x_5609) ;  /* 0x000002c000007947 */ /* 0x000fea0003800000 */
.L_x_5621:
        /* <DEDUP_REMOVED lines=14> */
.L_x_5635:
[----:B------:R-:W-:Y:S05]  /*7910*/  BSYNC B0 ;  /* 0x0000000000007941 */ /* 0x000fea0003800000 */
.L_x_5634:
[----:B------:R-:W-:-:S04]  /*7920*/  FMUL.FTZ R0, R0, 1 ;  /* 0x3f80000000007820 */ /* 0x000fc80000410000 */
[----:B------:R0:W1:Y:S01]  /*7930*/  F2F.F64.F32 R2, R0 ;  /* 0x0000000000027310 */ /* 0x0000620000201800 */
[----:B------:R-:W-:Y:S05]  /*7940*/  BRA `(.L_x_5609) ;  /* 0x000001a000007947 */ /* 0x000fea0003800000 */
.L_x_5608:
        /* <DEDUP_REMOVED lines=21> */
.L_x_5633:
[----:B------:R-:W2:Y:S02]  /*7aa0*/  LDG.E.64 R2, [R4.64] ;  /* 0x0000002404027981 */ /* 0x000ea4000c1e1b00 */
[----:B--2---:R-:W0:Y:S01]  /*7ab0*/  I2F.F64.U64 R2, R2 ;  /* 0x0000000200027312 */ /* 0x004e220000301800 */
[----:B------:R-:W-:Y:S05]  /*7ac0*/  BRA `(.L_x_5609) ;  /* 0x0000002000007947 */ /* 0x000fea0003800000 */
.L_x_5632:
[----:B------:R-:W2:Y:S02]  /*7ad0*/  LDG.E R2, [R4.64] ;  /* 0x0000002404027981 */ /* 0x000ea4000c1e1900 */
[----:B--2---:R-:W0:Y:S02]  /*7ae0*/  I2F.F64.U32 R2, R2 ;  /* 0x0000000200027312 */ /* 0x004e240000201800 */
.L_x_5609:
        /* <DEDUP_REMOVED lines=24> */
.L_x_5639:
[----:B------:R-:W0:Y:S02]  /*7c70*/  F2I.S64.F64.TRUNC R4, R4 ;  /* 0x0000000400047311 */ /* 0x000e24000030d900 */
[----:B0-----:R-:W-:-:S05]  /*7c80*/  IMAD.MOV.U32 R3, RZ, RZ, R4 ;  /* 0x000000ffff037224 */ /* 0x001fca00078e0004 */
[----:B------:R0:W-:Y:S01]  /*7c90*/  STG.E.U8 [R16.64], R3 ;  /* 0x0000000310007986 */ /* 0x0001e2000c101124 */
[----:B------:R-:W-:Y:S05]  /*7ca0*/  BRA `(.L_x_5641) ;  /* 0x00000ed000007947 */ /* 0x000fea0003800000 */
.L_x_5638:
        /* <DEDUP_REMOVED lines=9> */
.L_x_5643:
[----:B------:R-:W0:Y:S02]  /*7d40*/  F2I.F64.TRUNC R5, R4 ;  /* 0x0000000400057311 */ /* 0x000e24000030d100 */
[----:B0-----:R0:W-:Y:S01]  /*7d50*/  STG.E [R16.64], R5 ;  /* 0x0000000510007986 */ /* 0x0011e2000c101924 */
[----:B------:R-:W-:Y:S05]  /*7d60*/  BRA `(.L_x_5641) ;  /* 0x00000e1000007947 */ /* 0x000fea0003800000 */
.L_x_5642:
[----:B------:R-:W0:Y:S02]  /*7d70*/  F2I.F64.TRUNC R5, R4 ;  /* 0x0000000400057311 */ /* 0x000e24000030d100 */
[----:B0-----:R0:W-:Y:S01]  /*7d80*/  STG.E.U16 [R16.64], R5 ;  /* 0x0000000510007986 */ /* 0x0011e2000c101524 */
[----:B------:R-:W-:Y:S05]  /*7d90*/  BRA `(.L_x_5641) ;  /* 0x00000de000007947 */ /* 0x000fea0003800000 */
.L_x_5637:
        /* <DEDUP_REMOVED lines=11> */
.L_x_5645:
[----:B------:R-:W0:Y:S01]  /*7e50*/  F2F.F32.F64 R0, R4 ;  /* 0x0000000400007310 */ /* 0x000e220000301000 */
[----:B------:R-:W0:-:S14]  /*7e60*/  DSETP.GEU.AND P0, PT, |R4|, c[0x2][0x8], PT ;  /* 0x008002000400762a */ /* 0x000e1c0003f0e200 */
[----:B0-----:R-:W-:-:S05]  /*7e70*/  @!P0 FMUL R0, R0, 1.175494350822287508e-38 ;  /* 0x0080000000008820 */ /* 0x001fca0000400000 */
[----:B------:R-:W-:-:S05]  /*7e80*/  F2FP.PACK_AB R0, RZ, R0 ;  /* 0x00000000ff00723e */ /* 0x000fca00000000ff */
[----:B------:R0:W-:Y:S01]  /*7e90*/  STG.E.U16 [R16.64], R0 ;  /* 0x0000000010007986 */ /* 0x0001e2000c101524 */
[----:B------:R-:W-:Y:S05]  /*7ea0*/  BRA `(.L_x_5641) ;  /* 0x00000cd000007947 */ /* 0x000fea0003800000 */
.L_x_5644:
        /* <DEDUP_REMOVED lines=12> */
.L_x_5647:
[----:B------:R-:W0:Y:S01]  /*7f70*/  F2F.F32.F64 R0, R4 ;  /* 0x0000000400007310 */ /* 0x000e220000301000 */
[----:B------:R-:W0:-:S14]  /*7f80*/  DSETP.GEU.AND P0, PT, |R4|, c[0x2][0x8], PT ;  /* 0x008002000400762a */ /* 0x000e1c0003f0e200 */
[----:B0-----:R-:W-:-:S05]  /*7f90*/  @!P0 FMUL R0, R0, 1.175494350822287508e-38 ;  /* 0x0080000000008820 */ /* 0x001fca0000400000 */
[----:B------:R-:W-:-:S04]  /*7fa0*/  F2FP.PACK_AB R3, RZ, R0 ;  /* 0x00000000ff03723e */ /* 0x000fc800000000ff */
[----:B------:R-:W-:-:S05]  /*7fb0*/  PRMT R3, R3, 0x5410, RZ ;  /* 0x0000541003037816 */ /* 0x000fca00000000ff */
[----:B------:R0:W-:Y:S01]  /*7fc0*/  STG.E [R16.64], R3 ;  /* 0x0000000310007986 */ /* 0x0001e2000c101924 */
[----:B------:R-:W-:Y:S05]  /*7fd0*/  BRA `(.L_x_5641) ;  /* 0x00000ba000007947 */ /* 0x000fea0003800000 */
.L_x_5646:
[----:B------:R0:W-:Y:S01]  /*7fe0*/  STG.E.64 [R16.64], R4 ;  /* 0x0000000410007986 */ /* 0x0001e2000c101b24 */
[----:B------:R-:W-:Y:S05]  /*7ff0*/  BRA `(.L_x_5641) ;  /* 0x00000b8000007947 */ /* 0x000fea0003800000 */
.L_x_5636:
        /* <DEDUP_REMOVED lines=12> */
.L_x_5650:
[----:B------:R-:W-:-:S05]  /*80c0*/  CS2R R6, SRZ ;  /* 0x0000000000067805 */ /* 0x000fca000001ff00 */
[----:B------:R0:W-:Y:S01]  /*80d0*/  STG.E.128 [R16.64], R4 ;  /* 0x0000000410007986 */ /* 0x0001e2000c101d24 */
[----:B------:R-:W-:Y:S05]  /*80e0*/  BRA `(.L_x_5641) ;  /* 0x00000a9000007947 */ /* 0x000fea0003800000 */
.L_x_5649:
        /* <DEDUP_REMOVED lines=23> */
.L_x_5654:
[----:B------:R-:W-:Y:S05]  /*8260*/  BSYNC B0 ;  /* 0x0000000000007941 */ /* 0x000fea0003800000 */
.L_x_5653:
[----:B------:R-:W-:-:S05]  /*8270*/  LOP3.LUT R3, R0, R3, RZ, 0xfc, !PT ;  /* 0x0000000300037212 */ /* 0x000fca00078efcff */
[----:B------:R0:W-:Y:S01]  /*8280*/  STG.E.U8 [R16.64], R3 ;  /* 0x0000000310007986 */ /* 0x0001e2000c101124 */
[----:B------:R-:W-:Y:S05]  /*8290*/  BRA `(.L_x_5641) ;  /* 0x000008e000007947 */ /* 0x000fea0003800000 */
.L_x_5652:
        /* <DEDUP_REMOVED lines=15> */
.L_x_5656:
[----:B------:R-:W-:Y:S01]  /*8390*/  IMAD.MOV.U32 R0, RZ, RZ, 0x7f ;  /* 0x0000007fff007424 */ /* 0x000fe200078e00ff */
[----:B------:R-:W-:-:S04]  /*83a0*/  ISETP.GT.U32.AND P0, PT, R2, 0x7f800000, PT ;  /* 0x7f8000000200780c */ /* 0x000fc80003f04070 */
[----:B------:R-:W-:-:S04]  /*83b0*/  SEL R0, R0, 0x7c, P0 ;  /* 0x0000007c00007807 */ /* 0x000fc80000000000 */
.L_x_5657:
[----:B------:R-:W-:Y:S05]  /*83c0*/  BSYNC B0 ;  /* 0x0000000000007941 */ /* 0x000fea0003800000 */
.L_x_5655:
[----:B------:R-:W-:-:S04]  /*83d0*/  LOP3.LUT R2, R3, 0x80000000, RZ, 0xc0, !PT ;  /* 0x8000000003027812 */ /* 0x000fc800078ec0ff */
[----:B------:R-:W-:-:S04]  /*83e0*/  SHF.R.U32.HI R3, RZ, 0x18, R2 ;  /* 0x00000018ff037819 */ /* 0x000fc80000011602 */
[----:B------:R-:W-:-:S05]  /*83f0*/  LOP3.LUT R3, R0, R3, RZ, 0xfc, !PT ;  /* 0x0000000300037212 */ /* 0x000fca00078efcff */
[----:B------:R0:W-:Y:S01]  /*8400*/  STG.E.U8 [R16.64], R3 ;  /* 0x0000000310007986 */ /* 0x0001e2000c101124 */
[----:B------:R-:W-:Y:S05]  /*8410*/  BRA `(.L_x_5641) ;  /* 0x0000076000007947 */ /* 0x000fea0003800000 */
.L_x_5651:
[----:B------:R-:W0:Y:S01]  /*8420*/  F2F.F32.F64 R0, R4 ;  /* 0x0000000400007310 */ /* 0x000e220000301000 */
[----:B------:R-:W0:-:S14]  /*8430*/  DSETP.GEU.AND P0, PT, |R4|, c[0x2][0x8], PT ;  /* 0x008002000400762a */ /* 0x000e1c0003f0e200 */
[----:B0-----:R-:W-:-:S05]  /*8440*/  @!P0 FMUL R0, R0, 1.175494350822287508e-38 ;  /* 0x0080000000008820 */ /* 0x001fca0000400000 */
[----:B------:R-:W-:-:S05]  /*8450*/  F2FP.BF16.PACK_AB R0, RZ, R0 ;  /* 0x00000000ff00723e */ /* 0x000fca00000010ff */
[----:B------:R0:W-:Y:S01]  /*8460*/  STG.E.U16 [R16.64], R0 ;  /* 0x0000000010007986 */ /* 0x0001e2000c101524 */
[----:B------:R-:W-:Y:S05]  /*8470*/  BRA `(.L_x_5641) ;  /* 0x0000070000007947 */ /* 0x000fea0003800000 */
.L_x_5648:
        /* <DEDUP_REMOVED lines=11> */
.L_x_5660:
        /* <DEDUP_REMOVED lines=19> */
.L_x_5663:
[----:B------:R-:W-:-:S04]  /*8660*/  LOP3.LUT R2, R3, 0x80000000, RZ, 0xc0, !PT ;  /* 0x8000000003027812 */ /* 0x000fc800078ec0ff */
[----:B------:R-:W-:-:S04]  /*8670*/  SHF.R.U32.HI R3, RZ, 0x18, R2 ;  /* 0x00000018ff037819 */ /* 0x000fc80000011602 */
[----:B------:R-:W-:-:S04]  /*8680*/  LOP3.LUT R0, R0, R3, RZ, 0xfc, !PT ;  /* 0x0000000300007212 */ /* 0x000fc800078efcff */
[----:B------:R-:W-:Y:S02]  /*8690*/  PRMT R8, R0, 0x7610, R8 ;  /* 0x0000761000087816 */ /* 0x000fe40000000008 */
.L_x_5662:
[----:B------:R-:W-:Y:S05]  /*86a0*/  BSYNC B0 ;  /* 0x0000000000007941 */ /* 0x000fea0003800000 */
.L_x_5661:
[----:B------:R0:W-:Y:S01]  /*86b0*/  STG.E.U8 [R16.64], R8 ;  /* 0x0000000810007986 */ /* 0x0001e2000c101124 */
[----:B------:R-:W-:Y:S05]  /*86c0*/  BRA `(.L_x_5641) ;  /* 0x000004b000007947 */ /* 0x000fea0003800000 */
.L_x_5659:
        /* <DEDUP_REMOVED lines=19> */
.L_x_5666:
[----:B------:R-:W-:-:S04]  /*8800*/  LOP3.LUT R2, R3, 0x80000000, RZ, 0xc0, !PT ;  /* 0x8000000003027812 */ /* 0x000fc800078ec0ff */
[----:B------:R-:W-:-:S04]  /*8810*/  SHF.R.U32.HI R3, RZ, 0x18, R2 ;  /* 0x00000018ff037819 */ /* 0x000fc80000011602 */
[----:B------:R-:W-:-:S04]  /*8820*/  LOP3.LUT R0, R0, R3, RZ, 0xfc, !PT ;  /* 0x0000000300007212 */ /* 0x000fc800078efcff */
[----:B------:R-:W-:Y:S02]  /*8830*/  PRMT R8, R0, 0x7610, R8 ;  /* 0x0000761000087816 */ /* 0x000fe40000000008 */
.L_x_5665:
[----:B------:R-:W-:Y:S05]  /*8840*/  BSYNC B0 ;  /* 0x0000000000007941 */ /* 0x000fea0003800000 */
.L_x_5664:
[----:B------:R0:W-:Y:S01]  /*8850*/  STG.E.U8 [R16.64], R8 ;  /* 0x0000000810007986 */ /* 0x0001e2000c101124 */
[----:B------:R-:W-:Y:S05]  /*8860*/  BRA `(.L_x_5641) ;  /* 0x0000031000007947 */ /* 0x000fea0003800000 */
.L_x_5658:
        /* <DEDUP_REMOVED lines=24> */
.L_x_5640:
        /* <DEDUP_REMOVED lines=20> */
.L_x_5668:
[----:B------:R-:W0:Y:S02]  /*8b30*/  F2I.U64.F64.TRUNC R4, R4 ;  /* 0x0000000400047311 */ /* 0x000e24000030d800 */
[----:B0-----:R0:W-:Y:S01]  /*8b40*/  STG.E.64 [R16.64], R4 ;  /* 0x0000000410007986 */ /* 0x0011e2000c101b24 */
[----:B------:R-:W-:Y:S05]  /*8b50*/  BRA `(.L_x_5641) ;  /* 0x0000002000007947 */ /* 0x000fea0003800000 */
.L_x_5667:
[----:B------:R-:W0:Y:S02]  /*8b60*/  F2I.U32.F64.TRUNC R5, R4 ;  /* 0x0000000400057311 */ /* 0x000e24000030d000 */
[----:B0-----:R0:W-:Y:S02]  /*8b70*/  STG.E [R16.64], R5 ;  /* 0x0000000510007986 */ /* 0x0011e4000c101924 */
.L_x_5641:
[----:B------:R-:W-:Y:S02]  /*8b80*/  IADD3 R19, R19, 0x80, RZ ;  /* 0x0000008013137810 */ /* 0x000fe40007ffe0ff */
.L_x_5536:
[----:B------:R-:W-:Y:S05]  /*8b90*/  BSYNC B6 ;  /* 0x0000000000067941 */ /* 0x000fea0003800000 */
.L_x_5535:
        /* <DEDUP_REMOVED lines=230> */
.L_x_5669:
        /* <DEDUP_REMOVED lines=19> */
.L_x_5673:
[----:B------:R-:W2:Y:S02]  /*9b30*/  LDG.E.U8 R2, [R4.64] ;  /* 0x0000002404027981 */ /* 0x000ea4000c1e1100 */
[----:B--2---:R-:W0:Y:S01]  /*9b40*/  I2F.F64.U16 R2, R2 ;  /* 0x0000000200027312 */ /* 0x004e220000101800 */
[----:B------:R-:W-:Y:S05]  /*9b50*/  BRA `(.L_x_5675) ;  /* 0x00000df000007947 */ /* 0x000fea0003800000 */
.L_x_5672:
        /* <DEDUP_REMOVED lines=9> */
.L_x_5677:
[----:B------:R-:W2:Y:S02]  /*9bf0*/  LDG.E R2, [R4.64] ;  /* 0x0000002404027981 */ /* 0x000ea4000c1e1900 */
[----:B--2---:R-:W0:Y:S01]  /*9c00*/  I2F.F64 R2, R2 ;  /* 0x0000000200027312 */ /* 0x004e220000201c00 */
[----:B------:R-:W-:Y:S05]  /*9c10*/  BRA `(.L_x_5675) ;  /* 0x00000d3000007947 */ /* 0x000fea0003800000 */
.L_x_5676:
[----:B------:R-:W2:Y:S02]  /*9c20*/  LDG.E.U16 R2, [R4.64] ;  /* 0x0000002404027981 */ /* 0x000ea4000c1e1500 */
[----:B--2---:R-:W0:Y:S01]  /*9c30*/  I2F.F64.S16 R2, R2 ;  /* 0x0000000200027312 */ /* 0x004e220000101c00 */
[----:B------:R-:W-:Y:S05]  /*9c40*/  BRA `(.L_x_5675) ;  /* 0x00000d0000007947 */ /* 0x000fea0003800000 */
.L_x_5671:
        /* <DEDUP_REMOVED lines=10> */
.L_x_5679:
[----:B------:R-:W2:Y:S02]  /*9cf0*/  LDG.E.U16 R0, [R4.64] ;  /* 0x0000002404007981 */ /* 0x000ea4000c1e1500 */
[----:B--2---:R-:W-:-:S05]  /*9d00*/  HADD2.F32 R0, -RZ, R0.H0_H0 ;  /* 0x20000000ff007230 */ /* 0x004fca0000004100 */
[----:B------:R-:W-:-:S04]  /*9d10*/  FMUL.FTZ R0, R0, 1 ;  /* 0x3f80000000007820 */ /* 0x000fc80000410000 */
[----:B------:R0:W1:Y:S01]  /*9d20*/  F2F.F64.F32 R2, R0 ;  /* 0x0000000000027310 */ /* 0x0000620000201800 */
[----:B------:R-:W-:Y:S05]  /*9d30*/  BRA `(.L_x_5675) ;  /* 0x00000c1000007947 */ /* 0x000fea0003800000 */
.L_x_5678:
        /* <DEDUP_REMOVED lines=10> */
.L_x_5681:
[----:B------:R-:W2:Y:S02]  /*9de0*/  LDG.E.U16 R4, [R4.64] ;  /* 0x0000002404047981 */ /* 0x000ea4000c1e1500 */
[----:B--2---:R-:W-:-:S05]  /*9df0*/  HADD2.F32 R0, -RZ, R4.H0_H0 ;  /* 0x20000004ff007230 */ /* 0x004fca0000004100 */
[----:B------:R-:W-:-:S04]  /*9e00*/  FMUL.FTZ R0, R0, 1 ;  /* 0x3f80000000007820 */ /* 0x000fc80000410000 */
[----:B------:R0:W1:Y:S01]  /*9e10*/  F2F.F64.F32 R2, R0 ;  /* 0x0000000000027310 */ /* 0x0000620000201800 */
[----:B------:R-:W-:Y:S05]  /*9e20*/  BRA `(.L_x_5675) ;  /* 0x00000b2000007947 */ /* 0x000fea0003800000 */
.L_x_5680:
[----:B------:R0:W5:Y:S01]  /*9e30*/  LDG.E.64 R2, [R4.64] ;  /* 0x0000002404027981 */ /* 0x000162000c1e1b00 */
[----:B------:R-:W-:Y:S05]  /*9e40*/  BRA `(.L_x_5675) ;  /* 0x00000b0000007947 */ /* 0x000fea0003800000 */
.L_x_5670:
        /* <DEDUP_REMOVED lines=13> */
.L_x_5684:
[----:B------:R0:W5:Y:S01]  /*9f20*/  LDG.E.64 R2, [R4.64] ;  /* 0x0000002404027981 */ /* 0x000162000c1e1b00 */
[----:B------:R-:W-:Y:S05]  /*9f30*/  BRA `(.L_x_5675) ;  /* 0x00000a1000007947 */ /* 0x000fea0003800000 */
.L_x_5683:
        /* <DEDUP_REMOVED lines=28> */
.L_x_5686:
        /* <DEDUP_REMOVED lines=15> */
.L_x_5685:
[----:B------:R-:W2:Y:S02]  /*a1f0*/  LDG.E.U16 R0, [R4.64] ;  /* 0x0000002404007981 */ /* 0x000ea4000c1e1500 */
[----:B--2---:R-:W-:-:S05]  /*a200*/  PRMT R0, RZ, 0x5410, R0 ;  /* 0x00005410ff007816 */ /* 0x004fca0000000000 */
[----:B------:R-:W-:-:S04]  /*a210*/  FMUL.FTZ R0, R0, 1 ;  /* 0x3f80000000007820 */ /* 0x000fc80000410000 */
[----:B------:R0:W1:Y:S01]  /*a220*/  F2F.F64.F32 R2, R0 ;  /* 0x0000000000027310 */ /* 0x0000620000201800 */
[----:B------:R-:W-:Y:S05]  /*a230*/  BRA `(.L_x_5675) ;  /* 0x0000071000007947 */ /* 0x000fea0003800000 */
.L_x_5682:
        /* <DEDUP_REMOVED lines=11> */
.L_x_5689:
        /* <DEDUP_REMOVED lines=21> */
.L_x_5693:
[----:B------:R-:W-:Y:S05]  /*a440*/  BSYNC B1 ;  /* 0x0000000000017941 */ /* 0x000fea0003800000 */
.L_x_5692:
[----:B------:R-:W-:Y:S01]  /*a450*/  LEA R3, R0, 0x3b800000, 0x17 ;  /* 0x3b80000000037811 */ /* 0x000fe200078eb8ff */
[----:B------:R-:W-:-:S05]  /*a460*/  IMAD.SHL.U32 R0, R2, 0x100000, RZ ;  /* 0x0010000002007824 */ /* 0x000fca00078e00ff */
[----:B------:R-:W-:Y:S02]  /*a470*/  LOP3.LUT R0, R3, R0, R4, 0xfe, !PT ;  /* 0x0000000003007212 */ /* 0x000fe400078efe04 */
.L_x_5691:
[----:B------:R-:W-:Y:S05]  /*a480*/  BSYNC B0 ;  /* 0x0000000000007941 */ /* 0x000fea0003800000 */
.L_x_5690:
[----:B------:R-:W-:-:S04]  /*a490*/  FMUL.FTZ R0, R0, 1 ;  /* 0x3f80000000007820 */ /* 0x000fc80000410000 */
[----:B------:R0:W1:Y:S01]  /*a4a0*/  F2F.F64.F32 R2, R0 ;  /* 0x0000000000027310 */ /* 0x0000620000201800 */
[----:B------:R-:W-:Y:S05]  /*a4b0*/  BRA `(.L_x_5675) ;  /* 0x0000049000007947 */ /* 0x000fea0003800000 */
.L_x_5688:
        /* <DEDUP_REMOVED lines=21> */
.L_x_5697:
[----:B------:R-:W-:Y:S05]  /*a610*/  BSYNC B1 ;  /* 0x0000000000017941 */ /* 0x000fea0003800000 */
.L_x_5696:
[----:B------:R-:W-:Y:S01]  /*a620*/  LEA R3, R0, 0x37800000, 0x17 ;  /* 0x3780000000037811 */ /* 0x000fe200078eb8ff */
[----:B------:R-:W-:-:S05]  /*a630*/  IMAD.SHL.U32 R0, R2, 0x200000, RZ ;  /* 0x0020000002007824 */ /* 0x000fca00078e00ff */
[----:B------:R-:W-:Y:S02]  /*a640*/  LOP3.LUT R0, R3, R0, R4, 0xfe, !PT ;  /* 0x0000000003007212 */ /* 0x000fe400078efe04 */
.L_x_5695:
[----:B------:R-:W-:Y:S05]  /*a650*/  BSYNC B0 ;  /* 0x0000000000007941 */ /* 0x000fea0003800000 */
.L_x_5694:
[----:B------:R-:W-:-:S04]  /*a660*/  FMUL.FTZ R0, R0, 1 ;  /* 0x3f80000000007820 */ /* 0x000fc80000410000 */
[----:B------:R0:W1:Y:S01]  /*a670*/  F2F.F64.F32 R2, R0 ;  /* 0x0000000000027310 */ /* 0x0000620000201800 */
[----:B------:R-:W-:Y:S05]  /*a680*/  BRA `(.L_x_5675) ;  /* 0x000002c000007947 */ /* 0x000fea0003800000 */
.L_x_5687:
        /* <DEDUP_REMOVED lines=14> */
.L_x_5701:
[----:B------:R-:W-:Y:S05]  /*a770*/  BSYNC B0 ;  /* 0x0000000000007941 */ /* 0x000fea0003800000 */
.L_x_5700:
[----:B------:R-:W-:-:S04]  /*a780*/  FMUL.FTZ R0, R0, 1 ;  /* 0x3f80000000007820 */ /* 0x000fc80000410000 */
[----:B------:R0:W1:Y:S01]  /*a790*/  F2F.F64.F32 R2, R0 ;  /* 0x0000000000027310 */ /* 0x0000620000201800 */
[----:B------:R-:W-:Y:S05]  /*a7a0*/  BRA `(.L_x_5675) ;  /* 0x000001a000007947 */ /* 0x000fea0003800000 */
.L_x_5674:
        /* <DEDUP_REMOVED lines=21> */
.L_x_5699:
[----:B------:R-:W2:Y:S02]  /*a900*/  LDG.E.64 R2, [R4.64] ;  /* 0x0000002404027981 */ /* 0x000ea4000c1e1b00 */
[----:B--2---:R-:W0:Y:S01]  /*a910*/  I2F.F64.U64 R2, R2 ;  /* 0x0000000200027312 */ /* 0x004e220000301800 */
[----:B------:R-:W-:Y:S05]  /*a920*/  BRA `(.L_x_5675) ;  /* 0x0000002000007947 */ /* 0x000fea0003800000 */
.L_x_5698:
[----:B------:R-:W2:Y:S02]  /*a930*/  LDG.E R2, [R4.64] ;  /* 0x0000002404027981 */ /* 0x000ea4000c1e1900 */
[----:B--2---:R-:W0:Y:S02]  /*a940*/  I2F.F64.U32 R2, R2 ;  /* 0x0000000200027312 */ /* 0x004e240000201800 */
.L_x_5675:
        /* <DEDUP_REMOVED lines=22> */
[----:B0-----:R-:W-:Y:S01]  /*aab0*/  STG.E.U8 [R16.64], R5 ;  /* 0x0000000510007986 */ /* 0x001fe2000c101124 */
[----:B------:R-:W-:Y:S05]  /*aac0*/  EXIT ;  /* 0x000000000000794d */ /* 0x000fea0003800000 */
.L_x_5705:
[----:B------:R-:W0:Y:S02]  /*aad0*/  F2I.S64.F64.TRUNC R4, R4 ;  /* 0x0000000400047311 */ /* 0x000e24000030d900 */
[----:B0-----:R-:W-:-:S05]  /*aae0*/  IMAD.MOV.U32 R3, RZ, RZ, R4 ;  /* 0x000000ffff037224 */ /* 0x001fca00078e0004 */
[----:B------:R-:W-:Y:S01]  /*aaf0*/  STG.E.U8 [R16.64], R3 ;  /* 0x0000000310007986 */ /* 0x000fe2000c101124 */
[----:B------:R-:W-:Y:S05]  /*ab00*/  EXIT ;  /* 0x000000000000794d */ /* 0x000fea0003800000 */
.L_x_5704:
[----:B------:R-:W-:-:S13]  /*ab10*/  ISETP.NE.AND P0, PT, R0, 0x2, PT ;  /* 0x000000020000780c */ /* 0x000fda0003f05270 */
[----:B------:R-:W-:Y:S05]  /*ab20*/  @!P0 BRA `(.L_x_5707) ;  /* 0x000000a000008947 */ /* 0x000fea0003800000 */
[----:B------:R-:W-:-:S13]  /*ab30*/  ISETP.NE.AND P0, PT, R0, 0x3, PT ;  /* 0x000000030000780c */ /* 0x000fda0003f05270 */
[----:B------:R-:W-:Y:S05]  /*ab40*/  @!P0 BRA `(.L_x_5708) ;  /* 0x0000005000008947 */ /* 0x000fea0003800000 */
[----:B------:R-:W-:-:S13]  /*ab50*/  ISETP.NE.AND P0, PT, R0, 0x4, PT ;  /* 0x000000040000780c */ /* 0x000fda0003f05270 */
[----:B------:R-:W-:Y:S05]  /*ab60*/  @P0 BRA `(.L_x_5706) ;  /* 0x00000ce000000947 */ /* 0x000fea0003800000 */
[----:B------:R-:W0:Y:S02]  /*ab70*/  F2I.S64.F64.TRUNC R4, R4 ;  /* 0x0000000400047311 */ /* 0x000e24000030d900 */
[----:B0-----:R-:W-:Y:S01]  /*ab80*/  STG.E.64 [R16.64], R4 ;  /* 0x0000000410007986 */ /* 0x001fe2000c101b24 */
[----:B------:R-:W-:Y:S05]  /*ab90*/  EXIT ;  /* 0x000000000000794d */ /* 0x000fea0003800000 */
.L_x_5708:
[----:B------:R-:W0:Y:S02]  /*aba0*/  F2I.F64.TRUNC R5, R4 ;  /* 0x0000000400057311 */ /* 0x000e24000030d100 */
[----:B0-----:R-:W-:Y:S01]  /*abb0*/  STG.E [R16.64], R5 ;  /* 0x0000000510007986 */ /* 0x001fe2000c101924 */
[----:B------:R-:W-:Y:S05]  /*abc0*/  EXIT ;  /* 0x000000000000794d */ /* 0x000fea0003800000 */
.L_x_5707:
[----:B------:R-:W0:Y:S02]  /*abd0*/  F2I.F64.TRUNC R5, R4 ;  /* 0x0000000400057311 */ /* 0x000e24000030d100 */
[----:B0-----:R-:W-:Y:S01]  /*abe0*/  STG.E.U16 [R16.64], R5 ;  /* 0x0000000510007986 */ /* 0x001fe2000c101524 */
[----:B------:R-:W-:Y:S05]  /*abf0*/  EXIT ;  /* 0x000000000000794d */ /* 0x000fea0003800000 */
.L_x_5703:
        /* <DEDUP_REMOVED lines=9> */
[----:B------:R-:W-:Y:S01]  /*ac90*/  STG.E [R16.64], R3 ;  /* 0x0000000310007986 */ /* 0x000fe2000c101924 */
[----:B------:R-:W-:Y:S05]  /*aca0*/  EXIT ;  /* 0x000000000000794d */ /* 0x000fea0003800000 */
.L_x_5710:
[----:B------:R-:W0:Y:S01]  /*acb0*/  F2F.F32.F64 R0, R4 ;  /* 0x0000000400007310 */ /* 0x000e220000301000 */
[----:B------:R-:W0:-:S14]  /*acc0*/  DSETP.GEU.AND P0, PT, |R4|, c[0x2][0x8], PT ;  /* 0x008002000400762a */ /* 0x000e1c0003f0e200 */
[----:B0-----:R-:W-:-:S05]  /*acd0*/  @!P0 FMUL R0, R0, 1.175494350822287508e-38 ;  /* 0x0080000000008820 */ /* 0x001fca0000400000 */
[----:B------:R-:W-:-:S05]  /*ace0*/  F2FP.PACK_AB R0, RZ, R0 ;  /* 0x00000000ff00723e */ /* 0x000fca00000000ff */
[----:B------:R-:W-:Y:S01]  /*acf0*/  STG.E.U16 [R16.64], R0 ;  /* 0x0000000010007986 */ /* 0x000fe2000c101524 */
[----:B------:R-:W-:Y:S05]  /*ad00*/  EXIT ;  /* 0x000000000000794d */ /* 0x000fea0003800000 */
.L_x_5709:
        /* <DEDUP_REMOVED lines=10> */
[----:B------:R-:W-:Y:S01]  /*adb0*/  STG.E.64 [R16.64], R2 ;  /* 0x0000000210007986 */ /* 0x000fe2000c101b24 */
[----:B------:R-:W-:Y:S05]  /*adc0*/  EXIT ;  /* 0x000000000000794d */ /* 0x000fea0003800000 */
.L_x_5712:
[----:B------:R-:W0:Y:S01]  /*add0*/  F2F.F32.F64 R0, R4 ;  /* 0x0000000400007310 */ /* 0x000e220000301000 */
[----:B------:R-:W0:-:S14]  /*ade0*/  DSETP.GEU.AND P0, PT, |R4|, c[0x2][0x8], PT ;  /* 0x008002000400762a */ /* 0x000e1c0003f0e200 */
[----:B0-----:R-:W-:-:S05]  /*adf0*/  @!P0 FMUL R0, R0, 1.175494350822287508e-38 ;  /* 0x0080000000008820 */ /* 0x001fca0000400000 */
[----:B------:R-:W-:-:S04]  /*ae00*/  F2FP.PACK_AB R3, RZ, R0 ;  /* 0x00000000ff03723e */ /* 0x000fc800000000ff */
[----:B------:R-:W-:-:S05]  /*ae10*/  PRMT R3, R3, 0x5410, RZ ;  /* 0x0000541003037816 */ /* 0x000fca00000000ff */
[----:B------:R-:W-:Y:S01]  /*ae20*/  STG.E [R16.64], R3 ;  /* 0x0000000310007986 */ /* 0x000fe2000c101924 */
[----:B------:R-:W-:Y:S05]  /*ae30*/  EXIT ;  /* 0x000000000000794d */ /* 0x000fea0003800000 */
.L_x_5711:
[----:B------:R-:W-:Y:S01]  /*ae40*/  STG.E.64 [R16.64], R4 ;  /* 0x0000000410007986 */ /* 0x000fe2000c101b24 */
[----:B------:R-:W-:Y:S05]  /*ae50*/  EXIT ;  /* 0x000000000000794d */ /* 0x000fea0003800000 */
.L_x_5702:
        /* <DEDUP_REMOVED lines=10> */
[----:B------:R-:W-:Y:S01]  /*af00*/  STG.E.U8 [R16.64], R3 ;  /* 0x0000000310007986 */ /* 0x000fe2000c101124 */
[----:B------:R-:W-:Y:S05]  /*af10*/  EXIT ;  /* 0x000000000000794d */ /* 0x000fea0003800000 */
.L_x_5715:
[----:B------:R-:W-:-:S05]  /*af20*/  CS2R R6, SRZ ;  /* 0x0000000000067805 */ /* 0x000fca000001ff00 */
[----:B------:R-:W-:Y:S01]  /*af30*/  STG.E.128 [R16.64], R4 ;  /* 0x0000000410007986 */ /* 0x000fe2000c101d24 */
[----:B------:R-:W-:Y:S05]  /*af40*/  EXIT ;  /* 0x000000000000794d */ /* 0x000fea0003800000 */
.L_x_5714:
        /* <DEDUP_REMOVED lines=23> */
.L_x_5719:
[----:B------:R-:W-:Y:S05]  /*b0c0*/  BSYNC B0 ;  /* 0x0000000000007941 */ /* 0x000fea0003800000 */
.L_x_5718:
[----:B------:R-:W-:-:S05]  /*b0d0*/  LOP3.LUT R3, R0, R3, RZ, 0xfc, !PT ;  /* 0x0000000300037212 */ /* 0x000fca00078efcff */
[----:B------:R-:W-:Y:S01]  /*b0e0*/  STG.E.U8 [R16.64], R3 ;  /* 0x0000000310007986 */ /* 0x000fe2000c101124 */
[----:B------:R-:W-:Y:S05]  /*b0f0*/  EXIT ;  /* 0x000000000000794d */ /* 0x000fea0003800000 */
.L_x_5717:
        /* <DEDUP_REMOVED lines=15> */
.L_x_5721:
[----:B------:R-:W-:Y:S01]  /*b1f0*/  IMAD.MOV.U32 R0, RZ, RZ, 0x7f ;  /* 0x0000007fff007424 */ /* 0x000fe200078e00ff */
[----:B------:R-:W-:-:S04]  /*b200*/  ISETP.GT.U32.AND P0, PT, R2, 0x7f800000, PT ;  /* 0x7f8000000200780c */ /* 0x000fc80003f04070 */
[----:B------:R-:W-:-:S04]  /*b210*/  SEL R0, R0, 0x7c, P0 ;  /* 0x0000007c00007807 */ /* 0x000fc80000000000 */
.L_x_5722:
[----:B------:R-:W-:Y:S05]  /*b220*/  BSYNC B0 ;  /* 0x0000000000007941 */ /* 0x000fea0003800000 */
.L_x_5720:
[----:B------:R-:W-:-:S04]  /*b230*/  LOP3.LUT R2, R3, 0x80000000, RZ, 0xc0, !PT ;  /* 0x8000000003027812 */ /* 0x000fc800078ec0ff */
[----:B------:R-:W-:-:S04]  /*b240*/  SHF.R.U32.HI R3, RZ, 0x18, R2 ;  /* 0x00000018ff037819 */ /* 0x000fc80000011602 */
[----:B------:R-:W-:-:S05]  /*b250*/  LOP3.LUT R3, R0, R3, RZ, 0xfc, !PT ;  /* 0x0000000300037212 */ /* 0x000fca00078efcff */
[----:B------:R-:W-:Y:S01]  /*b260*/  STG.E.U8 [R16.64], R3 ;  /* 0x0000000310007986 */ /* 0x000fe2000c101124 */
[----:B------:R-:W-:Y:S05]  /*b270*/  EXIT ;  /* 0x000000000000794d */ /* 0x000fea0003800000 */
.L_x_5716:
[----:B------:R-:W0:Y:S01]  /*b280*/  F2F.F32.F64 R0, R4 ;  /* 0x0000000400007310 */ /* 0x000e220000301000 */
[----:B------:R-:W0:-:S14]  /*b290*/  DSETP.GEU.AND P0, PT, |R4|, c[0x2][0x8], PT ;  /* 0x008002000400762a */ /* 0x000e1c0003f0e200 */
[----:B0-----:R-:W-:-:S05]  /*b2a0*/  @!P0 FMUL R0, R0, 1.175494350822287508e-38 ;  /* 0x0080000000008820 */ /* 0x001fca0000400000 */
[----:B------:R-:W-:-:S05]  /*b2b0*/  F2FP.BF16.PACK_AB R0, RZ, R0 ;  /* 0x00000000ff00723e */ /* 0x000fca00000010ff */
[----:B------:R-:W-:Y:S01]  /*b2c0*/  STG.E.U16 [R16.64], R0 ;  /* 0x0000000010007986 */ /* 0x000fe2000c101524 */
[----:B------:R-:W-:Y:S05]  /*b2d0*/  EXIT ;  /* 0x000000000000794d */ /* 0x000fea0003800000 */
.L_x_5713:
        /* <DEDUP_REMOVED lines=9> */
[----:B0-----:R-:W-:Y:S01]  /*b370*/  STG.E.U16 [R16.64], R5 ;  /* 0x0000000510007986 */ /* 0x001fe2000c101524 */
[----:B------:R-:W-:Y:S05]  /*b380*/  EXIT ;  /* 0x000000000000794d */ /* 0x000fea0003800000 */
.L_x_5725:
        /* <DEDUP_REMOVED lines=19> */
.L_x_5728:
[----:B------:R-:W-:-:S04]  /*b4c0*/  LOP3.LUT R2, R3, 0x80000000, RZ, 0xc0, !PT ;  /* 0x8000000003027812 */ /* 0x000fc800078ec0ff */
[----:B------:R-:W-:-:S04]  /*b4d0*/  SHF.R.U32.HI R3, RZ, 0x18, R2 ;  /* 0x00000018ff037819 */ /* 0x000fc80000011602 */
[----:B------:R-:W-:-:S04]  /*b4e0*/  LOP3.LUT R0, R0, R3, RZ, 0xfc, !PT ;  /* 0x0000000300007212 */ /* 0x000fc800078efcff */
[----:B------:R-:W-:Y:S02]  /*b4f0*/  PRMT R8, R0, 0x7610, R8 ;  /* 0x0000761000087816 */ /* 0x000fe40000000008 */
.L_x_5727:
[----:B------:R-:W-:Y:S05]  /*b500*/  BSYNC B0 ;  /* 0x0000000000007941 */ /* 0x000fea0003800000 */
.L_x_5726:
[----:B------:R-:W-:Y:S01]  /*b510*/  STG.E.U8 [R16.64], R8 ;  /* 0x0000000810007986 */ /* 0x000fe2000c101124 */
[----:B------:R-:W-:Y:S05]  /*b520*/  EXIT ;  /* 0x000000000000794d */ /* 0x000fea0003800000 */
.L_x_5724:
        /* <DEDUP_REMOVED lines=19> */
.L_x_5731:
[----:B------:R-:W-:-:S04]  /*b660*/  LOP3.LUT R2, R3, 0x80000000, RZ, 0xc0, !PT ;  /* 0x8000000003027812 */ /* 0x000fc800078ec0ff */
[----:B------:R-:W-:-:S04]  /*b670*/  SHF.R.U32.HI R3, RZ, 0x18, R2 ;  /* 0x00000018ff037819 */ /* 0x000fc80000011602 */
[----:B------:R-:W-:-:S04]  /*b680*/  LOP3.LUT R0, R0, R3, RZ, 0xfc, !PT ;  /* 0x0000000300007212 */ /* 0x000fc800078efcff */
[----:B------:R-:W-:Y:S02]  /*b690*/  PRMT R8, R0, 0x7610, R8 ;  /* 0x0000761000087816 */ /* 0x000fe40000000008 */
.L_x_5730:
[----:B------:R-:W-:Y:S05]  /*b6a0*/  BSYNC B0 ;  /* 0x0000000000007941 */ /* 0x000fea0003800000 */
.L_x_5729:
[----:B------:R-:W-:Y:S01]  /*b6b0*/  STG.E.U8 [R16.64], R8 ;  /* 0x0000000810007986 */ /* 0x000fe2000c101124 */
[----:B------:R-:W-:Y:S05]  /*b6c0*/  EXIT ;  /* 0x000000000000794d */ /* 0x000fea0003800000 */
.L_x_5723:
        /* <DEDUP_REMOVED lines=24> */
.L_x_5706:
        /* <DEDUP_REMOVED lines=20> */
.L_x_5733:
[----:B------:R-:W0:Y:S02]  /*b990*/  F2I.U64.F64.TRUNC R4, R4 ;  /* 0x0000000400047311 */ /* 0x000e24000030d800 */
[----:B0-----:R-:W-:Y:S01]  /*b9a0*/  STG.E.64 [R16.64], R4 ;  /* 0x0000000410007986 */ /* 0x001fe2000c101b24 */
[----:B------:R-:W-:Y:S05]  /*b9b0*/  EXIT ;  /* 0x000000000000794d */ /* 0x000fea0003800000 */
.L_x_5732:
[----:B------:R-:W0:Y:S02]  /*b9c0*/  F2I.U32.F64.TRUNC R5, R4 ;  /* 0x0000000400057311 */ /* 0x000e24000030d000 */
[----:B0-----:R-:W-:Y:S01]  /*b9d0*/  STG.E [R16.64], R5 ;  /* 0x0000000510007986 */ /* 0x001fe2000c101924 */
[----:B------:R-:W-:Y:S05]  /*b9e0*/  EXIT ;  /* 0x000000000000794d */ /* 0x000fea0003800000 */
.L_x_5734:
        /* <DEDUP_REMOVED lines=9> */
.L_x_6135:


//--------------------- .text._ZN2at6native27unrolled_elementwise_kernelIZZZNS0_66_GLOBAL__N__a0cfb035_28_ActivationHardswishKernel_cu_1520ed90_310016hardswish_kernelERNS_14TensorIteratorEENKUlvE_clEvENKUlvE_clEvEUldE_St5arrayIPcLm2EELi4E23TrivialOffsetCalculatorILi1EjESC_NS0_6memory12LoadWithCastILi1EEENSD_13StoreWithCastILi1EEEEEviT_T0_T2_T3_T4_T5_ --------------------------
	.section	.text._ZN2at6native27unrolled_elementwise_kernelIZZZNS0_66_GLOBAL__N__a0cfb035_28_ActivationHardswishKernel_cu_1520ed90_310016hardswish_kernelERNS_14TensorIteratorEENKUlvE_clEvENKUlvE_clEvEUldE_St5arrayIPcLm2EELi4E23TrivialOffsetCalculatorILi1EjESC_NS0_6memory12LoadWithCastILi1EEENSD_13StoreWithCastILi1EEEEEviT_T0_T2_T3_T4_T5_,"ax",@progbits
	.sectioninfo	@"SHI_REGISTERS=34"
	.align	128
        .global         _ZN2at6native27unrolled_elementwise_kernelIZZZNS0_66_GLOBAL__N__a0cfb035_28_ActivationHardswishKernel_cu_1520ed90_310016hardswish_kernelERNS_14TensorIteratorEENKUlvE_clEvENKUlvE_clEvEUldE_St5arrayIPcLm2EELi4E23TrivialOffsetCalculatorILi1EjESC_NS0_6memory12LoadWithCastILi1EEENSD_13StoreWithCastILi1EEEEEviT_T0_T2_T3_T4_T5_
        .type           _ZN2at6native27unrolled_elementwise_kernelIZZZNS0_66_GLOBAL__N__a0cfb035_28_ActivationHardswishKernel_cu_1520ed90_310016hardswish_kernelERNS_14TensorIteratorEENKUlvE_clEvENKUlvE_clEvEUldE_St5arrayIPcLm2EELi4E23TrivialOffsetCalculatorILi1EjESC_NS0_6memory12LoadWithCastILi1EEENSD_13StoreWithCastILi1EEEEEviT_T0_T2_T3_T4_T5_,@function
        .size           _ZN2at6native27unrolled_elementwise_kernelIZZZNS0_66_GLOBAL__N__a0cfb035_28_ActivationHardswishKernel_cu_1520ed90_310016hardswish_kernelERNS_14TensorIteratorEENKUlvE_clEvENKUlvE_clEvEUldE_St5arrayIPcLm2EELi4E23TrivialOffsetCalculatorILi1EjESC_NS0_6memory12LoadWithCastILi1EEENSD_13StoreWithCastILi1EEEEEviT_T0_T2_T3_T4_T5_,(.L_x_6136 - _ZN2at6native27unrolled_elementwise_kernelIZZZNS0_66_GLOBAL__N__a0cfb035_28_ActivationHardswishKernel_cu_1520ed90_310016hardswish_kernelERNS_14TensorIteratorEENKUlvE_clEvENKUlvE_clEvEUldE_St5arrayIPcLm2EELi4E23TrivialOffsetCalculatorILi1EjESC_NS0_6memory12LoadWithCastILi1EEENSD_13StoreWithCastILi1EEEEEviT_T0_T2_T3_T4_T5_)
        .other          _ZN2at6native27unrolled_elementwise_kernelIZZZNS0_66_GLOBAL__N__a0cfb035_28_ActivationHardswishKernel_cu_1520ed90_310016hardswish_kernelERNS_14TensorIteratorEENKUlvE_clEvENKUlvE_clEvEUldE_St5arrayIPcLm2EELi4E23TrivialOffsetCalculatorILi1EjESC_NS0_6memory12LoadWithCastILi1EEENSD_13StoreWithCastILi1EEEEEviT_T0_T2_T3_T4_T5_,@"STO_CUDA_ENTRY STV_DEFAULT"
_ZN2at6native27unrolled_elementwise_kernelIZZZNS0_66_GLOBAL__N__a0cfb035_28_ActivationHardswishKernel_cu_1520ed90_310016hardswish_kernelERNS_14TensorIteratorEENKUlvE_clEvENKUlvE_clEvEUldE_St5arrayIPcLm2EELi4E23TrivialOffsetCalculatorILi1EjESC_NS0_6memory12LoadWithCastILi1EEENSD_13StoreWithCastILi1EEEEEviT_T0_T2_T3_T4_T5_:
.text._ZN2at6native27unrolled_elementwise_kernelIZZZNS0_66_GLOBAL__N__a0cfb035_28_ActivationHardswishKernel_cu_1520ed90_310016hardswish_kernelERNS_14TensorIteratorEENKUlvE_clEvENKUlvE_clEvEUldE_St5arrayIPcLm2EELi4E23TrivialOffsetCalculatorILi1EjESC_NS0_6memory12LoadWithCastILi1EEENSD_13StoreWithCastILi1EEEEEviT_T0_T2_T3_T4_T5_:
        /* <DEDUP_REMOVED lines=30> */
.L_x_5740:
[----:B------:R-:W2:Y:S02]  /*01e0*/  LDG.E.U8 R4, [R4.64] ;  /* 0x0000002404047981 */ /* 0x000ea4000c1e1100 */
[----:B--2---:R0:W1:Y:S01]  /*01f0*/  I2F.F64.U16 R30, R4 ;  /* 0x00000004001e7312 */ /* 0x0040620000101800 */
[----:B------:R-:W-:Y:S05]  /*0200*/  BRA `(.L_x_5742) ;  /* 0x00000e0000007947 */ /* 0x000fea0003800000 */
.L_x_5739:
        /* <DEDUP_REMOVED lines=9> */
.L_x_5744:
[----:B------:R-:W2:Y:S02]  /*02a0*/  LDG.E R4, [R4.64] ;  /* 0x0000002404047981 */ /* 0x000ea4000c1e1900 */
[----:B--2---:R0:W1:Y:S01]  /*02b0*/  I2F.F64 R30, R4 ;  /* 0x00000004001e7312 */ /* 0x0040620000201c00 */
[----:B------:R-:W-:Y:S05]  /*02c0*/  BRA `(.L_x_5742) ;  /* 0x00000d4000007947 */ /* 0x000fea0003800000 */
.L_x_5743:
[----:B------:R-:W2:Y:S02]  /*02d0*/  LDG.E.U16 R4, [R4.64] ;  /* 0x0000002404047981 */ /* 0x000ea4000c1e1500 */
[----:B--2---:R0:W1:Y:S01]  /*02e0*/  I2F.F64.S16 R30, R4 ;  /* 0x00000004001e7312 */ /* 0x0040620000101c00 */
[----:B------:R-:W-:Y:S05]  /*02f0*/  BRA `(.L_x_5742) ;  /* 0x00000d1000007947 */ /* 0x000fea0003800000 */
.L_x_5738:
        /* <DEDUP_REMOVED lines=10> */
.L_x_5746:
[----:B------:R-:W2:Y:S02]  /*03a0*/  LDG.E.U16 R0, [R4.64] ;  /* 0x0000002404007981 */ /* 0x000ea4000c1e1500 */
[----:B--2---:R-:W-:-:S05]  /*03b0*/  HADD2.F32 R0, -RZ, R0.H0_H0 ;  /* 0x20000000ff007230 */ /* 0x004fca0000004100 */
[----:B------:R-:W-:-:S04]  /*03c0*/  FMUL.FTZ R0, R0, 1 ;  /* 0x3f80000000007820 */ /* 0x000fc80000410000 */
[----:B------:R0:W1:Y:S01]  /*03d0*/  F2F.F64.F32 R30, R0 ;  /* 0x00000000001e7310 */ /* 0x0000620000201800 */
[----:B------:R-:W-:Y:S05]  /*03e0*/  BRA `(.L_x_5742) ;  /* 0x00000c2000007947 */ /* 0x000fea0003800000 */
.L_x_5745:
        /* <DEDUP_REMOVED lines=10> */
.L_x_5748:
[----:B------:R-:W2:Y:S02]  /*0490*/  LDG.E.U16 R4, [R4.64] ;  /* 0x0000002404047981 */ /* 0x000ea4000c1e1500 */
[----:B--2---:R-:W-:-:S05]  /*04a0*/  HADD2.F32 R0, -RZ, R4.H0_H0 ;  /* 0x20000004ff007230 */ /* 0x004fca0000004100 */
[----:B------:R-:W-:-:S04]  /*04b0*/  FMUL.FTZ R0, R0, 1 ;  /* 0x3f80000000007820 */ /* 0x000fc80000410000 */
[----:B------:R0:W1:Y:S01]  /*04c0*/  F2F.F64.F32 R30, R0 ;  /* 0x00000000001e7310 */ /* 0x0000620000201800 */
[----:B------:R-:W-:Y:S05]  /*04d0*/  BRA `(.L_x_5742) ;  /* 0x00000b3000007947 */ /* 0x000fea0003800000 */
.L_x_5747:
[----:B------:R0:W5:Y:S01]  /*04e0*/  LDG.E.64 R30, [R4.64] ;  /* 0x00000024041e7981 */ /* 0x000162000c1e1b00 */
[----:B------:R-:W-:Y:S05]  /*04f0*/  BRA `(.L_x_5742) ;  /* 0x00000b1000007947 */ /* 0x000fea0003800000 */
.L_x_5737:
        /* <DEDUP_REMOVED lines=13> */
.L_x_5751:
[----:B------:R0:W5:Y:S01]  /*05d0*/  LDG.E.64 R30, [R4.64] ;  /* 0x00000024041e7981 */ /* 0x000162000c1e1b00 */
[----:B------:R-:W-:Y:S05]  /*05e0*/  BRA `(.L_x_5742) ;  /* 0x00000a2000007947 */ /* 0x000fea0003800000 */
.L_x_5750:
        /* <DEDUP_REMOVED lines=28> */
.L_x_5753:
        /* <DEDUP_REMOVED lines=16> */
.L_x_5752:
[----:B------:R-:W2:Y:S02]  /*08b0*/  LDG.E.U16 R0, [R4.64] ;  /* 0x0000002404007981 */ /* 0x000ea4000c1e1500 */
[----:B--2---:R-:W-:-:S05]  /*08c0*/  PRMT R0, RZ, 0x5410, R0 ;  /* 0x00005410ff007816 */ /* 0x004fca0000000000 */
[----:B------:R-:W-:-:S04]  /*08d0*/  FMUL.FTZ R0, R0, 1 ;  /* 0x3f80000000007820 */ /* 0x000fc80000410000 */
[----:B------:R0:W1:Y:S01]  /*08e0*/  F2F.F64.F32 R30, R0 ;  /* 0x00000000001e7310 */ /* 0x0000620000201800 */
[----:B------:R-:W-:Y:S05]  /*08f0*/  BRA `(.L_x_5742) ;  /* 0x0000071000007947 */ /* 0x000fea0003800000 */
.L_x_5749:
        /* <DEDUP_REMOVED lines=11> */
.L_x_5756:
        /* <DEDUP_REMOVED lines=21> */
.L_x_5760:
[----:B------:R-:W-:Y:S05]  /*0b00*/  BSYNC B1 ;  /* 0x0000000000017941 */ /* 0x000fea0003800000 */
.L_x_5759:
[----:B------:R-:W-:Y:S01]  /*0b10*/  LEA R5, R0, 0x3b800000, 0x17 ;  /* 0x3b80000000057811 */ /* 0x000fe200078eb8ff */
[----:B------:R-:W-:-:S05]  /*0b20*/  IMAD.SHL.U32 R0, R3, 0x100000, RZ ;  /* 0x0010000003007824 */ /* 0x000fca00078e00ff */
[----:B------:R-:W-:Y:S02]  /*0b30*/  LOP3.LUT R0, R5, R0, R6, 0xfe, !PT ;  /* 0x0000000005007212 */ /* 0x000fe400078efe06 */
.L_x_5758:
[----:B------:R-:W-:Y:S05]  /*0b40*/  BSYNC B0 ;  /* 0x0000000000007941 */ /* 0x000fea0003800000 */
.L_x_5757:
[----:B------:R-:W-:-:S04]  /*0b50*/  FMUL.FTZ R0, R0, 1 ;  /* 0x3f80000000007820 */ /* 0x000fc80000410000 */
[----:B------:R0:W1:Y:S01]  /*0b60*/  F2F.F64.F32 R30, R0 ;  /* 0x00000000001e7310 */ /* 0x0000620000201800 */
[----:B------:R-:W-:Y:S05]  /*0b70*/  BRA `(.L_x_5742) ;  /* 0x0000049000007947 */ /* 0x000fea0003800000 */
.L_x_5755:
        /* <DEDUP_REMOVED lines=21> */
.L_x_5764:
[----:B------:R-:W-:Y:S05]  /*0cd0*/  BSYNC B1 ;  /* 0x0000000000017941 */ /* 0x000fea0003800000 */
.L_x_5763:
[----:B------:R-:W-:Y:S01]  /*0ce0*/  LEA R5, R0, 0x37800000, 0x17 ;  /* 0x3780000000057811 */ /* 0x000fe200078eb8ff */
[----:B------:R-:W-:-:S05]  /*0cf0*/  IMAD.SHL.U32 R0, R3, 0x200000, RZ ;  /* 0x0020000003007824 */ /* 0x000fca00078e00ff */
[----:B------:R-:W-:Y:S02]  /*0d00*/  LOP3.LUT R0, R5, R0, R6, 0xfe, !PT ;  /* 0x0000000005007212 */ /* 0x000fe400078efe06 */
.L_x_5762:
[----:B------:R-:W-:Y:S05]  /*0d10*/  BSYNC B0 ;  /* 0x0000000000007941 */ /* 0x000fea0003800000 */
.L_x_5761:
[----:B------:R-:W-:-:S04]  /*0d20*/  FMUL.FTZ R0, R0, 1 ;  /* 0x3f80000000007820 */ /* 0x000fc80000410000 */
[----:B------:R0:W1:Y:S01]  /*0d30*/  F2F.F64.F32 R30, R0 ;  /* 0x00000000001e7310 */ /* 0x0000620000201800 */
[----:B------:R-:W-:Y:S05]  /*0d40*/  BRA `(.L_x_5742) ;  /* 0x000002c000007947 */ /* 0x000fea0003800000 */
.L_x_5754:
        /* <DEDUP_REMOVED lines=14> */
.L_x_5768:
[----:B------:R-:W-:Y:S05]  /*0e30*/  BSYNC B0 ;  /* 0x0000000000007941 */ /* 0x000fea0003800000 */
.L_x_5767:
[----:B------:R-:W-:-:S04]  /*0e40*/  FMUL.FTZ R0, R0, 1 ;  /* 0x3f80000000007820 */ /* 0x000fc80000410000 */
[----:B------:R0:W1:Y:S01]  /*0e50*/  F2F.F64.F32 R30, R0 ;  /* 0x00000000001e7310 */ /* 0x0000620000201800 */
[----:B------:R-:W-:Y:S05]  /*0e60*/  BRA `(.L_x_5742) ;  /* 0x000001a000007947 */ /* 0x000fea0003800000 */
.L_x_5741:
        /* <DEDUP_REMOVED lines=21> */
.L_x_5766:
[----:B------:R-:W2:Y:S02]  /*0fc0*/  LDG.E.64 R30, [R4.64] ;  /* 0x00000024041e7981 */ /* 0x000ea4000c1e1b00 */
[----:B--2---:R-:W0:Y:S01]  /*0fd0*/  I2F.F64.U64 R30, R30 ;  /* 0x0000001e001e7312 */ /* 0x004e220000301800 */
[----:B------:R-:W-:Y:S05]  /*0fe0*/  BRA `(.L_x_5742) ;  /* 0x0000002000007947 */ /* 0x000fea0003800000 */
.L_x_5765:
[----:B------:R-:W2:Y:S02]  /*0ff0*/  LDG.E R4, [R4.64] ;  /* 0x0000002404047981 */ /* 0x000ea4000c1e1900 */
[----:B--2---:R0:W1:Y:S02]  /*1000*/  I2F.F64.U32 R30, R4 ;  /* 0x00000004001e7312 */ /* 0x0040640000201800 */
.L_x_5742:
[----:B------:R-:W2:Y:S02]  /*1010*/  S2R R22, SR_TID.X ;  /* 0x0000000000167919 */ /* 0x000ea40000002100 */
[----:B--2---:R-:W-:Y:S02]  /*1020*/  IADD3 R22, R22, 0x80, RZ ;  /* 0x0000008016167810 */ /* 0x004fe40007ffe0ff */
.L_x_5736:
[----:B-1----:R-:W-:Y:S05]  /*1030*/  BSYNC B6 ;  /* 0x0000000000067941 */ /* 0x002fea0003800000 */
.L_x_5735:
        /* <DEDUP_REMOVED lines=22> */
.L_x_5774:
[----:B------:R-:W2:Y:S02]  /*11a0*/  LDG.E.U8 R4, [R4.64] ;  /* 0x0000002404047981 */ /* 0x000ea4000c1e1100 */
[----:B--2---:R0:W1:Y:S01]  /*11b0*/  I2F.F64.U16 R28, R4 ;  /* 0x00000004001c7312 */ /* 0x0040620000101800 */
[----:B------:R-:W-:Y:S05]  /*11c0*/  BRA `(.L_x_5776) ;  /* 0x00000df000007947 */ /* 0x000fea0003800000 */
.L_x_5773:
        /* <DEDUP_REMOVED lines=9> */
.L_x_5778:
[----:B------:R-:W2:Y:S02]  /*1260*/  LDG.E R4, [R4.64] ;  /* 0x0000002404047981 */ /* 0x000ea4000c1e1900 */
[----:B--2---:R0:W1:Y:S01]  /*1270*/  I2F.F64 R28, R4 ;  /* 0x00000004001c7312 */ /* 0x0040620000201c00 */
[----:B------:R-:W-:Y:S05]  /*1280*/  BRA `(.L_x_5776) ;  /* 0x00000d3000007947 */ /* 0x000fea0003800000 */
.L_x_5777:
[----:B------:R-:W2:Y:S02]  /*1290*/  LDG.E.U16 R4, [R4.64] ;  /* 0x0000002404047981 */ /* 0x000ea4000c1e1500 */
[----:B--2---:R0:W1:Y:S01]  /*12a0*/  I2F.F64.S16 R28, R4 ;  /* 0x00000004001c7312 */ /* 0x0040620000101c00 */
[----:B------:R-:W-:Y:S05]  /*12b0*/  BRA `(.L_x_5776) ;  /* 0x00000d0000007947 */ /* 0x000fea0003800000 */
.L_x_5772:
        /* <DEDUP_REMOVED lines=10> */
.L_x_5780:
[----:B------:R-:W2:Y:S02]  /*1360*/  LDG.E.U16 R0, [R4.64] ;  /* 0x0000002404007981 */ /* 0x000ea4000c1e1500 */
[----:B--2---:R-:W-:-:S05]  /*1370*/  HADD2.F32 R0, -RZ, R0.H0_H0 ;  /* 0x20000000ff007230 */ /* 0x004fca0000004100 */
[----:B------:R-:W-:-:S04]  /*1380*/  FMUL.FTZ R0, R0, 1 ;  /* 0x3f80000000007820 */ /* 0x000fc80000410000 */
[----:B------:R0:W1:Y:S01]  /*1390*/  F2F.F64.F32 R28, R0 ;  /* 0x00000000001c7310 */ /* 0x0000620000201800 */
[----:B------:R-:W-:Y:S05]  /*13a0*/  BRA `(.L_x_5776) ;  /* 0x00000c1000007947 */ /* 0x000fea0003800000 */
.L_x_5779:
        /* <DEDUP_REMOVED lines=10> */
.L_x_5782:
[----:B------:R-:W2:Y:S02]  /*1450*/  LDG.E.U16 R4, [R4.64] ;  /* 0x0000002404047981 */ /* 0x000ea4000c1e1500 */
[----:B--2---:R-:W-:-:S05]  /*1460*/  HADD2.F32 R0, -RZ, R4.H0_H0 ;  /* 0x20000004ff007230 */ /* 0x004fca0000004100 */
[----:B------:R-:W-:-:S04]  /*1470*/  FMUL.FTZ R0, R0, 1 ;  /* 0x3f80000000007820 */ /* 0x000fc80000410000 */
[----:B------:R0:W1:Y:S01]  /*1480*/  F2F.F64.F32 R28, R0 ;  /* 0x00000000001c7310 */ /* 0x0000620000201800 */
[----:B------:R-:W-:Y:S05]  /*1490*/  BRA `(.L_x_5776) ;  /* 0x00000b2000007947 */ /* 0x000fea0003800000 */
.L_x_5781:
[----:B------:R0:W5:Y:S01]  /*14a0*/  LDG.E.64 R28, [R4.64] ;  /* 0x00000024041c7981 */ /* 0x000162000c1e1b00 */
[----:B------:R-:W-:Y:S05]  /*14b0*/  BRA `(.L_x_5776) ;  /* 0x00000b0000007947 */ /* 0x000fea0003800000 */
.L_x_5771:
        /* <DEDUP_REMOVED lines=13> */
.L_x_5785:
[----:B------:R0:W5:Y:S01]  /*1590*/  LDG.E.64 R28, [R4.64] ;  /* 0x00000024041c7981 */ /* 0x000162000c1e1b00 */
[----:B------:R-:W-:Y:S05]  /*15a0*/  BRA `(.L_x_5776) ;  /* 0x00000a1000007947 */ /* 0x000fea0003800000 */
.L_x_5784:
        /* <DEDUP_REMOVED lines=28> */
.L_x_5787:
        /* <DEDUP_REMOVED lines=15> */
.L_x_5786:
[----:B------:R-:W2:Y:S02]  /*1860*/  LDG.E.U16 R0, [R4.64] ;  /* 0x0000002404007981 */ /* 0x000ea4000c1e1500 */
[----:B--2---:R-:W-:-:S05]  /*1870*/  PRMT R0, RZ, 0x5410, R0 ;  /* 0x00005410ff007816 */ /* 0x004fca0000000000 */
[----:B------:R-:W-:-:S04]  /*1880*/  FMUL.FTZ R0, R0, 1 ;  /* 0x3f80000000007820 */ /* 0x000fc80000410000 */
[----:B------:R0:W1:Y:S01]  /*1890*/  F2F.F64.F32 R28, R0 ;  /* 0x00000000001c7310 */ /* 0x0000620000201800 */
[----:B------:R-:W-:Y:S05]  /*18a0*/  BRA `(.L_x_5776) ;  /* 0x0000071000007947 */ /* 0x000fea0003800000 */
.L_x_5783:
        /* <DEDUP_REMOVED lines=11> */
.L_x_5790:
        /* <DEDUP_REMOVED lines=21> */
.L_x_5794:
[----:B------:R-:W-:Y:S05]  /*1ab0*/  BSYNC B1 ;  /* 0x0000000000017941 */ /* 0x000fea0003800000 */
.L_x_5793:
[----:B------:R-:W-:Y:S01]  /*1ac0*/  LEA R5, R0, 0x3b800000, 0x17 ;  /* 0x3b80000000057811 */ /* 0x000fe200078eb8ff */
[----:B------:R-:W-:-:S05]  /*1ad0*/  IMAD.SHL.U32 R0, R3, 0x100000, RZ ;  /* 0x0010000003007824 */ /* 0x000fca00078e00ff */
[----:B------:R-:W-:Y:S02]  /*1ae0*/  LOP3.LUT R0, R5, R0, R6, 0xfe, !PT ;  /* 0x0000000005007212 */ /* 0x000fe400078efe06 */
.L_x_5792:
[----:B------:R-:W-:Y:S05]  /*1af0*/  BSYNC B0 ;  /* 0x0000000000007941 */ /* 0x000fea0003800000 */
.L_x_5791:
[----:B------:R-:W-:-:S04]  /*1b00*/  FMUL.FTZ R0, R0, 1 ;  /* 0x3f80000000007820 */ /* 0x000fc80000410000 */
[----:B------:R0:W1:Y:S01]  /*1b10*/  F2F.F64.F32 R28, R0 ;  /* 0x00000000001c7310 */ /* 0x0000620000201800 */
[----:B------:R-:W-:Y:S05]  /*1b20*/  BRA `(.L_x_5776) ;  /* 0x0000049000007947 */ /* 0x000fea0003800000 */
.L_x_5789:
        /* <DEDUP_REMOVED lines=21> */
.L_x_5798:
[----:B------:R-:W-:Y:S05]  /*1c80*/  BSYNC B1 ;  /* 0x0000000000017941 */ /* 0x000fea0003800000 */
.L_x_5797:
[----:B------:R-:W-:Y:S01]  /*1c90*/  LEA R5, R0, 0x37800000, 0x17 ;  /* 0x3780000000057811 */ /* 0x000fe200078eb8ff */
[----:B------:R-:W-:-:S05]  /*1ca0*/  IMAD.SHL.U32 R0, R3, 0x200000, RZ ;  /* 0x0020000003007824 */ /* 0x000fca00078e00ff */
[----:B------:R-:W-:Y:S02]  /*1cb0*/  LOP3.LUT R0, R5, R0, R6, 0xfe, !PT ;  /* 0x0000000005007212 */ /* 0x000fe400078efe06 */
.L_x_5796:
[----:B------:R-:W-:Y:S05]  /*1cc0*/  BSYNC B0 ;  /* 0x0000000000007941 */ /* 0x000fea0003800000 */
.L_x_5795:
[----:B------:R-:W-:-:S04]  /*1cd0*/  FMUL.FTZ R0, R0, 1 ;  /* 0x3f80000000007820 */ /* 0x000fc80000410000 */
[----:B------:R0:W1:Y:S01]  /*1ce0*/  F2F.F64.F32 R28, R0 ;  /* 0x00000000001c7310 */ /* 0x0000620000201800 */
[----:B------:R-:W-:Y:S05]  /*1cf0*/  BRA `(.L_x_5776) ;  /* 0x000002c000007947 */ /* 0x000fea0003800000 */
.L_x_5788:
        /* <DEDUP_REMOVED lines=14> */
.L_x_5802:
[----:B------:R-:W-:Y:S05]  /*1de0*/  BSYNC B0 ;  /* 0x0000000000007941 */ /* 0x000fea0003800000 */
.L_x_5801:
[----:B------:R-:W-:-:S04]  /*1df0*/  FMUL.FTZ R0, R0, 1 ;  /* 0x3f80000000007820 */ /* 0x000fc80000410000 */
[----:B------:R0:W1:Y:S01]  /*1e00*/  F2F.F64.F32 R28, R0 ;  /* 0x00000000001c7310 */ /* 0x0000620000201800 */
[----:B------:R-:W-:Y:S05]  /*1e10*/  BRA `(.L_x_5776) ;  /* 0x000001a000007947 */ /* 0x000fea0003800000 */
.L_x_5775:
        /* <DEDUP_REMOVED lines=19> */
[----:B------:R-:W-:Y:S01]  /*1f50*/  CS2R R28, SRZ ;  /* 0x00000000001c7805 */ /* 0x000fe2000001ff00 */
[----:B------:R-:W-:Y:S05]  /*1f60*/  BRA `(.L_x_5776) ;  /* 0x0000005000007947 */ /* 0x000fea0003800000 */
.L_x_5800:
[----:B------:R-:W2:Y:S02]  /*1f70*/  LDG.E.64 R28, [R4.64] ;  /* 0x00000024041c7981 */ /* 0x000ea4000c1e1b00 */
[----:B--2---:R-:W0:Y:S01]  /*1f80*/  I2F.F64.U64 R28, R28 ;  /* 0x0000001c001c7312 */ /* 0x004e220000301800 */
[----:B------:R-:W-:Y:S05]  /*1f90*/  BRA `(.L_x_5776) ;  /* 0x0000002000007947 */ /* 0x000fea0003800000 */
.L_x_5799:
[----:B------:R-:W2:Y:S02]  /*1fa0*/  LDG.E R4, [R4.64] ;  /* 0x0000002404047981 */ /* 0x000ea4000c1e1900 */
[----:B--2---:R0:W1:Y:S02]  /*1fb0*/  I2F.F64.U32 R28, R4 ;  /* 0x00000004001c7312 */ /* 0x0040640000201800 */
.L_x_5776:
[----:B------:R-:W-:-:S03]  /*1fc0*/  IADD3 R22, R22, 0x80, RZ ;  /* 0x0000008016167810 */ /* 0x000fc60007ffe0ff */
.L_x_5770:
[----:B------:R-:W-:Y:S05]  /*1fd0*/  BSYNC B6 ;  /* 0x0000000000067941 */ /* 0x000fea0003800000 */
.L_x_5769:
[----:B------:R-:W-:Y:S01]  /*1fe0*/  ISETP.GE.AND P0, PT, R22, R19, PT ;  /* 0x000000131600720c */ /* 0x000fe20003f06270 */
[----:B------:R-:W-:Y:S01]  /*1ff0*/  BSSY B6, `(.L_x_5803) ;  /* 0x00000fa000067945 */ /* 0x000fe20003800000 */
[----:B------:R-:W-:Y:S01]  /*2000*/  CS2R R16, SRZ ;  /* 0x0000000000107805 */ /* 0x000fe2000001ff00 */
[----:B------:R-:W-:-:S10]  /*2010*/  CS2R R24, SRZ ;  /* 0x0000000000187805 */ /* 0x000fd4000001ff00 */
        /* <DEDUP_REMOVED lines=20> */
.L_x_5808:
[----:B------:R-:W2:Y:S02]  /*2160*/  LDG.E.U8 R4, [R4.64] ;  /* 0x0000002404047981 */ /* 0x000ea4000c1e1100 */
[----:B--2---:R0:W2:Y:S01]  /*2170*/  I2F.F64.U16 R24, R4 ;  /* 0x0000000400187312 */ /* 0x0040a20000101800 */
[----:B------:R-:W-:Y:S05]  /*2180*/  BRA `(.L_x_5810) ;  /* 0x00000df000007947 */ /* 0x000fea0003800000 */
.L_x_5807:
        /* <DEDUP_REMOVED lines=9> */
.L_x_5812:
[----:B------:R-:W2:Y:S02]  /*2220*/  LDG.E R4, [R4.64] ;  /* 0x0000002404047981 */ /* 0x000ea4000c1e1900 */
[----:B--2---:R0:W2:Y:S01]  /*2230*/  I2F.F64 R24, R4 ;  /* 0x0000000400187312 */ /* 0x0040a20000201c00 */
[----:B------:R-:W-:Y:S05]  /*2240*/  BRA `(.L_x_5810) ;  /* 0x00000d3000007947 */ /* 0x000fea0003800000 */
.L_x_5811:
[----:B------:R-:W2:Y:S02]  /*2250*/  LDG.E.U16 R4, [R4.64] ;  /* 0x0000002404047981 */ /* 0x000ea4000c1e1500 */
[----:B--2---:R0:W2:Y:S01]  /*2260*/  I2F.F64.S16 R24, R4 ;  /* 0x0000000400187312 */ /* 0x0040a20000101c00 */
[----:B------:R-:W-:Y:S05]  /*2270*/  BRA `(.L_x_5810) ;  /* 0x00000d0000007947 */ /* 0x000fea0003800000 */
.L_x_5806:
        /* <DEDUP_REMOVED lines=10> */
.L_x_5814:
[----:B------:R-:W2:Y:S02]  /*2320*/  LDG.E.U16 R0, [R4.64] ;  /* 0x0000002404007981 */ /* 0x000ea4000c1e1500 */
[----:B--2---:R-:W-:-:S05]  /*2330*/  HADD2.F32 R0, -RZ, R0.H0_H0 ;  /* 0x20000000ff007230 */ /* 0x004fca0000004100 */
[----:B------:R-:W-:-:S04]  /*2340*/  FMUL.FTZ R0, R0, 1 ;  /* 0x3f80000000007820 */ /* 0x000fc80000410000 */
[----:B------:R0:W2:Y:S01]  /*2350*/  F2F.F64.F32 R24, R0 ;  /* 0x0000000000187310 */ /* 0x0000a20000201800 */
[----:B------:R-:W-:Y:S05]  /*2360*/  BRA `(.L_x_5810) ;  /* 0x00000c1000007947 */ /* 0x000fea0003800000 */
.L_x_5813:
        /* <DEDUP_REMOVED lines=10> */
.L_x_5816:
[----:B------:R-:W2:Y:S02]  /*2410*/  LDG.E.U16 R4, [R4.64] ;  /* 0x0000002404047981 */ /* 0x000ea4000c1e1500 */
[----:B--2---:R-:W-:-:S05]  /*2420*/  HADD2.F32 R0, -RZ, R4.H0_H0 ;  /* 0x20000004ff007230 */ /* 0x004fca0000004100 */
[----:B------:R-:W-:-:S04]  /*2430*/  FMUL.FTZ R0, R0, 1 ;  /* 0x3f80000000007820 */ /* 0x000fc80000410000 */
[----:B------:R0:W2:Y:S01]  /*2440*/  F2F.F64.F32 R24, R0 ;  /* 0x0000000000187310 */ /* 0x0000a20000201800 */
[----:B------:R-:W-:Y:S05]  /*2450*/  BRA `(.L_x_5810) ;  /* 0x00000b2000007947 */ /* 0x000fea0003800000 */
.L_x_5815:
[----:B------:R0:W5:Y:S01]  /*2460*/  LDG.E.64 R24, [R4.64] ;  /* 0x0000002404187981 */ /* 0x000162000c1e1b00 */
[----:B------:R-:W-:Y:S05]  /*2470*/  BRA `(.L_x_5810) ;  /* 0x00000b0000007947 */ /* 0x000fea0003800000 */
.L_x_5805:
        /* <DEDUP_REMOVED lines=13> */
.L_x_5819:
[----:B------:R0:W5:Y:S01]  /*2550*/  LDG.E.64 R24, [R4.64] ;  /* 0x0000002404187981 */ /* 0x000162000c1e1b00 */
[----:B------:R-:W-:Y:S05]  /*2560*/  BRA `(.L_x_5810) ;  /* 0x00000a1000007947 */ /* 0x000fea0003800000 */
.L_x_5818:
        /* <DEDUP_REMOVED lines=28> */
.L_x_5821:
        /* <DEDUP_REMOVED lines=15> */
.L_x_5820:
[----:B------:R-:W2:Y:S02]  /*2820*/  LDG.E.U16 R0, [R4.64] ;  /* 0x0000002404007981 */ /* 0x000ea4000c1e1500 */
[----:B--2---:R-:W-:-:S05]  /*2830*/  PRMT R0, RZ, 0x5410, R0 ;  /* 0x00005410ff007816 */ /* 0x004fca0000000000 */
[----:B------:R-:W-:-:S04]  /*2840*/  FMUL.FTZ R0, R0, 1 ;  /* 0x3f80000000007820 */ /* 0x000fc80000410000 */
[----:B------:R0:W2:Y:S01]  /*2850*/  F2F.F64.F32 R24, R0 ;  /* 0x0000000000187310 */ /* 0x0000a20000201800 */
[----:B------:R-:W-:Y:S05]  /*2860*/  BRA `(.L_x_5810) ;  /* 0x0000071000007947 */ /* 0x000fea0003800000 */
.L_x_5817:
        /* <DEDUP_REMOVED lines=11> */
.L_x_5824:
        /* <DEDUP_REMOVED lines=21> */
.L_x_5828:
[----:B------:R-:W-:Y:S05]  /*2a70*/  BSYNC B1 ;  /* 0x0000000000017941 */ /* 0x000fea0003800000 */
.L_x_5827:
[----:B------:R-:W-:Y:S01]  /*2a80*/  LEA R5, R0, 0x3b800000, 0x17 ;  /* 0x3b80000000057811 */ /* 0x000fe200078eb8ff */
[----:B------:R-:W-:-:S05]  /*2a90*/  IMAD.SHL.U32 R0, R3, 0x100000, RZ ;  /* 0x0010000003007824 */ /* 0x000fca00078e00ff */
[----:B------:R-:W-:Y:S02]  /*2aa0*/  LOP3.LUT R0, R5, R0, R6, 0xfe, !PT ;  /* 0x0000000005007212 */ /* 0x000fe400078efe06 */
.L_x_5826:
[----:B------:R-:W-:Y:S05]  /*2ab0*/  BSYNC B0 ;  /* 0x0000000000007941 */ /* 0x000fea0003800000 */
.L_x_5825:
[----:B------:R-:W-:-:S04]  /*2ac0*/  FMUL.FTZ R0, R0, 1 ;  /* 0x3f80000000007820 */ /* 0x000fc80000410000 */
[----:B------:R0:W2:Y:S01]  /*2ad0*/  F2F.F64.F32 R24, R0 ;  /* 0x0000000000187310 */ /* 0x0000a20000201800 */
[----:B------:R-:W-:Y:S05]  /*2ae0*/  BRA `(.L_x_5810) ;  /* 0x0000049000007947 */ /* 0x000fea0003800000 */
.L_x_5823:
        /* <DEDUP_REMOVED lines=21> */
.L_x_5832:
[----:B------:R-:W-:Y:S05]  /*2c40*/  BSYNC B1 ;  /* 0x0000000000017941 */ /* 0x000fea0003800000 */
.L_x_5831:
[----:B------:R-:W-:Y:S01]  /*2c50*/  LEA R5, R0, 0x37800000, 0x17 ;  /* 0x3780000000057811 */ /* 0x000fe200078eb8ff */
[----:B------:R-:W-:-:S05]  /*2c60*/  IMAD.SHL.U32 R0, R3, 0x200000, RZ ;  /* 0x0020000003007824 */ /* 0x000fca00078e00ff */
[----:B------:R-:W-:Y:S02]  /*2c70*/  LOP3.LUT R0, R5, R0, R6, 0xfe, !PT ;  /* 0x0000000005007212 */ /* 0x000fe400078efe06 */
.L_x_5830:
[----:B------:R-:W-:Y:S05]  /*2c80*/  BSYNC B0 ;  /* 0x0000000000007941 */ /* 0x000fea0003800000 */
.L_x_5829:
[----:B------:R-:W-:-:S04]  /*2c90*/  FMUL.FTZ R0, R0, 1 ;  /* 0x3f80000000007820 */ /* 0x000fc80000410000 */
[----:B------:R0:W2:Y:S01]  /*2ca0*/  F2F.F64.F32 R24, R0 ;  /* 0x0000000000187310 */ /* 0x0000a20000201800 */
[----:B------:R-:W-:Y:S05]  /*2cb0*/  BRA `(.L_x_5810) ;  /* 0x000002c000007947 */ /* 0x000fea0003800000 */
.L_x_5822:
        /* <DEDUP_REMOVED lines=14> */
.L_x_5836:
[----:B------:R-:W-:Y:S05]  /*2da0*/  BSYNC B0 ;  /* 0x0000000000007941 */ /* 0x000fea0003800000 */
.L_x_5835:
[----:B------:R-:W-:-:S04]  /*2db0*/  FMUL.FTZ R0, R0, 1 ;  /* 0x3f80000000007820 */ /* 0x000fc80000410000 */
[----:B------:R0:W2:Y:S01]  /*2dc0*/  F2F.F64.F32 R24, R0 ;  /* 0x0000000000187310 */ /* 0x0000a20000201800 */
[----:B------:R-:W-:Y:S05]  /*2dd0*/  BRA `(.L_x_5810) ;  /* 0x000001a000007947 */ /* 0x000fea0003800000 */
.L_x_5809:
        /* <DEDUP_REMOVED lines=21> */
.L_x_5834:
[----:B------:R-:W2:Y:S02]  /*2f30*/  LDG.E.64 R24, [R4.64] ;  /* 0x0000002404187981 */ /* 0x000ea4000c1e1b00 */
[----:B--2---:R-:W0:Y:S01]  /*2f40*/  I2F.F64.U64 R24, R24 ;  /* 0x0000001800187312 */ /* 0x004e220000301800 */
[----:B------:R-:W-:Y:S05]  /*2f50*/  BRA `(.L_x_5810) ;  /* 0x0000002000007947 */ /* 0x000fea0003800000 */
.L_x_5833:
[----:B------:R-:W2:Y:S02]  /*2f60*/  LDG.E R4, [R4.64] ;  /* 0x0000002404047981 */ /* 0x000ea4000c1e1900 */
[----:B--2---:R0:W2:Y:S02]  /*2f70*/  I2F.F64.U32 R24, R4 ;  /* 0x0000000400187312 */ /* 0x0040a40000201800 */
.L_x_5810:
[----:B------:R-:W-:-:S03]  /*2f80*/  IADD3 R22, R22, 0x80, RZ ;  /* 0x0000008016167810 */ /* 0x000fc60007ffe0ff */
.L_x_5804:
[----:B------:R-:W-:Y:S05]  /*2f90*/  BSYNC B6 ;  /* 0x0000000000067941 */ /* 0x000fea0003800000 */
.L_x_5803:
[----:B------:R-:W-:Y:S01]  /*2fa0*/  ISETP.GE.AND P0, PT, R22, R19, PT ;  /* 0x000000131600720c */ /* 0x000fe20003f06270 */
[----:B------:R-:W-:-:S12]  /*2fb0*/  BSSY B6, `(.L_x_5837) ;  /* 0x00000f5000067945 */ /* 0x000fd80003800000 */
        /* <DEDUP_REMOVED lines=19> */
.L_x_5842:
[----:B------:R-:W3:Y:S02]  /*30f0*/  LDG.E.U8 R4, [R4.64] ;  /* 0x0000002404047981 */ /* 0x000ee4000c1e1100 */
[----:B---3--:R0:W3:Y:S01]  /*3100*/  I2F.F64.U16 R16, R4 ;  /* 0x0000000400107312 */ /* 0x0080e20000101800 */
[----:B------:R-:W-:Y:S05]  /*3110*/  BRA `(.L_x_5838) ;  /* 0x00000de000007947 */ /* 0x000fea0003800000 */
.L_x_5841:
        /* <DEDUP_REMOVED lines=9> */
.L_x_5845:
[----:B------:R-:W3:Y:S02]  /*31b0*/  LDG.E R4, [R4.64] ;  /* 0x0000002404047981 */ /* 0x000ee4000c1e1900 */
[----:B---3--:R0:W3:Y:S01]  /*31c0*/  I2F.F64 R16, R4 ;  /* 0x0000000400107312 */ /* 0x0080e20000201c00 */
[----:B------:R-:W-:Y:S05]  /*31d0*/  BRA `(.L_x_5838) ;  /* 0x00000d2000007947 */ /* 0x000fea0003800000 */
.L_x_5844:
[----:B------:R-:W3:Y:S02]  /*31e0*/  LDG.E.U16 R4, [R4.64] ;  /* 0x0000002404047981 */ /* 0x000ee4000c1e1500 */
[----:B---3--:R0:W3:Y:S01]  /*31f0*/  I2F.F64.S16 R16, R4 ;  /* 0x0000000400107312 */ /* 0x0080e20000101c00 */
[----:B------:R-:W-:Y:S05]  /*3200*/  BRA `(.L_x_5838) ;  /* 0x00000cf000007947 */ /* 0x000fea0003800000 */
.L_x_5840:
        /* <DEDUP_REMOVED lines=10> */
.L_x_5847:
[----:B------:R-:W3:Y:S02]  /*32b0*/  LDG.E.U16 R0, [R4.64] ;  /* 0x0000002404007981 */ /* 0x000ee4000c1e1500 */
[----:B---3--:R-:W-:-:S05]  /*32c0*/  HADD2.F32 R0, -RZ, R0.H0_H0 ;  /* 0x20000000ff007230 */ /* 0x008fca0000004100 */
[----:B------:R-:W-:-:S04]  /*32d0*/  FMUL.FTZ R0, R0, 1 ;  /* 0x3f80000000007820 */ /* 0x000fc80000410000 */
[----:B------:R0:W3:Y:S01]  /*32e0*/  F2F.F64.F32 R16, R0 ;  /* 0x0000000000107310 */ /* 0x0000e20000201800 */
[----:B------:R-:W-:Y:S05]  /*32f0*/  BRA `(.L_x_5838) ;  /* 0x00000c0000007947 */ /* 0x000fea0003800000 */
.L_x_5846:
        /* <DEDUP_REMOVED lines=10> */
.L_x_5849:
[----:B------:R-:W3:Y:S02]  /*33a0*/  LDG.E.U16 R4, [R4.64] ;  /* 0x0000002404047981 */ /* 0x000ee4000c1e1500 */
[----:B---3--:R-:W-:-:S05]  /*33b0*/  HADD2.F32 R0, -RZ, R4.H0_H0 ;  /* 0x20000004ff007230 */ /* 0x008fca0000004100 */
[----:B------:R-:W-:-:S04]  /*33c0*/  FMUL.FTZ R0, R0, 1 ;  /* 0x3f80000000007820 */ /* 0x000fc80000410000 */
[----:B------:R0:W3:Y:S01]  /*33d0*/  F2F.F64.F32 R16, R0 ;  /* 0x0000000000107310 */ /* 0x0000e20000201800 */
[----:B------:R-:W-:Y:S05]  /*33e0*/  BRA `(.L_x_5838) ;  /* 0x00000b1000007947 */ /* 0x000fea0003800000 */
.L_x_5848:
[----:B------:R0:W5:Y:S01]  /*33f0*/  LDG.E.64 R16, [R4.64] ;  /* 0x0000002404107981 */ /* 0x000162000c1e1b00 */
[----:B------:R-:W-:Y:S05]  /*3400*/  BRA `(.L_x_5838) ;  /* 0x00000af000007947 */ /* 0x000fea0003800000 */
.L_x_5839:
        /* <DEDUP_REMOVED lines=13> */
.L_x_5852:
[----:B------:R0:W5:Y:S01]  /*34e0*/  LDG.E.64 R16, [R4.64] ;  /* 0x0000002404107981 */ /* 0x000162000c1e1b00 */
[----:B------:R-:W-:Y:S05]  /*34f0*/  BRA `(.L_x_5838) ;  /* 0x00000a0000007947 */ /* 0x000fea0003800000 */
.L_x_5851:
        /* <DEDUP_REMOVED lines=28> */
.L_x_5854:
        /* <DEDUP_REMOVED lines=13> */
[----:B------:R0:W3:Y:S01]  /*3790*/  F2F.F64.F32 R16, R0 ;  /* 0x0000000000107310 */ /* 0x0000e20000201800 */
[----:B------:R-:W-:Y:S05]  /*37a0*/  BRA `(.L_x_5838) ;  /* 0x0000075000007947 */ /* 0x000fea0003800000 */
.L_x_5853:
[----:B------:R-:W3:Y:S02]  /*37b0*/  LDG.E.U16 R0, [R4.64] ;  /* 0x0000002404007981 */ /* 0x000ee4000c1e1500 */
[----:B---3--:R-:W-:-:S05]  /*37c0*/  PRMT R0, RZ, 0x5410, R0 ;  /* 0x00005410ff007816 */ /* 0x008fca0000000000 */
[----:B------:R-:W-:-:S04]  /*37d0*/  FMUL.FTZ R0, R0, 1 ;  /* 0x3f80000000007820 */ /* 0x000fc80000410000 */
[----:B------:R0:W3:Y:S01]  /*37e0*/  F2F.F64.F32 R16, R0 ;  /* 0x0000000000107310 */ /* 0x0000e20000201800 */
[----:B------:R-:W-:Y:S05]  /*37f0*/  BRA `(.L_x_5838) ;  /* 0x0000070000007947 */ /* 0x000fea0003800000 */
.L_x_5850:
        /* <DEDUP_REMOVED lines=11> */
.L_x_5857:
        /* <DEDUP_REMOVED lines=21> */
.L_x_5861:
[----:B------:R-:W-:Y:S05]  /*3a00*/  BSYNC B1 ;  /* 0x0000000000017941 */ /* 0x000fea0003800000 */
.L_x_5860:
[----:B------:R-:W-:Y:S01]  /*3a10*/  LEA R5, R0, 0x3b800000, 0x17 ;  /* 0x3b80000000057811 */ /* 0x000fe200078eb8ff */
[----:B------:R-:W-:-:S05]  /*3a20*/  IMAD.SHL.U32 R0, R3, 0x100000, RZ ;  /* 0x0010000003007824 */ /* 0x000fca00078e00ff */
[----:B------:R-:W-:Y:S02]  /*3a30*/  LOP3.LUT R0, R5, R0, R6, 0xfe, !PT ;  /* 0x0000000005007212 */ /* 0x000fe400078efe06 */
.L_x_5859:
[----:B------:R-:W-:Y:S05]  /*3a40*/  BSYNC B0 ;  /* 0x0000000000007941 */ /* 0x000fea0003800000 */
.L_x_5858:
[----:B------:R-:W-:-:S04]  /*3a50*/  FMUL.FTZ R0, R0, 1 ;  /* 0x3f80000000007820 */ /* 0x000fc80000410000 */
[----:B------:R0:W3:Y:S01]  /*3a60*/  F2F.F64.F32 R16, R0 ;  /* 0x0000000000107310 */ /* 0x0000e20000201800 */
[----:B------:R-:W-:Y:S05]  /*3a70*/  BRA `(.L_x_5838) ;  /* 0x0000048000007947 */ /* 0x000fea0003800000 */
.L_x_5856:
        /* <DEDUP_REMOVED lines=21> */
.L_x_5865:
[----:B------:R-:W-:Y:S05]  /*3bd0*/  BSYNC B1 ;  /* 0x0000000000017941 */ /* 0x000fea0003800000 */
.L_x_5864:
[----:B------:R-:W-:Y:S01]  /*3be0*/  LEA R5, R0, 0x37800000, 0x17 ;  /* 0x3780000000057811 */ /* 0x000fe200078eb8ff */
[----:B------:R-:W-:-:S05]  /*3bf0*/  IMAD.SHL.U32 R0, R3, 0x200000, RZ ;  /* 0x0020000003007824 */ /* 0x000fca00078e00ff */
[----:B------:R-:W-:Y:S02]  /*3c00*/  LOP3.LUT R0, R5, R0, R6, 0xfe, !PT ;  /* 0x0000000005007212 */ /* 0x000fe400078efe06 */
.L_x_5863:
[----:B------:R-:W-:Y:S05]  /*3c10*/  BSYNC B0 ;  /* 0x0000000000007941 */ /* 0x000fea0003800000 */
.L_x_5862:
[----:B------:R-:W-:-:S04]  /*3c20*/  FMUL.FTZ R0, R0, 1 ;  /* 0x3f80000000007820 */ /* 0x000fc80000410000 */
[----:B------:R0:W3:Y:S01]  /*3c30*/  F2F.F64.F32 R16, R0 ;  /* 0x0000000000107310 */ /* 0x0000e20000201800 */
[----:B------:R-:W-:Y:S05]  /*3c40*/  BRA `(.L_x_5838) ;  /* 0x000002b000007947 */ /* 0x000fea0003800000 */
.L_x_5855:
        /* <DEDUP_REMOVED lines=14> */
.L_x_5869:
[----:B------:R-:W-:Y:S05]  /*3d30*/  BSYNC B0 ;  /* 0x0000000000007941 */ /* 0x000fea0003800000 */
.L_x_5868:
[----:B------:R-:W-:-:S04]  /*3d40*/  FMUL.FTZ R0, R0, 1 ;  /* 0x3f80000000007820 */ /* 0x000fc80000410000 */
[----:B------:R0:W3:Y:S01]  /*3d50*/  F2F.F64.F32 R16, R0 ;  /* 0x0000000000107310 */ /* 0x0000e20000201800 */
[----:B------:R-:W-:Y:S05]  /*3d60*/  BRA `(.L_x_5838) ;  /* 0x0000019000007947 */ /* 0x000fea0003800000 */
.L_x_5843:
        /* <DEDUP_REMOVED lines=19> */
[----:B------:R-:W-:Y:S05]  /*3ea0*/  BRA `(.L_x_5838) ;  /* 0x0000005000007947 */ /* 0x000fea0003800000 */
.L_x_5867:
[----:B------:R-:W3:Y:S02]  /*3eb0*/  LDG.E.64 R16, [R4.64] ;  /* 0x0000002404107981 */ /* 0x000ee4000c1e1b00 */
[----:B---3--:R-:W0:Y:S01]  /*3ec0*/  I2F.F64.U64 R16, R16 ;  /* 0x0000001000107312 */ /* 0x008e220000301800 */
[----:B------:R-:W-:Y:S05]  /*3ed0*/  BRA `(.L_x_5838) ;  /* 0x0000002000007947 */ /* 0x000fea0003800000 */
.L_x_5866:
[----:B------:R-:W3:Y:S02]  /*3ee0*/  LDG.E R4, [R4.64] ;  /* 0x0000002404047981 */ /* 0x000ee4000c1e1900 */
[----:B---3--:R0:W3:Y:S02]  /*3ef0*/  I2F.F64.U32 R16, R4 ;  /* 0x0000000400107312 */ /* 0x0080e40000201800 */
.L_x_5838:
[----:B------:R-:W-:Y:S05]  /*3f00*/  BSYNC B6 ;  /* 0x0000000000067941 */ /* 0x000fea0003800000 */
.L_x_5837:
[----:B------:R-:W4:Y:S01]  /*3f10*/  S2R R22, SR_TID.X ;  /* 0x0000000000167919 */ /* 0x000f220000002100 */
[----:B------:R-:W3:Y:S01]  /*3f20*/  LDC.U8 R18, c[0x0][0x1ac] ;  /* 0x00006b00ff127b82 */ /* 0x000ee20000000000 */
[----:B------:R-:W-:Y:S01]  /*3f30*/  BSSY B0, `(.L_x_5870) ;  /* 0x0000012000007945 */ /* 0x000fe20003800000 */
[C---:B----4-:R-:W-:Y:S02]  /*3f40*/  ISETP.GE.AND P2, PT, R22.reuse, R19, PT ;  /* 0x000000131600720c */ /* 0x050fe40003f46270 */
[----:B0-----:R-:W-:-:S02]  /*3f50*/  IADD3 R0, R22, 0x100, RZ ;  /* 0x0000010016007810 */ /* 0x001fc40007ffe0ff */
[C---:B------:R-:W-:Y:S02]  /*3f60*/  IADD3 R4, R22.reuse, 0x180, RZ ;  /* 0x0000018016047810 */ /* 0x040fe40007ffe0ff */
[----:B------:R-:W-:Y:S02]  /*3f70*/  IADD3 R26, R22, 0x80, RZ ;  /* 0x00000080161a7810 */ /* 0x000fe40007ffe0ff */
[-C--:B------:R-:W-:Y:S02]  /*3f80*/  ISETP.GE.AND P0, PT, R0, R19.reuse, PT ;  /* 0x000000130000720c */ /* 0x080fe40003f06270 */
[-C--:B------:R-:W-:Y:S02]  /*3f90*/  ISETP.GE.AND P1, PT, R4, R19.reuse, PT ;  /* 0x000000130400720c */ /* 0x080fe40003f26270 */
[----:B------:R-:W-:Y:S01]  /*3fa0*/  ISETP.GE.AND P3, PT, R26, R19, PT ;  /* 0x000000131a00720c */ /* 0x000fe20003f66270 */
[----:B------:R-:W-:Y:S07]  /*3fb0*/  @P2 BRA `(.L_x_5871) ;  /* 0x0000009000002947 */ /* 0x000fee0003800000 */
[----:B---3-5:R-:W0:-:S06]  /*3fc0*/  DADD R4, R30, 3 ;  /* 0x400800001e047429 */ /* 0x028e0c0000000000 */
[----:B0-----:R-:W0:-:S06]  /*3fd0*/  DSETP.GEU.AND P4, PT, R4, c[0x0][0x168], PT ;  /* 0x00005a000400762a */ /* 0x001e0c0003f8e000 */
[----:B0-----:R-:W-:Y:S02]  /*3fe0*/  FSEL R4, R4, c[0x0][0x168], P4 ;  /* 0x00005a0004047a08 */ /* 0x001fe40002000000 */
[----:B------:R-:W-:-:S06]  /*3ff0*/  FSEL R5, R5, c[0x0][0x16c], P4 ;  /* 0x00005b0005057a08 */ /* 0x000fcc0002000000 */
[----:B------:R-:W0:-:S06]  /*4000*/  DSETP.GT.AND P4, PT, R4, c[0x0][0x180], PT ;  /* 0x000060000400762a */ /* 0x000e0c0003f84000 */
[----:B0-----:R-:W-:Y:S02]  /*4010*/  FSEL R4, R4, c[0x0][0x180], !P4 ;  /* 0x0000600004047a08 */ /* 0x001fe40006000000 */
[----:B------:R-:W-:-:S06]  /*4020*/  FSEL R5, R5, c[0x0][0x184], !P4 ;  /* 0x0000610005057a08 */ /* 0x000fcc0006000000 */
[----:B------:R-:W0:-:S06]  /*4030*/  DMUL R4, R30, R4 ;  /* 0x000000041e047228 */ /* 0x000e0c0000000000 */
[----:B0-----:R-:W0:-:S06]  /*4040*/  DMUL R4, R4, c[0x2][0x0] ;  /* 0x0080000004047a28 */ /* 0x001e0c0000000000 */
.L_x_5871:
[----:B---3--:R-:W-:Y:S05]  /*4050*/  BSYNC B0 ;  /* 0x0000000000007941 */ /* 0x008fea0003800000 */
.L_x_5870:
[----:B------:R-:W-:Y:S01]  /*4060*/  BSSY B0, `(.L_x_5872) ;  /* 0x000000b000007945 */ /* 0x000fe20003800000 */
[----:B------:R-:W-:Y:S05]  /*4070*/  @P3 BRA `(.L_x_5873) ;  /* 0x0000009000003947 */ /* 0x000fea0003800000 */
[----:B-1---5:R-:W1:-:S06]  /*4080*/  DADD R6, R28, 3 ;  /* 0x400800001c067429 */ /* 0x022e4c0000000000 */
[----:B-1----:R-:W1:-:S06]  /*4090*/  DSETP.GEU.AND P3, PT, R6, c[0x0][0x168], PT ;  /* 0x00005a000600762a */ /* 0x002e4c0003f6e000 */
[----:B-1----:R-:W-:Y:S02]  /*40a0*/  FSEL R6, R6, c[0x0][0x168], P3 ;  /* 0x00005a0006067a08 */ /* 0x002fe40001800000 */
[----:B------:R-:W-:-:S06]  /*40b0*/  FSEL R7, R7, c[0x0][0x16c], P3 ;  /* 0x00005b0007077a08 */ /* 0x000fcc0001800000 */
[----:B------:R-:W1:-:S06]  /*40c0*/  DSETP.GT.AND P3, PT, R6, c[0x0][0x180], PT ;  /* 0x000060000600762a */ /* 0x000e4c0003f64000 */
[----:B-1----:R-:W-:Y:S02]  /*40d0*/  FSEL R6, R6, c[0x0][0x180], !P3 ;  /* 0x0000600006067a08 */ /* 0x002fe40005800000 */
[----:B------:R-:W-:-:S06]  /*40e0*/  FSEL R7, R7, c[0x0][0x184], !P3 ;  /* 0x0000610007077a08 */ /* 0x000fcc0005800000 */
[----:B------:R-:W1:-:S06]  /*40f0*/  DMUL R28, R28, R6 ;  /* 0x000000061c1c7228 */ /* 0x000e4c0000000000 */
[----:B-1----:R-:W1:-:S06]  /*4100*/  DMUL R28, R28, c[0x2][0x0] ;  /* 0x008000001c1c7a28 */ /* 0x002e4c0000000000 */
.L_x_5873:
[----:B------:R-:W-:Y:S05]  /*4110*/  BSYNC B0 ;  /* 0x0000000000007941 */ /* 0x000fea0003800000 */
.L_x_5872:
[----:B------:R-:W-:Y:S01]  /*4120*/  BSSY B0, `(.L_x_5874) ;  /* 0x000000b000007945 */ /* 0x000fe20003800000 */
[----:B------:R-:W-:Y:S05]  /*4130*/  @P0 BRA `(.L_x_5875) ;  /* 0x0000009000000947 */ /* 0x000fea0003800000 */
[----:B--2--5:R-:W2:-:S06]  /*4140*/  DADD R6, R24, 3 ;  /* 0x4008000018067429 */ /* 0x024e8c0000000000 */
[----:B--2---:R-:W2:-:S06]  /*4150*/  DSETP.GEU.AND P0, PT, R6, c[0x0][0x168], PT ;  /* 0x00005a000600762a */ /* 0x004e8c0003f0e000 */
[----:B--2---:R-:W-:Y:S02]  /*4160*/  FSEL R6, R6, c[0x0][0x168], P0 ;  /* 0x00005a0006067a08 */ /* 0x004fe40000000000 */
[----:B------:R-:W-:-:S06]  /*4170*/  FSEL R7, R7, c[0x0][0x16c], P0 ;  /* 0x00005b0007077a08 */ /* 0x000fcc0000000000 */
[----:B------:R-:W2:-:S06]  /*4180*/  DSETP.GT.AND P0, PT, R6, c[0x0][0x180], PT ;  /* 0x000060000600762a */ /* 0x000e8c0003f04000 */
[----:B--2---:R-:W-:Y:S02]  /*4190*/  FSEL R6, R6, c[0x0][0x180], !P0 ;  /* 0x0000600006067a08 */ /* 0x004fe40004000000 */
[----:B------:R-:W-:-:S06]  /*41a0*/  FSEL R7, R7, c[0x0][0x184], !P0 ;  /* 0x0000610007077a08 */ /* 0x000fcc0004000000 */
[----:B------:R-:W2:-:S06]  /*41b0*/  DMUL R24, R24, R6 ;  /* 0x0000000618187228 */ /* 0x000e8c0000000000 */
[----:B--2---:R-:W2:-:S06]  /*41c0*/  DMUL R24, R24, c[0x2][0x0] ;  /* 0x0080000018187a28 */ /* 0x004e8c0000000000 */
.L_x_5875:
[----:B------:R-:W-:Y:S05]  /*41d0*/  BSYNC B0 ;  /* 0x0000000000007941 */ /* 0x000fea0003800000 */
.L_x_5874:
[----:B------:R-:W-:Y:S01]  /*41e0*/  BSSY B0, `(.L_x_5876) ;  /* 0x000000b000007945 */ /* 0x000fe20003800000 */
[----:B------:R-:W-:Y:S05]  /*41f0*/  @P1 BRA `(.L_x_5877) ;  /* 0x0000009000001947 */ /* 0x000fea0003800000 */
[----:B-----5:R-:W3:-:S06]  /*4200*/  DADD R6, R16, 3 ;  /* 0x4008000010067429 */ /* 0x020ecc0000000000 */
[----:B---3--:R-:W3:-:S06]  /*4210*/  DSETP.GEU.AND P0, PT, R6, c[0x0][0x168], PT ;  /* 0x00005a000600762a */ /* 0x008ecc0003f0e000 */
[----:B---3--:R-:W-:Y:S02]  /*4220*/  FSEL R6, R6, c[0x0][0x168], P0 ;  /* 0x00005a0006067a08 */ /* 0x008fe40000000000 */
[----:B------:R-:W-:-:S06]  /*4230*/  FSEL R7, R7, c[0x0][0x16c], P0 ;  /* 0x00005b0007077a08 */ /* 0x000fcc0000000000 */
[----:B------:R-:W3:-:S06]  /*4240*/  DSETP.GT.AND P0, PT, R6, c[0x0][0x180], PT ;  /* 0x000060000600762a */ /* 0x000ecc0003f04000 */
[----:B---3--:R-:W-:Y:S02]  /*4250*/  FSEL R6, R6, c[0x0][0x180], !P0 ;  /* 0x0000600006067a08 */ /* 0x008fe40004000000 */
[----:B------:R-:W-:-:S06]  /*4260*/  FSEL R7, R7, c[0x0][0x184], !P0 ;  /* 0x0000610007077a08 */ /* 0x000fcc0004000000 */
[----:B------:R-:W3:-:S06]  /*4270*/  DMUL R16, R16, R6 ;  /* 0x0000000610107228 */ /* 0x000ecc0000000000 */
[----:B---3--:R-:W3:-:S06]  /*4280*/  DMUL R16, R16, c[0x2][0x0] ;  /* 0x0080000010107a28 */ /* 0x008ecc0000000000 */
.L_x_5877:
[----:B------:R-:W-:Y:S05]  /*4290*/  BSYNC B0 ;  /* 0x0000000000007941 */ /* 0x000fea0003800000 */
.L_x_5876:
        /* <DEDUP_REMOVED lines=17> */
[----:B0-----:R-:W0:Y:S01]  /*43b0*/  F2I.F64.TRUNC R5, R4 ;  /* 0x0000000400057311 */ /* 0x001e22000030d100 */
[----:B------:R-:W-:Y:S01]  /*43c0*/  IMAD.MOV.U32 R22, RZ, RZ, R26 ;  /* 0x000000ffff167224 */ /* 0x000fe200078e001a */
[----:B0-----:R0:W-:Y:S01]  /*43d0*/  STG.E.U8 [R8.64], R5 ;  /* 0x0000000508007986 */ /* 0x0011e2000c101124 */
[----:B------:R-:W-:Y:S05]  /*43e0*/  BRA `(.L_x_5879) ;  /* 0x0000104000007947 */ /* 0x000fea0003800000 */
.L_x_5883:
[----:B0-----:R-:W0:Y:S01]  /*43f0*/  F2I.S64.F64.TRUNC R4, R4 ;  /* 0x0000000400047311 */ /* 0x001e22000030d900 */
[----:B------:R-:W-:Y:S02]  /*4400*/  IMAD.MOV.U32 R22, RZ, RZ, R26 ;  /* 0x000000ffff167224 */ /* 0x000fe400078e001a */
[----:B0-----:R-:W-:-:S05]  /*4410*/  IMAD.MOV.U32 R3, RZ, RZ, R4 ;  /* 0x000000ffff037224 */ /* 0x001fca00078e0004 */
[----:B------:R0:W-:Y:S01]  /*4420*/  STG.E.U8 [R8.64], R3 ;  /* 0x0000000308007986 */ /* 0x0001e2000c101124 */
[----:B------:R-:W-:Y:S05]  /*4430*/  BRA `(.L_x_5879) ;  /* 0x00000ff000007947 */ /* 0x000fea0003800000 */
.L_x_5882:
[----:B------:R-:W-:-:S13]  /*4440*/  ISETP.NE.AND P0, PT, R0, 0x2, PT ;  /* 0x000000020000780c */ /* 0x000fda0003f05270 */
[----:B------:R-:W-:Y:S05]  /*4450*/  @!P0 BRA `(.L_x_5885) ;  /* 0x000000c000008947 */ /* 0x000fea0003800000 */
[----:B------:R-:W-:-:S13]  /*4460*/  ISETP.NE.AND P0, PT, R0, 0x3, PT ;  /* 0x000000030000780c */ /* 0x000fda0003f05270 */
[----:B------:R-:W-:Y:S05]  /*4470*/  @!P0 BRA `(.L_x_5886) ;  /* 0x0000006000008947 */ /* 0x000fea0003800000 */
[----:B------:R-:W-:-:S13]  /*4480*/  ISETP.NE.AND P0, PT, R0, 0x4, PT ;  /* 0x000000040000780c */ /* 0x000fda0003f05270 */
[----:B------:R-:W-:Y:S05]  /*4490*/  @P0 BRA `(.L_x_5884) ;  /* 0x00000dd000000947 */ /* 0x000fea0003800000 */
[----:B0-----:R-:W0:Y:S01]  /*44a0*/  F2I.S64.F64.TRUNC R4, R4 ;  /* 0x0000000400047311 */ /* 0x001e22000030d900 */
[----:B------:R-:W-:Y:S01]  /*44b0*/  IMAD.MOV.U32 R22, RZ, RZ, R26 ;  /* 0x000000ffff167224 */ /* 0x000fe200078e001a */
[----:B0-----:R0:W-:Y:S01]  /*44c0*/  STG.E.64 [R8.64], R4 ;  /* 0x0000000408007986 */ /* 0x0011e2000c101b24 */
[----:B------:R-:W-:Y:S05]  /*44d0*/  BRA `(.L_x_5879) ;  /* 0x00000f5000007947 */ /* 0x000fea0003800000 */
.L_x_5886:
[----:B0-----:R-:W0:Y:S01]  /*44e0*/  F2I.F64.TRUNC R5, R4 ;  /* 0x0000000400057311 */ /* 0x001e22000030d100 */
[----:B------:R-:W-:Y:S01]  /*44f0*/  IMAD.MOV.U32 R22, RZ, RZ, R26 ;  /* 0x000000ffff167224 */ /* 0x000fe200078e001a */
[----:B0-----:R0:W-:Y:S01]  /*4500*/  STG.E [R8.64], R5 ;  /* 0x0000000508007986 */ /* 0x0011e2000c101924 */
[----:B------:R-:W-:Y:S05]  /*4510*/  BRA `(.L_x_5879) ;  /* 0x00000f1000007947 */ /* 0x000fea0003800000 */
.L_x_5885:
[----:B0-----:R-:W0:Y:S01]  /*4520*/  F2I.F64.TRUNC R5, R4 ;  /* 0x0000000400057311 */ /* 0x001e22000030d100 */
[----:B------:R-:W-:Y:S01]  /*4530*/  IMAD.MOV.U32 R22, RZ, RZ, R26 ;  /* 0x000000ffff167224 */ /* 0x000fe200078e001a */
[----:B0-----:R0:W-:Y:S01]  /*4540*/  STG.E.U16 [R8.64], R5 ;  /* 0x0000000508007986 */ /* 0x0011e2000c101524 */
[----:B------:R-:W-:Y:S05]  /*4550*/  BRA `(.L_x_5879) ;  /* 0x00000ed000007947 */ /* 0x000fea0003800000 */
.L_x_5881:
[----:B------:R-:W-:-:S13]  /*4560*/  ISETP.GT.AND P0, PT, R0, 0x6, PT ;  /* 0x000000060000780c */ /* 0x000fda0003f04270 */
[----:B------:R-:W-:Y:S05]  /*4570*/  @P0 BRA `(.L_x_5887) ;  /* 0x0000011000000947 */ /* 0x000fea0003800000 */
[----:B------:R-:W-:-:S13]  /*4580*/  ISETP.NE.AND P0, PT, R0, 0x5, PT ;  /* 0x000000050000780c */ /* 0x000fda0003f05270 */
[----:B------:R-:W-:Y:S05]  /*4590*/  @!P0 BRA `(.L_x_5888) ;  /* 0x0000008000008947 */ /* 0x000fea0003800000 */
[----:B------:R-:W-:-:S13]  /*45a0*/  ISETP.NE.AND P0, PT, R0, 0x6, PT ;  /* 0x000000060000780c */ /* 0x000fda0003f05270 */
[----:B------:R-:W-:Y:S05]  /*45b0*/  @P0 BRA `(.L_x_5884) ;  /* 0x00000cb000000947 */ /* 0x000fea0003800000 */
[----:B0-----:R-:W0:Y:S01]  /*45c0*/  F2F.F32.F64 R3, R4 ;  /* 0x0000000400037310 */ /* 0x001e220000301000 */
[----:B------:R-:W0:Y:S01]  /*45d0*/  DSETP.GEU.AND P0, PT, |R4|, c[0x2][0x8], PT ;  /* 0x008002000400762a */ /* 0x000e220003f0e200 */
[----:B------:R-:W-:-:S13]  /*45e0*/  IMAD.MOV.U32 R22, RZ, RZ, R26 ;  /* 0x000000ffff167224 */ /* 0x000fda00078e001a */
[----:B0-----:R-:W-:-:S05]  /*45f0*/  @!P0 FMUL R3, R3, 1.175494350822287508e-38 ;  /* 0x0080000003038820 */ /* 0x001fca0000400000 */
[----:B------:R0:W-:Y:S01]  /*4600*/  STG.E [R8.64], R3 ;  /* 0x0000000308007986 */ /* 0x0001e2000c101924 */
[----:B------:R-:W-:Y:S05]  /*4610*/  BRA `(.L_x_5879) ;  /* 0x00000e1000007947 */ /* 0x000fea0003800000 */
.L_x_5888:
[----:B0-----:R-:W0:Y:S01]  /*4620*/  F2F.F32.F64 R0, R4 ;  /* 0x0000000400007310 */ /* 0x001e220000301000 */
[----:B------:R-:W0:Y:S01]  /*4630*/  DSETP.GEU.AND P0, PT, |R4|, c[0x2][0x8], PT ;  /* 0x008002000400762a */ /* 0x000e220003f0e200 */
[----:B------:R-:W-:-:S13]  /*4640*/  IMAD.MOV.U32 R22, RZ, RZ, R26 ;  /* 0x000000ffff167224 */ /* 0x000fda00078e001a */
[----:B0-----:R-:W-:-:S05]  /*4650*/  @!P0 FMUL R0, R0, 1.175494350822287508e-38 ;  /* 0x0080000000008820 */ /* 0x001fca0000400000 */
[----:B------:R-:W-:-:S05]  /*4660*/  F2FP.PACK_AB R0, RZ, R0 ;  /* 0x00000000ff00723e */ /* 0x000fca00000000ff */
[----:B------:R0:W-:Y:S01]  /*4670*/  STG.E.U16 [R8.64], R0 ;  /* 0x0000000008007986 */ /* 0x0001e2000c101524 */
[----:B------:R-:W-:Y:S05]  /*4680*/  BRA `(.L_x_5879) ;  /* 0x00000da000007947 */ /* 0x000fea0003800000 */
.L_x_5887:
[----:B------:R-:W-:-:S13]  /*4690*/  ISETP.NE.AND P0, PT, R0, 0x7, PT ;  /* 0x000000070000780c */ /* 0x000fda0003f05270 */
[----:B------:R-:W-:Y:S05]  /*46a0*/  @!P0 BRA `(.L_x_5889) ;  /* 0x0000013000008947 */ /* 0x000fea0003800000 */
[----:B------:R-:W-:-:S13]  /*46b0*/  ISETP.NE.AND P0, PT, R0, 0x8, PT ;  /* 0x000000080000780c */ /* 0x000fda0003f05270 */
[----:B------:R-:W-:Y:S05]  /*46c0*/  @!P0 BRA `(.L_x_5890) ;  /* 0x0000009000008947 */ /* 0x000fea0003800000 */
[----:B------:R-:W-:-:S13]  /*46d0*/  ISETP.NE.AND P0, PT, R0, 0x9, PT ;  /* 0x000000090000780c */ /* 0x000fda0003f05270 */
[----:B------:R-:W-:Y:S05]  /*46e0*/  @P0 BRA `(.L_x_5884) ;  /* 0x00000b8000000947 */ /* 0x000fea0003800000 */
[----:B0-----:R-:W0:Y:S01]  /*46f0*/  F2F.F32.F64 R6, R4 ;  /* 0x0000000400067310 */ /* 0x001e220000301000 */
[----:B------:R-:W0:Y:S01]  /*4700*/  DSETP.GEU.AND P0, PT, |R4|, c[0x2][0x8], PT ;  /* 0x008002000400762a */ /* 0x000e220003f0e200 */
[----:B------:R-:W-:Y:S02]  /*4710*/  IMAD.MOV.U32 R7, RZ, RZ, RZ ;  /* 0x000000ffff077224 */ /* 0x000fe400078e00ff */
[----:B------:R-:W-:-:S11]  /*4720*/  IMAD.MOV.U32 R22, RZ, RZ, R26 ;  /* 0x000000ffff167224 */ /* 0x000fd600078e001a */
[----:B0-----:R-:W-:-:S05]  /*4730*/  @!P0 FMUL R6, R6, 1.175494350822287508e-38 ;  /* 0x0080000006068820 */ /* 0x001fca0000400000 */
[----:B------:R0:W-:Y:S01]  /*4740*/  STG.E.64 [R8.64], R6 ;  /* 0x0000000608007986 */ /* 0x0001e2000c101b24 */
[----:B------:R-:W-:Y:S05]  /*4750*/  BRA `(.L_x_5879) ;  /* 0x00000cd000007947 */ /* 0x000fea0003800000 */
.L_x_5890:
[----:B0-----:R-:W0:Y:S01]  /*4760*/  F2F.F32.F64 R0, R4 ;  /* 0x0000000400007310 */ /* 0x001e220000301000 */
[----:B------:R-:W0:Y:S01]  /*4770*/  DSETP.GEU.AND P0, PT, |R4|, c[0x2][0x8], PT ;  /* 0x008002000400762a */ /* 0x000e220003f0e200 */
[----:B------:R-:W-:-:S13]  /*4780*/  IMAD.MOV.U32 R22, RZ, RZ, R26 ;  /* 0x000000ffff167224 */ /* 0x000fda00078e001a */
[----:B0-----:R-:W-:-:S05]  /*4790*/  @!P0 FMUL R0, R0, 1.175494350822287508e-38 ;  /* 0x0080000000008820 */ /* 0x001fca0000400000 */
[----:B------:R-:W-:-:S04]  /*47a0*/  F2FP.PACK_AB R3, RZ, R0 ;  /* 0x00000000ff03723e */ /* 0x000fc800000000ff */
[----:B------:R-:W-:-:S05]  /*47b0*/  PRMT R3, R3, 0x5410, RZ ;  /* 0x0000541003037816 */ /* 0x000fca00000000ff */
[----:B------:R0:W-:Y:S01]  /*47c0*/  STG.E [R8.64], R3 ;  /* 0x0000000308007986 */ /* 0x0001e2000c101924 */
[----:B------:R-:W-:Y:S05]  /*47d0*/  BRA `(.L_x_5879) ;  /* 0x00000c5000007947 */ /* 0x000fea0003800000 */
.L_x_5889:
[----:B0-----:R0:W-:Y:S01]  /*47e0*/  STG.E.64 [R8.64], R4 ;  /* 0x0000000408007986 */ /* 0x0011e2000c101b24 */
[----:B------:R-:W-:Y:S01]  /*47f0*/  IMAD.MOV.U32 R22, RZ, RZ, R26 ;  /* 0x000000ffff167224 */ /* 0x000fe200078e001a */
[----:B------:R-:W-:Y:S05]  /*4800*/  BRA `(.L_x_5879) ;  /* 0x00000c2000007947 */ /* 0x000fea0003800000 */
.L_x_5880:
        /* <DEDUP_REMOVED lines=8> */
[----:B0-----:R-:W0:Y:S01]  /*4890*/  DSETP.NEU.AND P0, PT, R4, RZ, PT ;  /* 0x000000ff0400722a */ /* 0x001e220003f0d000 */
[----:B------:R-:W-:-:S05]  /*48a0*/  IMAD.MOV.U32 R22, RZ, RZ, R26 ;  /* 0x000000ffff167224 */ /* 0x000fca00078e001a */
[----:B0-----:R-:W-:-:S05]  /*48b0*/  SEL R3, RZ, 0x1, !P0 ;  /* 0x00000001ff037807 */ /* 0x001fca0004000000 */
[----:B------:R0:W-:Y:S01]  /*48c0*/  STG.E.U8 [R8.64], R3 ;  /* 0x0000000308007986 */ /* 0x0001e2000c101124 */
[----:B------:R-:W-:Y:S05]  /*48d0*/  BRA `(.L_x_5879) ;  /* 0x00000b5000007947 */ /* 0x000fea0003800000 */
.L_x_5893:
[----:B------:R-:W-:Y:S01]  /*48e0*/  CS2R R6, SRZ ;  /* 0x0000000000067805 */ /* 0x000fe2000001ff00 */
[----:B------:R-:W-:-:S04]  /*48f0*/  IMAD.MOV.U32 R22, RZ, RZ, R26 ;  /* 0x000000ffff167224 */ /* 0x000fc800078e001a */
[----:B0-----:R0:W-:Y:S01]  /*4900*/  STG.E.128 [R8.64], R4 ;  /* 0x0000000408007986 */ /* 0x0011e2000c101d24 */
[----:B------:R-:W-:Y:S05]  /*4910*/  BRA `(.L_x_5879) ;  /* 0x00000b1000007947 */ /* 0x000fea0003800000 */
.L_x_5892:
        /* <DEDUP_REMOVED lines=23> */
.L_x_5897:
[----:B------:R-:W-:Y:S05]  /*4a90*/  BSYNC B0 ;  /* 0x0000000000007941 */ /* 0x000fea0003800000 */
.L_x_5896:
[----:B------:R-:W-:Y:S01]  /*4aa0*/  LOP3.LUT R7, R0, R7, RZ, 0xfc, !PT ;  /* 0x0000000700077212 */ /* 0x000fe200078efcff */
[----:B------:R-:W-:-:S04]  /*4ab0*/  IMAD.MOV.U32 R22, RZ, RZ, R26 ;  /* 0x000000ffff167224 */ /* 0x000fc800078e001a */
[----:B------:R0:W-:Y:S01]  /*4ac0*/  STG.E.U8 [R8.64], R7 ;  /* 0x0000000708007986 */ /* 0x0001e2000c101124 */
[----:B------:R-:W-:Y:S05]  /*4ad0*/  BRA `(.L_x_5879) ;  /* 0x0000095000007947 */ /* 0x000fea0003800000 */
.L_x_5895:
[----:B0-----:R-:W0:Y:S01]  /*4ae0*/  F2F.F32.F64 R7, R4 ;  /* 0x0000000400077310 */ /* 0x001e220000301000 */
        /* <DEDUP_REMOVED lines=14> */
.L_x_5899:
[----:B------:R-:W-:Y:S01]  /*4bd0*/  IMAD.MOV.U32 R0, RZ, RZ, 0x7f ;  /* 0x0000007fff007424 */ /* 0x000fe200078e00ff */
[----:B------:R-:W-:-:S04]  /*4be0*/  ISETP.GT.U32.AND P0, PT, R3, 0x7f800000, PT ;  /* 0x7f8000000300780c */ /* 0x000fc80003f04070 */
[----:B------:R-:W-:-:S04]  /*4bf0*/  SEL R0, R0, 0x7c, P0 ;  /* 0x0000007c00007807 */ /* 0x000fc80000000000 */
.L_x_5900:
[----:B------:R-:W-:Y:S05]  /*4c00*/  BSYNC B0 ;  /* 0x0000000000007941 */ /* 0x000fea0003800000 */
.L_x_5898:
[----:B------:R-:W-:Y:S01]  /*4c10*/  LOP3.LUT R3, R7, 0x80000000, RZ, 0xc0, !PT ;  /* 0x8000000007037812 */ /* 0x000fe200078ec0ff */
[----:B------:R-:W-:-:S03]  /*4c20*/  IMAD.MOV.U32 R22, RZ, RZ, R26 ;  /* 0x000000ffff167224 */ /* 0x000fc600078e001a */
[----:B------:R-:W-:-:S04]  /*4c30*/  SHF.R.U32.HI R3, RZ, 0x18, R3 ;  /* 0x00000018ff037819 */ /* 0x000fc80000011603 */
[----:B------:R-:W-:-:S05]  /*4c40*/  LOP3.LUT R3, R0, R3, RZ, 0xfc, !PT ;  /* 0x0000000300037212 */ /* 0x000fca00078efcff */
[----:B------:R0:W-:Y:S01]  /*4c50*/  STG.E.U8 [R8.64], R3 ;  /* 0x0000000308007986 */ /* 0x0001e2000c101124 */
[----:B------:R-:W-:Y:S05]  /*4c60*/  BRA `(.L_x_5879) ;  /* 0x000007c000007947 */ /* 0x000fea0003800000 */
.L_x_5894:
[----:B0-----:R-:W0:Y:S01]  /*4c70*/  F2F.F32.F64 R0, R4 ;  /* 0x0000000400007310 */ /* 0x001e220000301000 */
[----:B------:R-:W0:Y:S01]  /*4c80*/  DSETP.GEU.AND P0, PT, |R4|, c[0x2][0x8], PT ;  /* 0x008002000400762a */ /* 0x000e220003f0e200 */
[----:B------:R-:W-:-:S13]  /*4c90*/  IMAD.MOV.U32 R22, RZ, RZ, R26 ;  /* 0x000000ffff167224 */ /* 0x000fda00078e001a */
[----:B0-----:R-:W-:-:S05]  /*4ca0*/  @!P0 FMUL R0, R0, 1.175494350822287508e-38 ;  /* 0x0080000000008820 */ /* 0x001fca0000400000 */
[----:B------:R-:W-:-:S05]  /*4cb0*/  F2FP.BF16.PACK_AB R0, RZ, R0 ;  /* 0x00000000ff00723e */ /* 0x000fca00000010ff */
[----:B------:R0:W-:Y:S01]  /*4cc0*/  STG.E.U16 [R8.64], R0 ;  /* 0x0000000008007986 */ /* 0x0001e2000c101524 */
[----:B------:R-:W-:Y:S05]  /*4cd0*/  BRA `(.L_x_5879) ;  /* 0x0000075000007947 */ /* 0x000fea0003800000 */
.L_x_5891:
        /* <DEDUP_REMOVED lines=8> */
[----:B0-----:R-:W0:Y:S01]  /*4d60*/  F2I.U32.F64.TRUNC R5, R4 ;  /* 0x0000000400057311 */ /* 0x001e22000030d000 */
[----:B------:R-:W-:Y:S01]  /*4d70*/  IMAD.MOV.U32 R22, RZ, RZ, R26 ;  /* 0x000000ffff167224 */ /* 0x000fe200078e001a */
[----:B0-----:R0:W-:Y:S01]  /*4d80*/  STG.E.U16 [R8.64], R5 ;  /* 0x0000000508007986 */ /* 0x0011e2000c101524 */
[----:B------:R-:W-:Y:S05]  /*4d90*/  BRA `(.L_x_5879) ;  /* 0x0000069000007947 */ /* 0x000fea0003800000 */
.L_x_5903:
[----:B0-----:R-:W0:Y:S01]  /*4da0*/  F2F.F32.F64 R7, R4 ;  /* 0x0000000400077310 */ /* 0x001e220000301000 */
        /* <DEDUP_REMOVED lines=18> */
.L_x_5906:
[----:B------:R-:W-:-:S04]  /*4ed0*/  LOP3.LUT R0, R7, 0x80000000, RZ, 0xc0, !PT ;  /* 0x8000000007007812 */ /* 0x000fc800078ec0ff */
[----:B------:R-:W-:-:S04]  /*4ee0*/  SHF.R.U32.HI R0, RZ, 0x18, R0 ;  /* 0x00000018ff007819 */ /* 0x000fc80000011600 */
[----:B------:R-:W-:Y:S02]  /*4ef0*/  LOP3.LUT R0, R3, R0, RZ, 0xfc, !PT ;  /* 0x0000000003007212 */ /* 0x000fe400078efcff */
.L_x_5905:
[----:B------:R-:W-:Y:S05]  /*4f00*/  BSYNC B0 ;  /* 0x0000000000007941 */ /* 0x000fea0003800000 */
.L_x_5904:
[----:B------:R0:W-:Y:S01]  /*4f10*/  STG.E.U8 [R8.64], R0 ;  /* 0x0000000008007986 */ /* 0x0001e2000c101124 */
[----:B------:R-:W-:Y:S01]  /*4f20*/  IMAD.MOV.U32 R22, RZ, RZ, R26 ;  /* 0x000000ffff167224 */ /* 0x000fe200078e001a */
[----:B------:R-:W-:Y:S05]  /*4f30*/  BRA `(.L_x_5879) ;  /* 0x000004f000007947 */ /* 0x000fea0003800000 */
.L_x_5902:
        /* <DEDUP_REMOVED lines=19> */
.L_x_5909:
[----:B------:R-:W-:-:S04]  /*5070*/  LOP3.LUT R0, R7, 0x80000000, RZ, 0xc0, !PT ;  /* 0x8000000007007812 */ /* 0x000fc800078ec0ff */
[----:B------:R-:W-:-:S04]  /*5080*/  SHF.R.U32.HI R0, RZ, 0x18, R0 ;  /* 0x00000018ff007819 */ /* 0x000fc80000011600 */
[----:B------:R-:W-:Y:S02]  /*5090*/  LOP3.LUT R0, R3, R0, RZ, 0xfc, !PT ;  /* 0x0000000003007212 */ /* 0x000fe400078efcff */
.L_x_5908:
[----:B------:R-:W-:Y:S05]  /*50a0*/  BSYNC B0 ;  /* 0x0000000000007941 */ /* 0x000fea0003800000 */
.L_x_5907:
[----:B------:R0:W-:Y:S01]  /*50b0*/  STG.E.U8 [R8.64], R0 ;  /* 0x0000000008007986 */ /* 0x0001e2000c101124 */
[----:B------:R-:W-:Y:S01]  /*50c0*/  IMAD.MOV.U32 R22, RZ, RZ, R26 ;  /* 0x000000ffff167224 */ /* 0x000fe200078e001a */
[----:B------:R-:W-:Y:S05]  /*50d0*/  BRA `(.L_x_5879) ;  /* 0x0000035000007947 */ /* 0x000fea0003800000 */
.L_x_5901:
        /* <DEDUP_REMOVED lines=8> */
[----:B------:R-:W-:-:S13]  /*5160*/  IMAD.MOV.U32 R22, RZ, RZ, R26 ;  /* 0x000000ffff167224 */ /* 0x000fda00078e001a */
        /* <DEDUP_REMOVED lines=16> */
.L_x_5884:
[----:B------:R-:W-:Y:S01]  /*5270*/  MOV R14, 0x0 ;  /* 0x00000000000e7802 */ /* 0x000fe20000000f00 */
[----:B0-----:R-:W-:Y:S02]  /*5280*/  IMAD.MOV.U32 R4, RZ, RZ, c[0x4][0x128] ;  /* 0x01004a00ff047624 */ /* 0x001fe400078e00ff */
        /* <DEDUP_REMOVED lines=19> */
.L_x_5911:
[----:B0-----:R-:W0:Y:S01]  /*53c0*/  F2I.U64.F64.TRUNC R4, R4 ;  /* 0x0000000400047311 */ /* 0x001e22000030d800 */
[----:B------:R-:W-:Y:S01]  /*53d0*/  IMAD.MOV.U32 R22, RZ, RZ, R26 ;  /* 0x000000ffff167224 */ /* 0x000fe200078e001a */
[----:B0-----:R0:W-:Y:S01]  /*53e0*/  STG.E.64 [R8.64], R4 ;  /* 0x0000000408007986 */ /* 0x0011e2000c101b24 */
[----:B------:R-:W-:Y:S05]  /*53f0*/  BRA `(.L_x_5879) ;  /* 0x0000003000007947 */ /* 0x000fea0003800000 */
.L_x_5910:
[----:B0-----:R-:W0:Y:S01]  /*5400*/  F2I.U32.F64.TRUNC R5, R4 ;  /* 0x0000000400057311 */ /* 0x001e22000030d000 */
[----:B------:R-:W-:Y:S01]  /*5410*/  IMAD.MOV.U32 R22, RZ, RZ, R26 ;  /* 0x000000ffff167224 */ /* 0x000fe200078e001a */
[----:B0-----:R0:W-:Y:S06]  /*5420*/  STG.E [R8.64], R5 ;  /* 0x0000000508007986 */ /* 0x0011ec000c101924 */
.L_x_5879:
[----:B------:R-:W-:Y:S05]  /*5430*/  BSYNC B6 ;  /* 0x0000000000067941 */ /* 0x000fea0003800000 */
.L_x_5878:
        /* <DEDUP_REMOVED lines=19> */
[----:B-1---5:R-:W0:Y:S02]  /*5570*/  F2I.F64.TRUNC R29, R28 ;  /* 0x0000001c001d7311 */ /* 0x022e24000030d100 */
[----:B0-----:R0:W-:Y:S01]  /*5580*/  STG.E.U8 [R4.64], R29 ;  /* 0x0000001d04007986 */ /* 0x0011e2000c101124 */
[----:B------:R-:W-:Y:S05]  /*5590*/  BRA `(.L_x_5919) ;  /* 0x00000ef000007947 */ /* 0x000fea0003800000 */
.L_x_5917:
[----:B-1---5:R-:W0:Y:S02]  /*55a0*/  F2I.S64.F64.TRUNC R28, R28 ;  /* 0x0000001c001c7311 */ /* 0x022e24000030d900 */
[----:B0-----:R-:W-:-:S05]  /*55b0*/  IMAD.MOV.U32 R3, RZ, RZ, R28 ;  /* 0x000000ffff037224 */ /* 0x001fca00078e001c */
[----:B------:R0:W-:Y:S01]  /*55c0*/  STG.E.U8 [R4.64], R3 ;  /* 0x0000000304007986 */ /* 0x0001e2000c101124 */
[----:B------:R-:W-:Y:S05]  /*55d0*/  BRA `(.L_x_5919) ;  /* 0x00000eb000007947 */ /* 0x000fea0003800000 */
.L_x_5916:
[----:B------:R-:W-:-:S13]  /*55e0*/  ISETP.NE.AND P0, PT, R0, 0x2, PT ;  /* 0x000000020000780c */ /* 0x000fda0003f05270 */
[----:B------:R-:W-:Y:S05]  /*55f0*/  @!P0 BRA `(.L_x_5920) ;  /* 0x000000a000008947 */ /* 0x000fea0003800000 */
[----:B------:R-:W-:-:S13]  /*5600*/  ISETP.NE.AND P0, PT, R0, 0x3, PT ;  /* 0x000000030000780c */ /* 0x000fda0003f05270 */
[----:B------:R-:W-:Y:S05]  /*5610*/  @!P0 BRA `(.L_x_5921) ;  /* 0x0000005000008947 */ /* 0x000fea0003800000 */
[----:B------:R-:W-:-:S13]  /*5620*/  ISETP.NE.AND P0, PT, R0, 0x4, PT ;  /* 0x000000040000780c */ /* 0x000fda0003f05270 */
[----:B------:R-:W-:Y:S05]  /*5630*/  @P0 BRA `(.L_x_5918) ;  /* 0x00000cc000000947 */ /* 0x000fea0003800000 */
[----:B-1---5:R-:W0:Y:S02]  /*5640*/  F2I.S64.F64.TRUNC R28, R28 ;  /* 0x0000001c001c7311 */ /* 0x022e24000030d900 */
[----:B0-----:R0:W-:Y:S01]  /*5650*/  STG.E.64 [R4.64], R28 ;  /* 0x0000001c04007986 */ /* 0x0011e2000c101b24 */
[----:B------:R-:W-:Y:S05]  /*5660*/  BRA `(.L_x_5919) ;  /* 0x00000e2000007947 */ /* 0x000fea0003800000 */
.L_x_5921:
[----:B-1---5:R-:W0:Y:S02]  /*5670*/  F2I.F64.TRUNC R29, R28 ;  /* 0x0000001c001d7311 */ /* 0x022e24000030d100 */
[----:B0-----:R0:W-:Y:S01]  /*5680*/  STG.E [R4.64], R29 ;  /* 0x0000001d04007986 */ /* 0x0011e2000c101924 */
[----:B------:R-:W-:Y:S05]  /*5690*/  BRA `(.L_x_5919) ;  /* 0x00000df000007947 */ /* 0x000fea0003800000 */
.L_x_5920:
[----:B-1---5:R-:W0:Y:S02]  /*56a0*/  F2I.F64.TRUNC R29, R28 ;  /* 0x0000001c001d7311 */ /* 0x022e24000030d100 */
[----:B0-----:R0:W-:Y:S01]  /*56b0*/  STG.E.U16 [R4.64], R29 ;  /* 0x0000001d04007986 */ /* 0x0011e2000c101524 */
[----:B------:R-:W-:Y:S05]  /*56c0*/  BRA `(.L_x_5919) ;  /* 0x00000dc000007947 */ /* 0x000fea0003800000 */
.L_x_5915:
[----:B------:R-:W-:-:S13]  /*56d0*/  ISETP.GT.AND P0, PT, R0, 0x6, PT ;  /* 0x000000060000780c */ /* 0x000fda0003f04270 */
[----:B------:R-:W-:Y:S05]  /*56e0*/  @P0 BRA `(.L_x_5922) ;  /* 0x000000f000000947 */ /* 0x000fea0003800000 */
[----:B------:R-:W-:-:S13]  /*56f0*/  ISETP.NE.AND P0, PT, R0, 0x5, PT ;  /* 0x000000050000780c */ /* 0x000fda0003f05270 */
[----:B------:R-:W-:Y:S05]  /*5700*/  @!P0 BRA `(.L_x_5923) ;  /* 0x0000007000008947 */ /* 0x000fea0003800000 */
[----:B------:R-:W-:-:S13]  /*5710*/  ISETP.NE.AND P0, PT, R0, 0x6, PT ;  /* 0x000000060000780c */ /* 0x000fda0003f05270 */
[----:B------:R-:W-:Y:S05]  /*5720*/  @P0 BRA `(.L_x_5918) ;  /* 0x00000bd000000947 */ /* 0x000fea0003800000 */
[----:B-1---5:R-:W0:Y:S01]  /*5730*/  F2F.F32.F64 R3, R28 ;  /* 0x0000001c00037310 */ /* 0x022e220000301000 */
[----:B------:R-:W0:-:S14]  /*5740*/  DSETP.GEU.AND P0, PT, |R28|, c[0x2][0x8], PT ;  /* 0x008002001c00762a */ /* 0x000e1c0003f0e200 */
[----:B0-----:R-:W-:-:S05]  /*5750*/  @!P0 FMUL R3, R3, 1.175494350822287508e-38 ;  /* 0x0080000003038820 */ /* 0x001fca0000400000 */
[----:B------:R0:W-:Y:S01]  /*5760*/  STG.E [R4.64], R3 ;  /* 0x0000000304007986 */ /* 0x0001e2000c101924 */
[----:B------:R-:W-:Y:S05]  /*5770*/  BRA `(.L_x_5919) ;  /* 0x00000d1000007947 */ /* 0x000fea0003800000 */
.L_x_5923:
[----:B-1---5:R-:W0:Y:S01]  /*5780*/  F2F.F32.F64 R0, R28 ;  /* 0x0000001c00007310 */ /* 0x022e220000301000 */
[----:B------:R-:W0:-:S14]  /*5790*/  DSETP.GEU.AND P0, PT, |R28|, c[0x2][0x8], PT ;  /* 0x008002001c00762a */ /* 0x000e1c0003f0e200 */
[----:B0-----:R-:W-:-:S05]  /*57a0*/  @!P0 FMUL R0, R0, 1.175494350822287508e-38 ;  /* 0x0080000000008820 */ /* 0x001fca0000400000 */
[----:B------:R-:W-:-:S05]  /*57b0*/  F2FP.PACK_AB R0, RZ, R0 ;  /* 0x00000000ff00723e */ /* 0x000fca00000000ff */
[----:B------:R0:W-:Y:S01]  /*57c0*/  STG.E.U16 [R4.64], R0 ;  /* 0x0000000004007986 */ /* 0x0001e2000c101524 */
[----:B------:R-:W-:Y:S05]  /*57d0*/  BRA `(.L_x_5919) ;  /* 0x00000cb000007947 */ /* 0x000fea0003800000 */
.L_x_5922:
[----:B------:R-:W-:-:S13]  /*57e0*/  ISETP.NE.AND P0, PT, R0, 0x7, PT ;  /* 0x000000070000780c */ /* 0x000fda0003f05270 */
[----:B------:R-:W-:Y:S05]  /*57f0*/  @!P0 BRA `(.L_x_5924) ;  /* 0x0000011000008947 */ /* 0x000fea0003800000 */
[----:B------:R-:W-:-:S13]  /*5800*/  ISETP.NE.AND P0, PT, R0, 0x8, PT ;  /* 0x000000080000780c */ /* 0x000fda0003f05270 */
[----:B------:R-:W-:Y:S05]  /*5810*/  @!P0 BRA `(.L_x_5925) ;  /* 0x0000008000008947 */ /* 0x000fea0003800000 */
[----:B------:R-:W-:-:S13]  /*5820*/  ISETP.NE.AND P0, PT, R0, 0x9, PT ;  /* 0x000000090000780c */ /* 0x000fda0003f05270 */
[----:B------:R-:W-:Y:S05]  /*5830*/  @P0 BRA `(.L_x_5918) ;  /* 0x00000ac000000947 */ /* 0x000fea0003800000 */
[----:B-1---5:R-:W0:Y:S01]  /*5840*/  F2F.F32.F64 R6, R28 ;  /* 0x0000001c00067310 */ /* 0x022e220000301000 */
[----:B------:R-:W0:Y:S01]  /*5850*/  DSETP.GEU.AND P0, PT, |R28|, c[0x2][0x8], PT ;  /* 0x008002001c00762a */ /* 0x000e220003f0e200 */
[----:B------:R-:W-:-:S13]  /*5860*/  IMAD.MOV.U32 R7, RZ, RZ, RZ ;  /* 0x000000ffff077224 */ /* 0x000fda00078e00ff */
[----:B0-----:R-:W-:-:S05]  /*5870*/  @!P0 FMUL R6, R6, 1.175494350822287508e-38 ;  /* 0x0080000006068820 */ /* 0x001fca0000400000 */
[----:B------:R0:W-:Y:S01]  /*5880*/  STG.E.64 [R4.64], R6 ;  /* 0x0000000604007986 */ /* 0x0001e2000c101b24 */
[----:B------:R-:W-:Y:S05]  /*5890*/  BRA `(.L_x_5919) ;  /* 0x00000bf000007947 */ /* 0x000fea0003800000 */
.L_x_5925:
[----:B-1---5:R-:W0:Y:S01]  /*58a0*/  F2F.F32.F64 R0, R28 ;  /* 0x0000001c00007310 */ /* 0x022e220000301000 */
[----:B------:R-:W0:-:S14]  /*58b0*/  DSETP.GEU.AND P0, PT, |R28|, c[0x2][0x8], PT ;  /* 0x008002001c00762a */ /* 0x000e1c0003f0e200 */
[----:B0-----:R-:W-:-:S05]  /*58c0*/  @!P0 FMUL R0, R0, 1.175494350822287508e-38 ;  /* 0x0080000000008820 */ /* 0x001fca0000400000 */
[----:B------:R-:W-:-:S04]  /*58d0*/  F2FP.PACK_AB R3, RZ, R0 ;  /* 0x00000000ff03723e */ /* 0x000fc800000000ff */
[----:B------:R-:W-:-:S05]  /*58e0*/  PRMT R3, R3, 0x5410, RZ ;  /* 0x0000541003037816 */ /* 0x000fca00000000ff */
[----:B------:R0:W-:Y:S01]  /*58f0*/  STG.E [R4.64], R3 ;  /* 0x0000000304007986 */ /* 0x0001e2000c101924 */
[----:B------:R-:W-:Y:S05]  /*5900*/  BRA `(.L_x_5919) ;  /* 0x00000b8000007947 */ /* 0x000fea0003800000 */
.L_x_5924:
[----:B-1---5:R0:W-:Y:S01]  /*5910*/  STG.E.64 [R4.64], R28 ;  /* 0x0000001c04007986 */ /* 0x0221e2000c101b24 */
[----:B------:R-:W-:Y:S05]  /*5920*/  BRA `(.L_x_5919) ;  /* 0x00000b6000007947 */ /* 0x000fea0003800000 */
.L_x_5914:
        /* <DEDUP_REMOVED lines=8> */
[----:B-1---5:R-:W0:-:S06]  /*59b0*/  DSETP.NEU.AND P0, PT, R28, RZ, PT ;  /* 0x000000ff1c00722a */ /* 0x022e0c0003f0d000 */
[----:B0-----:R-:W-:-:S05]  /*59c0*/  SEL R3, RZ, 0x1, !P0 ;  /* 0x00000001ff037807 */ /* 0x001fca0004000000 */
[----:B------:R0:W-:Y:S01]  /*59d0*/  STG.E.U8 [R4.64], R3 ;  /* 0x0000000304007986 */ /* 0x0001e2000c101124 */
[----:B------:R-:W-:Y:S05]  /*59e0*/  BRA `(.L_x_5919) ;  /* 0x00000aa000007947 */ /* 0x000fea0003800000 */
.L_x_5928:
[----:B-----5:R-:W-:-:S05]  /*59f0*/  CS2R R30, SRZ ;  /* 0x00000000001e7805 */ /* 0x020fca000001ff00 */
[----:B-1----:R0:W-:Y:S01]  /*5a00*/  STG.E.128 [R4.64], R28 ;  /* 0x0000001c04007986 */ /* 0x0021e2000c101d24 */
[----:B------:R-:W-:Y:S05]  /*5a10*/  BRA `(.L_x_5919) ;  /* 0x00000a7000007947 */ /* 0x000fea0003800000 */
.L_x_5927:
        /* <DEDUP_REMOVED lines=23> */
.L_x_5932:
[----:B------:R-:W-:Y:S05]  /*5b90*/  BSYNC B0 ;  /* 0x0000000000007941 */ /* 0x000fea0003800000 */
.L_x_5931:
[----:B------:R-:W-:-:S05]  /*5ba0*/  LOP3.LUT R7, R0, R7, RZ, 0xfc, !PT ;  /* 0x0000000700077212 */ /* 0x000fca00078efcff */
[----:B------:R0:W-:Y:S01]  /*5bb0*/  STG.E.U8 [R4.64], R7 ;  /* 0x0000000704007986 */ /* 0x0001e2000c101124 */
[----:B------:R-:W-:Y:S05]  /*5bc0*/  BRA `(.L_x_5919) ;  /* 0x000008c000007947 */ /* 0x000fea0003800000 */
.L_x_5930:
[----:B-1---5:R-:W0:Y:S01]  /*5bd0*/  F2F.F32.F64 R7, R28 ;  /* 0x0000001c00077310 */ /* 0x022e220000301000 */
        /* <DEDUP_REMOVED lines=14> */
.L_x_5934:
[----:B------:R-:W-:Y:S01]  /*5cc0*/  IMAD.MOV.U32 R0, RZ, RZ, 0x7f ;  /* 0x0000007fff007424 */ /* 0x000fe200078e00ff */
[----:B------:R-:W-:-:S04]  /*5cd0*/  ISETP.GT.U32.AND P0, PT, R3, 0x7f800000, PT ;  /* 0x7f8000000300780c */ /* 0x000fc80003f04070 */
[----:B------:R-:W-:-:S04]  /*5ce0*/  SEL R0, R0, 0x7c, P0 ;  /* 0x0000007c00007807 */ /* 0x000fc80000000000 */
.L_x_5935:
[----:B------:R-:W-:Y:S05]  /*5cf0*/  BSYNC B0 ;  /* 0x0000000000007941 */ /* 0x000fea0003800000 */
.L_x_5933:
[----:B------:R-:W-:-:S04]  /*5d00*/  LOP3.LUT R3, R7, 0x80000000, RZ, 0xc0, !PT ;  /* 0x8000000007037812 */ /* 0x000fc800078ec0ff */
[----:B------:R-:W-:-:S04]  /*5d10*/  SHF.R.U32.HI R3, RZ, 0x18, R3 ;  /* 0x00000018ff037819 */ /* 0x000fc80000011603 */
[----:B------:R-:W-:-:S05]  /*5d20*/  LOP3.LUT R3, R0, R3, RZ, 0xfc, !PT ;  /* 0x0000000300037212 */ /* 0x000fca00078efcff */
[----:B------:R0:W-:Y:S01]  /*5d30*/  STG.E.U8 [R4.64], R3 ;  /* 0x0000000304007986 */ /* 0x0001e2000c101124 */
[----:B------:R-:W-:Y:S05]  /*5d40*/  BRA `(.L_x_5919) ;  /* 0x0000074000007947 */ /* 0x000fea0003800000 */
.L_x_5929:
[----:B-1---5:R-:W0:Y:S01]  /*5d50*/  F2F.F32.F64 R0, R28 ;  /* 0x0000001c00007310 */ /* 0x022e220000301000 */
[----:B------:R-:W0:-:S14]  /*5d60*/  DSETP.GEU.AND P0, PT, |R28|, c[0x2][0x8], PT ;  /* 0x008002001c00762a */ /* 0x000e1c0003f0e200 */
[----:B0-----:R-:W-:-:S05]  /*5d70*/  @!P0 FMUL R0, R0, 1.175494350822287508e-38 ;  /* 0x0080000000008820 */ /* 0x001fca0000400000 */
[----:B------:R-:W-:-:S05]  /*5d80*/  F2FP.BF16.PACK_AB R0, RZ, R0 ;  /* 0x00000000ff00723e */ /* 0x000fca00000010ff */
[----:B------:R0:W-:Y:S01]  /*5d90*/  STG.E.U16 [R4.64], R0 ;  /* 0x0000000004007986 */ /* 0x0001e2000c101524 */
[----:B------:R-:W-:Y:S05]  /*5da0*/  BRA `(.L_x_5919) ;  /* 0x000006e000007947 */ /* 0x000fea0003800000 */
.L_x_5926:
        /* <DEDUP_REMOVED lines=8> */
[----:B-1---5:R-:W0:Y:S02]  /*5e30*/  F2I.U32.F64.TRUNC R29, R28 ;  /* 0x0000001c001d7311 */ /* 0x022e24000030d000 */
[----:B0-----:R0:W-:Y:S01]  /*5e40*/  STG.E.U16 [R4.64], R29 ;  /* 0x0000001d04007986 */ /* 0x0011e2000c101524 */
[----:B------:R-:W-:Y:S05]  /*5e50*/  BRA `(.L_x_5919) ;  /* 0x0000063000007947 */ /* 0x000fea0003800000 */
.L_x_5938:
[----:B-1---5:R-:W0:Y:S01]  /*5e60*/  F2F.F32.F64 R7, R28 ;  /* 0x0000001c00077310 */ /* 0x022e220000301000 */
        /* <DEDUP_REMOVED lines=18> */
.L_x_5941:
[----:B------:R-:W-:-:S04]  /*5f90*/  LOP3.LUT R0, R7, 0x80000000, RZ, 0xc0, !PT ;  /* 0x8000000007007812 */ /* 0x000fc800078ec0ff */
[----:B------:R-:W-:-:S04]  /*5fa0*/  SHF.R.U32.HI R0, RZ, 0x18, R0 ;  /* 0x00000018ff007819 */ /* 0x000fc80000011600 */
[----:B------:R-:W-:Y:S02]  /*5fb0*/  LOP3.LUT R0, R3, R0, RZ, 0xfc, !PT ;  /* 0x0000000003007212 */ /* 0x000fe400078efcff */
.L_x_5940:
[----:B------:R-:W-:Y:S05]  /*5fc0*/  BSYNC B0 ;  /* 0x0000000000007941 */ /* 0x000fea0003800000 */
.L_x_5939:
[----:B------:R0:W-:Y:S01]  /*5fd0*/  STG.E.U8 [R4.64], R0 ;  /* 0x0000000004007986 */ /* 0x0001e2000c101124 */
[----:B------:R-:W-:Y:S05]  /*5fe0*/  BRA `(.L_x_5919) ;  /* 0x000004a000007947 */ /* 0x000fea0003800000 */
.L_x_5937:
        /* <DEDUP_REMOVED lines=19> */
.L_x_5944:
[----:B------:R-:W-:-:S04]  /*6120*/  LOP3.LUT R0, R7, 0x80000000, RZ, 0xc0, !PT ;  /* 0x8000000007007812 */ /* 0x000fc800078ec0ff */
[----:B------:R-:W-:-:S04]  /*6130*/  SHF.R.U32.HI R0, RZ, 0x18, R0 ;  /* 0x00000018ff007819 */ /* 0x000fc80000011600 */
[----:B------:R-:W-:Y:S02]  /*6140*/  LOP3.LUT R0, R3, R0, RZ, 0xfc, !PT ;  /* 0x0000000003007212 */ /* 0x000fe400078efcff */
.L_x_5943:
[----:B------:R-:W-:Y:S05]  /*6150*/  BSYNC B0 ;  /* 0x0000000000007941 */ /* 0x000fea0003800000 */
.L_x_5942:
[----:B------:R0:W-:Y:S01]  /*6160*/  STG.E.U8 [R4.64], R0 ;  /* 0x0000000004007986 */ /* 0x0001e2000c101124 */
[----:B------:R-:W-:Y:S05]  /*6170*/  BRA `(.L_x_5919) ;  /* 0x0000031000007947 */ /* 0x000fea0003800000 */
.L_x_5936:
[----:B------:R-:W-:-:S13]  /*6180*/  ISETP.NE.AND P0, PT, R0, 0x1c, PT ;  /* 0x0000001c0000780c */ /* 0x000fda0003f05270 */
[----:B------:R-:W-:Y:S05]  /*6190*/  @!P0 BRA `(.L_x_5945) ;  /* 0x000002d000008947 */ /* 0x000fea0003800000 */
[----:B------:R-:W-:-:S13]  /*61a0*/  ISETP.NE.AND P0, PT, R0, 0x1d, PT ;  /* 0x0000001d0000780c */ /* 0x000fda0003f05270 */
[----:B------:R-:W-:Y:S05]  /*61b0*/  @!P0 BRA `(.L_x_5946) ;  /* 0x0000028000008947 */ /* 0x000fea0003800000 */
[----:B------:R-:W-:-:S13]  /*61c0*/  ISETP.NE.AND P0, PT, R0, 0x2c, PT ;  /* 0x0000002c0000780c */ /* 0x000fda0003f05270 */
[----:B------:R-:W-:Y:S05]  /*61d0*/  @P0 BRA `(.L_x_5918) ;  /* 0x0000012000000947 */ /* 0x000fea0003800000 */
[----:B-1---5:R-:W0:Y:S01]  /*61e0*/  F2F.F32.F64 R8, R28 ;  /* 0x0000001c00087310 */ /* 0x022e220000301000 */
        /* <DEDUP_REMOVED lines=17> */
.L_x_5918:
        /* <DEDUP_REMOVED lines=19> */
[----:B------:R-:W-:Y:S05]  /*6430*/  BRA `(.L_x_5919) ;  /* 0x0000005000007947 */ /* 0x000fea0003800000 */
.L_x_5946:
[----:B-1---5:R-:W0:Y:S02]  /*6440*/  F2I.U64.F64.TRUNC R28, R28 ;  /* 0x0000001c001c7311 */ /* 0x022e24000030d800 */
[----:B0-----:R0:W-:Y:S01]  /*6450*/  STG.E.64 [R4.64], R28 ;  /* 0x0000001c04007986 */ /* 0x0011e2000c101b24 */
[----:B------:R-:W-:Y:S05]  /*6460*/  BRA `(.L_x_5919) ;  /* 0x0000002000007947 */ /* 0x000fea0003800000 */
.L_x_5945:
[----:B-1---5:R-:W0:Y:S02]  /*6470*/  F2I.U32.F64.TRUNC R29, R28 ;  /* 0x0000001c001d7311 */ /* 0x022e24000030d000 */
[----:B0-----:R0:W-:Y:S02]  /*6480*/  STG.E [R4.64], R29 ;  /* 0x0000001d04007986 */ /* 0x0011e4000c101924 */
.L_x_5919:
        /* <DEDUP_REMOVED lines=22> */
.L_x_5950:
[----:B--2---:R-:W0:Y:S02]  /*65f0*/  F2I.S64.F64.TRUNC R24, R24 ;  /* 0x0000001800187311 */ /* 0x004e24000030d900 */
[----:B0-----:R-:W-:-:S05]  /*6600*/  IMAD.MOV.U32 R3, RZ, RZ, R24 ;  /* 0x000000ffff037224 */ /* 0x001fca00078e0018 */
[----:B------:R0:W-:Y:S01]  /*6610*/  STG.E.U8 [R4.64], R3 ;  /* 0x0000000304007986 */ /* 0x0001e2000c101124 */
[----:B------:R-:W-:Y:S05]  /*6620*/  BRA `(.L_x_5952) ;  /* 0x00000eb000007947 */ /* 0x000fea0003800000 */
.L_x_5949:
        /* <DEDUP_REMOVED lines=9> */
.L_x_5954:
[----:B--2---:R-:W0:Y:S02]  /*66c0*/  F2I.F64.TRUNC R25, R24 ;  /* 0x0000001800197311 */ /* 0x004e24000030d100 */
[----:B0-----:R0:W-:Y:S01]  /*66d0*/  STG.E [R4.64], R25 ;  /* 0x0000001904007986 */ /* 0x0011e2000c101924 */
[----:B------:R-:W-:Y:S05]  /*66e0*/  BRA `(.L_x_5952) ;  /* 0x00000df000007947 */ /* 0x000fea0003800000 */
.L_x_5953:
[----:B--2---:R-:W0:Y:S02]  /*66f0*/  F2I.F64.TRUNC R25, R24 ;  /* 0x0000001800197311 */ /* 0x004e24000030d100 */
[----:B0-----:R0:W-:Y:S01]  /*6700*/  STG.E.U16 [R4.64], R25 ;  /* 0x0000001904007986 */ /* 0x0011e2000c101524 */
[----:B------:R-:W-:Y:S05]  /*6710*/  BRA `(.L_x_5952) ;  /* 0x00000dc000007947 */ /* 0x000fea0003800000 */
.L_x_5948:
        /* <DEDUP_REMOVED lines=11> */
.L_x_5956:
[----:B--2---:R-:W0:Y:S01]  /*67d0*/  F2F.F32.F64 R0, R24 ;  /* 0x0000001800007310 */ /* 0x004e220000301000 */
[----:B------:R-:W0:-:S14]  /*67e0*/  DSETP.GEU.AND P0, PT, |R24|, c[0x2][0x8], PT ;  /* 0x008002001800762a */ /* 0x000e1c0003f0e200 */
[----:B0-----:R-:W-:-:S05]  /*67f0*/  @!P0 FMUL R0, R0, 1.175494350822287508e-38 ;  /* 0x0080000000008820 */ /* 0x001fca0000400000 */
[----:B------:R-:W-:-:S05]  /*6800*/  F2FP.PACK_AB R0, RZ, R0 ;  /* 0x00000000ff00723e */ /* 0x000fca00000000ff */
[----:B------:R0:W-:Y:S01]  /*6810*/  STG.E.U16 [R4.64], R0 ;  /* 0x0000000004007986 */ /* 0x0001e2000c101524 */
[----:B------:R-:W-:Y:S05]  /*6820*/  BRA `(.L_x_5952) ;  /* 0x00000cb000007947 */ /* 0x000fea0003800000 */
.L_x_5955:
        /* <DEDUP_REMOVED lines=12> */
.L_x_5958:
[----:B--2---:R-:W0:Y:S01]  /*68f0*/  F2F.F32.F64 R0, R24 ;  /* 0x0000001800007310 */ /* 0x004e220000301000 */
[----:B------:R-:W0:-:S14]  /*6900*/  DSETP.GEU.AND P0, PT, |R24|, c[0x2][0x8], PT ;  /* 0x008002001800762a */ /* 0x000e1c0003f0e200 */
[----:B0-----:R-:W-:-:S05]  /*6910*/  @!P0 FMUL R0, R0, 1.175494350822287508e-38 ;  /* 0x0080000000008820 */ /* 0x001fca0000400000 */
[----:B------:R-:W-:-:S04]  /*6920*/  F2FP.PACK_AB R3, RZ, R0 ;  /* 0x00000000ff03723e */ /* 0x000fc800000000ff */
[----:B------:R-:W-:-:S05]  /*6930*/  PRMT R3, R3, 0x5410, RZ ;  /* 0x0000541003037816 */ /* 0x000fca00000000ff */
[----:B------:R0:W-:Y:S01]  /*6940*/  STG.E [R4.64], R3 ;  /* 0x0000000304007986 */ /* 0x0001e2000c101924 */
[----:B------:R-:W-:Y:S05]  /*6950*/  BRA `(.L_x_5952) ;  /* 0x00000b8000007947 */ /* 0x000fea0003800000 */
.L_x_5957:
[----:B--2---:R0:W-:Y:S01]  /*6960*/  STG.E.64 [R4.64], R24 ;  /* 0x0000001804007986 */ /* 0x0041e2000c101b24 */
[----:B------:R-:W-:Y:S05]  /*6970*/  BRA `(.L_x_5952) ;  /* 0x00000b6000007947 */ /* 0x000fea0003800000 */
.L_x_5947:
        /* <DEDUP_REMOVED lines=12> */
.L_x_5961:
[----:B------:R-:W-:-:S05]  /*6a40*/  CS2R R26, SRZ ;  /* 0x00000000001a7805 */ /* 0x000fca000001ff00 */
[----:B--2---:R0:W-:Y:S01]  /*6a50*/  STG.E.128 [R4.64], R24 ;  /* 0x0000001804007986 */ /* 0x0041e2000c101d24 */
[----:B------:R-:W-:Y:S05]  /*6a60*/  BRA `(.L_x_5952) ;  /* 0x00000a7000007947 */ /* 0x000fea0003800000 */
.L_x_5960:
        /* <DEDUP_REMOVED lines=23> */
.L_x_5965:
[----:B------:R-:W-:Y:S05]  /*6be0*/  BSYNC B0 ;  /* 0x0000000000007941 */ /* 0x000fea0003800000 */
.L_x_5964:
[----:B------:R-:W-:-:S05]  /*6bf0*/  LOP3.LUT R7, R0, R7, RZ, 0xfc, !PT ;  /* 0x0000000700077212 */ /* 0x000fca00078efcff */
[----:B------:R0:W-:Y:S01]  /*6c00*/  STG.E.U8 [R4.64], R7 ;  /* 0x0000000704007986 */ /* 0x0001e2000c101124 */
[----:B------:R-:W-:Y:S05]  /*6c10*/  BRA `(.L_x_5952) ;  /* 0x000008c000007947 */ /* 0x000fea0003800000 */
.L_x_5963:
        /* <DEDUP_REMOVED lines=15> */
.L_x_5967:
[----:B------:R-:W-:Y:S01]  /*6d10*/  IMAD.MOV.U32 R0, RZ, RZ, 0x7f ;  /* 0x0000007fff007424 */ /* 0x000fe200078e00ff */
[----:B------:R-:W-:-:S04]  /*6d20*/  ISETP.GT.U32.AND P0, PT, R3, 0x7f800000, PT ;  /* 0x7f8000000300780c */ /* 0x000fc80003f04070 */
[----:B------:R-:W-:-:S04]  /*6d30*/  SEL R0, R0, 0x7c, P0 ;  /* 0x0000007c00007807 */ /* 0x000fc80000000000 */
.L_x_5968:
[----:B------:R-:W-:Y:S05]  /*6d40*/  BSYNC B0 ;  /* 0x0000000000007941 */ /* 0x000fea0003800000 */
.L_x_5966:
[----:B------:R-:W-:-:S04]  /*6d50*/  LOP3.LUT R3, R7, 0x80000000, RZ, 0xc0, !PT ;  /* 0x8000000007037812 */ /* 0x000fc800078ec0ff */
[----:B------:R-:W-:-:S04]  /*6d60*/  SHF.R.U32.HI R3, RZ, 0x18, R3 ;  /* 0x00000018ff037819 */ /* 0x000fc80000011603 */
[----:B------:R-:W-:-:S05]  /*6d70*/  LOP3.LUT R3, R0, R3, RZ, 0xfc, !PT ;  /* 0x0000000300037212 */ /* 0x000fca00078efcff */
[----:B------:R0:W-:Y:S01]  /*6d80*/  STG.E.U8 [R4.64], R3 ;  /* 0x0000000304007986 */ /* 0x0001e2000c101124 */
[----:B------:R-:W-:Y:S05]  /*6d90*/  BRA `(.L_x_5952) ;  /* 0x0000074000007947 */ /* 0x000fea0003800000 */
.L_x_5962:
[----:B--2---:R-:W0:Y:S01]  /*6da0*/  F2F.F32.F64 R0, R24 ;  /* 0x0000001800007310 */ /* 0x004e220000301000 */
[----:B------:R-:W0:-:S14]  /*6db0*/  DSETP.GEU.AND P0, PT, |R24|, c[0x2][0x8], PT ;  /* 0x008002001800762a */ /* 0x000e1c0003f0e200 */
[----:B0-----:R-:W-:-:S05]  /*6dc0*/  @!P0 FMUL R0, R0, 1.175494350822287508e-38 ;  /* 0x0080000000008820 */ /* 0x001fca0000400000 */
[----:B------:R-:W-:-:S05]  /*6dd0*/  F2FP.BF16.PACK_AB R0, RZ, R0 ;  /* 0x00000000ff00723e */ /* 0x000fca00000010ff */
[----:B------:R0:W-:Y:S01]  /*6de0*/  STG.E.U16 [R4.64], R0 ;  /* 0x0000000004007986 */ /* 0x0001e2000c101524 */
[----:B------:R-:W-:Y:S05]  /*6df0*/  BRA `(.L_x_5952) ;  /* 0x000006e000007947 */ /* 0x000fea0003800000 */
.L_x_5959:
        /* <DEDUP_REMOVED lines=11> */
.L_x_5971:
        /* <DEDUP_REMOVED lines=19> */
.L_x_5974:
[----:B------:R-:W-:-:S04]  /*6fe0*/  LOP3.LUT R0, R7, 0x80000000, RZ, 0xc0, !PT ;  /* 0x8000000007007812 */ /* 0x000fc800078ec0ff */
[----:B------:R-:W-:-:S04]  /*6ff0*/  SHF.R.U32.HI R0, RZ, 0x18, R0 ;  /* 0x00000018ff007819 */ /* 0x000fc80000011600 */
[----:B------:R-:W-:Y:S02]  /*7000*/  LOP3.LUT R0, R3, R0, RZ, 0xfc, !PT ;  /* 0x0000000003007212 */ /* 0x000fe400078efcff */
.L_x_5973:
[----:B------:R-:W-:Y:S05]  /*7010*/  BSYNC B0 ;  /* 0x0000000000007941 */ /* 0x000fea0003800000 */
.L_x_5972:
[----:B------:R0:W-:Y:S01]  /*7020*/  STG.E.U8 [R4.64], R0 ;  /* 0x0000000004007986 */ /* 0x0001e2000c101124 */
[----:B------:R-:W-:Y:S05]  /*7030*/  BRA `(.L_x_5952) ;  /* 0x000004a000007947 */ /* 0x000fea0003800000 */
.L_x_5970:
        /* <DEDUP_REMOVED lines=19> */
.L_x_5977:
[----:B------:R-:W-:-:S04]  /*7170*/  LOP3.LUT R0, R7, 0x80000000, RZ, 0xc0, !PT ;  /* 0x8000000007007812 */ /* 0x000fc800078ec0ff */
[----:B------:R-:W-:-:S04]  /*7180*/  SHF.R.U32.HI R0, RZ, 0x18, R0 ;  /* 0x00000018ff007819 */ /* 0x000fc80000011600 */
[----:B------:R-:W-:Y:S02]  /*7190*/  LOP3.LUT R0, R3, R0, RZ, 0xfc, !PT ;  /* 0x0000000003007212 */ /* 0x000fe400078efcff */
.L_x_5976:
[----:B------:R-:W-:Y:S05]  /*71a0*/  BSYNC B0 ;  /* 0x0000000000007941 */ /* 0x000fea0003800000 */
.L_x_5975:
[----:B------:R0:W-:Y:S01]  /*71b0*/  STG.E.U8 [R4.64], R0 ;  /* 0x0000000004007986 */ /* 0x0001e2000c101124 */
[----:B------:R-:W-:Y:S05]  /*71c0*/  BRA `(.L_x_5952) ;  /* 0x0000031000007947 */ /* 0x000fea0003800000 */
.L_x_5969:
        /* <DEDUP_REMOVED lines=24> */
.L_x_5951:
        /* <DEDUP_REMOVED lines=20> */
.L_x_5979:
[----:B--2---:R-:W0:Y:S02]  /*7490*/  F2I.U64.F64.TRUNC R24, R24 ;  /* 0x0000001800187311 */ /* 0x004e24000030d800 */
[----:B0-----:R0:W-:Y:S01]  /*74a0*/  STG.E.64 [R4.64], R24 ;  /* 0x0000001804007986 */ /* 0x0011e2000c101b24 */
[----:B------:R-:W-:Y:S05]  /*74b0*/  BRA `(.L_x_5952) ;  /* 0x0000002000007947 */ /* 0x000fea0003800000 */
.L_x_5978:
[----:B--2---:R-:W0:Y:S02]  /*74c0*/  F2I.U32.F64.TRUNC R25, R24 ;  /* 0x0000001800197311 */ /* 0x004e24000030d000 */
[----:B0-----:R0:W-:Y:S02]  /*74d0*/  STG.E [R4.64], R25 ;  /* 0x0000001904007986 */ /* 0x0011e4000c101924 */
.L_x_5952:
[----:B------:R-:W-:Y:S02]  /*74e0*/  IADD3 R22, R22, 0x80, RZ ;  /* 0x0000008016167810 */ /* 0x000fe40007ffe0ff */
.L_x_5913:
[----:B------:R-:W-:Y:S05]  /*74f0*/  BSYNC B6 ;  /* 0x0000000000067941 */ /* 0x000fea0003800000 */
.L_x_5912:
        /* <DEDUP_REMOVED lines=17> */
[----:B---3-5:R-:W0:Y:S02]  /*7610*/  F2I.F64.TRUNC R17, R16 ;  /* 0x0000001000117311 */ /* 0x028e24000030d100 */
[----:B0-----:R-:W-:Y:S01]  /*7620*/  STG.E.U8 [R2.64], R17 ;  /* 0x0000001102007986 */ /* 0x001fe2000c101124 */
[----:B------:R-:W-:Y:S05]  /*7630*/  EXIT ;  /* 0x000000000000794d */ /* 0x000fea0003800000 */
.L_x_5983:
[----:B---3-5:R-:W0:Y:S02]  /*7640*/  F2I.S64.F64.TRUNC R16, R16 ;  /* 0x0000001000107311 */ /* 0x028e24000030d900 */
[----:B0-----:R-:W-:-:S05]  /*7650*/  IMAD.MOV.U32 R5, RZ, RZ, R16 ;  /* 0x000000ffff057224 */ /* 0x001fca00078e0010 */
[----:B------:R-:W-:Y:S01]  /*7660*/  STG.E.U8 [R2.64], R5 ;  /* 0x0000000502007986 */ /* 0x000fe2000c101124 */
[----:B------:R-:W-:Y:S05]  /*7670*/  EXIT ;  /* 0x000000000000794d */ /* 0x000fea0003800000 */
.L_x_5982:
[----:B------:R-:W-:-:S13]  /*7680*/  ISETP.NE.AND P0, PT, R0, 0x2, PT ;  /* 0x000000020000780c */ /* 0x000fda0003f05270 */
[----:B------:R-:W-:Y:S05]  /*7690*/  @!P0 BRA `(.L_x_5985) ;  /* 0x000000a000008947 */ /* 0x000fea0003800000 */
[----:B------:R-:W-:-:S13]  /*76a0*/  ISETP.NE.AND P0, PT, R0, 0x3, PT ;  /* 0x000000030000780c */ /* 0x000fda0003f05270 */
[----:B------:R-:W-:Y:S05]  /*76b0*/  @!P0 BRA `(.L_x_5986) ;  /* 0x0000005000008947 */ /* 0x000fea0003800000 */
[----:B------:R-:W-:-:S13]  /*76c0*/  ISETP.NE.AND P0, PT, R0, 0x4, PT ;  /* 0x000000040000780c */ /* 0x000fda0003f05270 */
[----:B------:R-:W-:Y:S05]  /*76d0*/  @P0 BRA `(.L_x_5984) ;  /* 0x00000ce000000947 */ /* 0x000fea0003800000 */
[----:B---3-5:R-:W0:Y:S02]  /*76e0*/  F2I.S64.F64.TRUNC R16, R16 ;  /* 0x0000001000107311 */ /* 0x028e24000030d900 */
[----:B0-----:R-:W-:Y:S01]  /*76f0*/  STG.E.64 [R2.64], R16 ;  /* 0x0000001002007986 */ /* 0x001fe2000c101b24 */
[----:B------:R-:W-:Y:S05]  /*7700*/  EXIT ;  /* 0x000000000000794d */ /* 0x000fea0003800000 */
.L_x_5986:
[----:B---3-5:R-:W0:Y:S02]  /*7710*/  F2I.F64.TRUNC R17, R16 ;  /* 0x0000001000117311 */ /* 0x028e24000030d100 */
[----:B0-----:R-:W-:Y:S01]  /*7720*/  STG.E [R2.64], R17 ;  /* 0x0000001102007986 */ /* 0x001fe2000c101924 */
[----:B------:R-:W-:Y:S05]  /*7730*/  EXIT ;  /* 0x000000000000794d */ /* 0x000fea0003800000 */
.L_x_5985:
[----:B---3-5:R-:W0:Y:S02]  /*7740*/  F2I.F64.TRUNC R17, R16 ;  /* 0x0000001000117311 */ /* 0x028e24000030d100 */
[----:B0-----:R-:W-:Y:S01]  /*7750*/  STG.E.U16 [R2.64], R17 ;  /* 0x0000001102007986 */ /* 0x001fe2000c101524 */
[----:B------:R-:W-:Y:S05]  /*7760*/  EXIT ;  /* 0x000000000000794d */ /* 0x000fea0003800000 */
.L_x_5981:
[----:B------:R-:W-:-:S13]  /*7770*/  ISETP.GT.AND P0, PT, R0, 0x6, PT ;  /* 0x000000060000780c */ /* 0x000fda0003f04270 */
[----:B------:R-:W-:Y:S05]  /*7780*/  @P0 BRA `(.L_x_5987) ;  /* 0x000000f000000947 */ /* 0x000fea0003800000 */
[----:B------:R-:W-:-:S13]  /*7790*/  ISETP.NE.AND P0, PT, R0, 0x5, PT ;  /* 0x000000050000780c */ /* 0x000fda0003f05270 */
[----:B------:R-:W-:Y:S05]  /*77a0*/  @!P0 BRA `(.L_x_5988) ;  /* 0x0000007000008947 */ /* 0x000fea0003800000 */
[----:B------:R-:W-:-:S13]  /*77b0*/  ISETP.NE.AND P0, PT, R0, 0x6, PT ;  /* 0x000000060000780c */ /* 0x000fda0003f05270 */
[----:B------:R-:W-:Y:S05]  /*77c0*/  @P0 BRA `(.L_x_5984) ;  /* 0x00000bf000000947 */ /* 0x000fea0003800000 */
[----:B---3-5:R-:W0:Y:S01]  /*77d0*/  F2F.F32.F64 R5, R16 ;  /* 0x0000001000057310 */ /* 0x028e220000301000 */
[----:B------:R-:W0:-:S14]  /*77e0*/  DSETP.GEU.AND P0, PT, |R16|, c[0x2][0x8], PT ;  /* 0x008002001000762a */ /* 0x000e1c0003f0e200 */
[----:B0-----:R-:W-:-:S05]  /*77f0*/  @!P0 FMUL R5, R5, 1.175494350822287508e-38 ;  /* 0x0080000005058820 */ /* 0x001fca0000400000 */
[----:B------:R-:W-:Y:S01]  /*7800*/  STG.E [R2.64], R5 ;  /* 0x0000000502007986 */ /* 0x000fe2000c101924 */
[----:B------:R-:W-:Y:S05]  /*7810*/  EXIT ;  /* 0x000000000000794d */ /* 0x000fea0003800000 */
.L_x_5988:
[----:B---3-5:R-:W0:Y:S01]  /*7820*/  F2F.F32.F64 R0, R16 ;  /* 0x0000001000007310 */ /* 0x028e220000301000 */
[----:B------:R-:W0:-:S14]  /*7830*/  DSETP.GEU.AND P0, PT, |R16|, c[0x2][0x8], PT ;  /* 0x008002001000762a */ /* 0x000e1c0003f0e200 */
[----:B0-----:R-:W-:-:S05]  /*7840*/  @!P0 FMUL R0, R0, 1.175494350822287508e-38 ;  /* 0x0080000000008820 */ /* 0x001fca0000400000 */
[----:B------:R-:W-:-:S05]  /*7850*/  F2FP.PACK_AB R0, RZ, R0 ;  /* 0x00000000ff00723e */ /* 0x000fca00000000ff */
[----:B------:R-:W-:Y:S01]  /*7860*/  STG.E.U16 [R2.64], R0 ;  /* 0x0000000002007986 */ /* 0x000fe2000c101524 */
[----:B------:R-:W-:Y:S05]  /*7870*/  EXIT ;  /* 0x000000000000794d */ /* 0x000fea0003800000 */
.L_x_5987:
[----:B------:R-:W-:-:S13]  /*7880*/  ISETP.NE.AND P0, PT, R0, 0x7, PT ;  /* 0x000000070000780c */ /* 0x000fda0003f05270 */
[----:B------:R-:W-:Y:S05]  /*7890*/  @!P0 BRA `(.L_x_5989) ;  /* 0x0000011000008947 */ /* 0x000fea0003800000 */
[----:B------:R-:W-:-:S13]  /*78a0*/  ISETP.NE.AND P0, PT, R0, 0x8, PT ;  /* 0x000000080000780c */ /* 0x000fda0003f05270 */
[----:B------:R-:W-:Y:S05]  /*78b0*/  @!P0 BRA `(.L_x_5990) ;  /* 0x0000008000008947 */ /* 0x000fea0003800000 */
[----:B------:R-:W-:-:S13]  /*78c0*/  ISETP.NE.AND P0, PT, R0, 0x9, PT ;  /* 0x000000090000780c */ /* 0x000fda0003f05270 */
[----:B------:R-:W-:Y:S05]  /*78d0*/  @P0 BRA `(.L_x_5984) ;  /* 0x00000ae000000947 */ /* 0x000fea0003800000 */
[----:B---3-5:R-:W0:Y:S01]  /*78e0*/  F2F.F32.F64 R4, R16 ;  /* 0x0000001000047310 */ /* 0x028e220000301000 */
[----:B------:R-:W0:Y:S01]  /*78f0*/  DSETP.GEU.AND P0, PT, |R16|, c[0x2][0x8], PT ;  /* 0x008002001000762a */ /* 0x000e220003f0e200 */
[----:B------:R-:W-:-:S13]  /*7900*/  IMAD.MOV.U32 R5, RZ, RZ, RZ ;  /* 0x000000ffff057224 */ /* 0x000fda00078e00ff */
[----:B0-----:R-:W-:-:S05]  /*7910*/  @!P0 FMUL R4, R4, 1.175494350822287508e-38 ;  /* 0x0080000004048820 */ /* 0x001fca0000400000 */
[----:B------:R-:W-:Y:S01]  /*7920*/  STG.E.64 [R2.64], R4 ;  /* 0x0000000402007986 */ /* 0x000fe2000c101b24 */
[----:B------:R-:W-:Y:S05]  /*7930*/  EXIT ;  /* 0x000000000000794d */ /* 0x000fea0003800000 */
.L_x_5990:
[----:B---3-5:R-:W0:Y:S01]  /*7940*/  F2F.F32.F64 R0, R16 ;  /* 0x0000001000007310 */ /* 0x028e220000301000 */
[----:B------:R-:W0:-:S14]  /*7950*/  DSETP.GEU.AND P0, PT, |R16|, c[0x2][0x8], PT ;  /* 0x008002001000762a */ /* 0x000e1c0003f0e200 */
[----:B0-----:R-:W-:-:S05]  /*7960*/  @!P0 FMUL R0, R0, 1.175494350822287508e-38 ;  /* 0x0080000000008820 */ /* 0x001fca0000400000 */
[----:B------:R-:W-:-:S04]  /*7970*/  F2FP.PACK_AB R5, RZ, R0 ;  /* 0x00000000ff05723e */ /* 0x000fc800000000ff */
[----:B------:R-:W-:-:S05]  /*7980*/  PRMT R5, R5, 0x5410, RZ ;  /* 0x0000541005057816 */ /* 0x000fca00000000ff */
[----:B------:R-:W-:Y:S01]  /*7990*/  STG.E [R2.64], R5 ;  /* 0x0000000502007986 */ /* 0x000fe2000c101924 */
[----:B------:R-:W-:Y:S05]  /*79a0*/  EXIT ;  /* 0x000000000000794d */ /* 0x000fea0003800000 */
.L_x_5989:
[----:B---3-5:R-:W-:Y:S01]  /*79b0*/  STG.E.64 [R2.64], R16 ;  /* 0x0000001002007986 */ /* 0x028fe2000c101b24 */
[----:B------:R-:W-:Y:S05]  /*79c0*/  EXIT ;  /* 0x000000000000794d */ /* 0x000fea0003800000 */
.L_x_5980:
        /* <DEDUP_REMOVED lines=8> */
[----:B---3-5:R-:W0:-:S06]  /*7a50*/  DSETP.NEU.AND P0, PT, R16, RZ, PT ;  /* 0x000000ff1000722a */ /* 0x028e0c0003f0d000 */
[----:B0-----:R-:W-:-:S05]  /*7a60*/  SEL R5, RZ, 0x1, !P0 ;  /* 0x00000001ff057807 */ /* 0x001fca0004000000 */
[----:B------:R-:W-:Y:S01]  /*7a70*/  STG.E.U8 [R2.64], R5 ;  /* 0x0000000502007986 */ /* 0x000fe2000c101124 */
[----:B------:R-:W-:Y:S05]  /*7a80*/  EXIT ;  /* 0x000000000000794d */ /* 0x000fea0003800000 */
.L_x_5993:
[----:B------:R-:W-:-:S05]  /*7a90*/  CS2R R18, SRZ ;  /* 0x0000000000127805 */ /* 0x000fca000001ff00 */
[----:B---3-5:R-:W-:Y:S01]  /*7aa0*/  STG.E.128 [R2.64], R16 ;  /* 0x0000001002007986 */ /* 0x028fe2000c101d24 */
[----:B------:R-:W-:Y:S05]  /*7ab0*/  EXIT ;  /* 0x000000000000794d */ /* 0x000fea0003800000 */
.L_x_5992:
        /* <DEDUP_REMOVED lines=23> */
.L_x_5997:
[----:B------:R-:W-:Y:S05]  /*7c30*/  BSYNC B0 ;  /* 0x0000000000007941 */ /* 0x000fea0003800000 */
.L_x_5996:
[----:B------:R-:W-:-:S05]  /*7c40*/  LOP3.LUT R5, R0, R5, RZ, 0xfc, !PT ;  /* 0x0000000500057212 */ /* 0x000fca00078efcff */
[----:B------:R-:W-:Y:S01]  /*7c50*/  STG.E.U8 [R2.64], R5 ;  /* 0x0000000502007986 */ /* 0x000fe2000c101124 */
[----:B------:R-:W-:Y:S05]  /*7c60*/  EXIT ;  /* 0x000000000000794d */ /* 0x000fea0003800000 */
.L_x_5995:
[----:B---3-5:R-:W0:Y:S01]  /*7c70*/  F2F.F32.F64 R5, R16 ;  /* 0x0000001000057310 */ /* 0x028e220000301000 */
        /* <DEDUP_REMOVED lines=14> */
.L_x_5999:
[----:B------:R-:W-:Y:S01]  /*7d60*/  IMAD.MOV.U32 R0, RZ, RZ, 0x7f ;  /* 0x0000007fff007424 */ /* 0x000fe200078e00ff */
[----:B------:R-:W-:-:S04]  /*7d70*/  ISETP.GT.U32.AND P0, PT, R4, 0x7f800000, PT ;  /* 0x7f8000000400780c */ /* 0x000fc80003f04070 */
[----:B------:R-:W-:-:S04]  /*7d80*/  SEL R0, R0, 0x7c, P0 ;  /* 0x0000007c00007807 */ /* 0x000fc80000000000 */
.L_x_6000:
[----:B------:R-:W-:Y:S05]  /*7d90*/  BSYNC B0 ;  /* 0x0000000000007941 */ /* 0x000fea0003800000 */
.L_x_5998:
[----:B------:R-:W-:-:S04]  /*7da0*/  LOP3.LUT R4, R5, 0x80000000, RZ, 0xc0, !PT ;  /* 0x8000000005047812 */ /* 0x000fc800078ec0ff */
[----:B------:R-:W-:-:S04]  /*7db0*/  SHF.R.U32.HI R5, RZ, 0x18, R4 ;  /* 0x00000018ff057819 */ /* 0x000fc80000011604 */
[----:B------:R-:W-:-:S05]  /*7dc0*/  LOP3.LUT R5, R0, R5, RZ, 0xfc, !PT ;  /* 0x0000000500057212 */ /* 0x000fca00078efcff */
[----:B------:R-:W-:Y:S01]  /*7dd0*/  STG.E.U8 [R2.64], R5 ;  /* 0x0000000502007986 */ /* 0x000fe2000c101124 */
[----:B------:R-:W-:Y:S05]  /*7de0*/  EXIT ;  /* 0x000000000000794d */ /* 0x000fea0003800000 */
.L_x_5994:
[----:B---3-5:R-:W0:Y:S01]  /*7df0*/  F2F.F32.F64 R0, R16 ;  /* 0x0000001000007310 */ /* 0x028e220000301000 */
[----:B------:R-:W0:-:S14]  /*7e00*/  DSETP.GEU.AND P0, PT, |R16|, c[0x2][0x8], PT ;  /* 0x008002001000762a */ /* 0x000e1c0003f0e200 */
[----:B0-----:R-:W-:-:S05]  /*7e10*/  @!P0 FMUL R0, R0, 1.175494350822287508e-38 ;  /* 0x0080000000008820 */ /* 0x001fca0000400000 */
[----:B------:R-:W-:-:S05]  /*7e20*/  F2FP.BF16.PACK_AB R0, RZ, R0 ;  /* 0x00000000ff00723e */ /* 0x000fca00000010ff */
[----:B------:R-:W-:Y:S01]  /*7e30*/  STG.E.U16 [R2.64], R0 ;  /* 0x0000000002007986 */ /* 0x000fe2000c101524 */
[----:B------:R-:W-:Y:S05]  /*7e40*/  EXIT ;  /* 0x000000000000794d */ /* 0x000fea0003800000 */
.L_x_5991:
        /* <DEDUP_REMOVED lines=8> */
[----:B---3-5:R-:W0:Y:S02]  /*7ed0*/  F2I.U32.F64.TRUNC R17, R16 ;  /* 0x0000001000117311 */ /* 0x028e24000030d000 */
[----:B0-----:R-:W-:Y:S01]  /*7ee0*/  STG.E.U16 [R2.64], R17 ;  /* 0x0000001102007986 */ /* 0x001fe2000c101524 */
[----:B------:R-:W-:Y:S05]  /*7ef0*/  EXIT ;  /* 0x000000000000794d */ /* 0x000fea0003800000 */
.L_x_6003:
[----:B---3-5:R-:W0:Y:S01]  /*7f00*/  F2F.F32.F64 R7, R16 ;  /* 0x0000001000077310 */ /* 0x028e220000301000 */
        /* <DEDUP_REMOVED lines=18> */
.L_x_6006:
[----:B------:R-:W-:-:S04]  /*8030*/  LOP3.LUT R0, R7, 0x80000000, RZ, 0xc0, !PT ;  /* 0x8000000007007812 */ /* 0x000fc800078ec0ff */
[----:B------:R-:W-:-:S04]  /*8040*/  SHF.R.U32.HI R5, RZ, 0x18, R0 ;  /* 0x00000018ff057819 */ /* 0x000fc80000011600 */
[----:B------:R-:W-:-:S04]  /*8050*/  LOP3.LUT R4, R4, R5, RZ, 0xfc, !PT ;  /* 0x0000000504047212 */ /* 0x000fc800078efcff */
[----:B------:R-:W-:Y:S02]  /*8060*/  PRMT R0, R4, 0x7610, R0 ;  /* 0x0000761004007816 */ /* 0x000fe40000000000 */
.L_x_6005:
[----:B------:R-:W-:Y:S05]  /*8070*/  BSYNC B0 ;  /* 0x0000000000007941 */ /* 0x000fea0003800000 */
.L_x_6004:
[----:B------:R-:W-:Y:S01]  /*8080*/  STG.E.U8 [R2.64], R0 ;  /* 0x0000000002007986 */ /* 0x000fe2000c101124 */
[----:B------:R-:W-:Y:S05]  /*8090*/  EXIT ;  /* 0x000000000000794d */ /* 0x000fea0003800000 */
.L_x_6002:
        /* <DEDUP_REMOVED lines=19> */
.L_x_6009:
[----:B------:R-:W-:-:S04]  /*81d0*/  LOP3.LUT R0, R7, 0x80000000, RZ, 0xc0, !PT ;  /* 0x8000000007007812 */ /* 0x000fc800078ec0ff */
[----:B------:R-:W-:-:S04]  /*81e0*/  SHF.R.U32.HI R5, RZ, 0x18, R0 ;  /* 0x00000018ff057819 */ /* 0x000fc80000011600 */
[----:B------:R-:W-:-:S04]  /*81f0*/  LOP3.LUT R4, R4, R5, RZ, 0xfc, !PT ;  /* 0x0000000504047212 */ /* 0x000fc800078efcff */
[----:B------:R-:W-:Y:S02]  /*8200*/  PRMT R0, R4, 0x7610, R0 ;  /* 0x0000761004007816 */ /* 0x000fe40000000000 */
.L_x_6008:
[----:B------:R-:W-:Y:S05]  /*8210*/  BSYNC B0 ;  /* 0x0000000000007941 */ /* 0x000fea0003800000 */
.L_x_6007:
[----:B------:R-:W-:Y:S01]  /*8220*/  STG.E.U8 [R2.64], R0 ;  /* 0x0000000002007986 */ /* 0x000fe2000c101124 */
[----:B------:R-:W-:Y:S05]  /*8230*/  EXIT ;  /* 0x000000000000794d */ /* 0x000fea0003800000 */
.L_x_6001:
[----:B------:R-:W-:-:S13]  /*8240*/  ISETP.NE.AND P0, PT, R0, 0x1c, PT ;  /* 0x0000001c0000780c */ /* 0x000fda0003f05270 */
[----:B------:R-:W-:Y:S05]  /*8250*/  @!P0 BRA `(.L_x_6010) ;  /* 0x000002d000008947 */ /* 0x000fea0003800000 */
[----:B------:R-:W-:-:S13]  /*8260*/  ISETP.NE.AND P0, PT, R0, 0x1d, PT ;  /* 0x0000001d0000780c */ /* 0x000fda0003f05270 */
[----:B------:R-:W-:Y:S05]  /*8270*/  @!P0 BRA `(.L_x_6011) ;  /* 0x0000028000008947 */ /* 0x000fea0003800000 */
[----:B------:R-:W-:-:S13]  /*8280*/  ISETP.NE.AND P0, PT, R0, 0x2c, PT ;  /* 0x0000002c0000780c */ /* 0x000fda0003f05270 */
[----:B------:R-:W-:Y:S05]  /*8290*/  @P0 BRA `(.L_x_5984) ;  /* 0x0000012000000947 */ /* 0x000fea0003800000 */
[----:B---3-5:R-:W0:Y:S01]  /*82a0*/  F2F.F32.F64 R6, R16 ;  /* 0x0000001000067310 */ /* 0x028e220000301000 */
        /* <DEDUP_REMOVED lines=17> */
.L_x_5984:
        /* <DEDUP_REMOVED lines=20> */
.L_x_6011:
[----:B---3-5:R-:W0:Y:S02]  /*8500*/  F2I.U64.F64.TRUNC R16, R16 ;  /* 0x0000001000107311 */ /* 0x028e24000030d800 */
[----:B0-----:R-:W-:Y:S01]  /*8510*/  STG.E.64 [R2.64], R16 ;  /* 0x0000001002007986 */ /* 0x001fe2000c101b24 */
[----:B------:R-:W-:Y:S05]  /*8520*/  EXIT ;  /* 0x000000000000794d */ /* 0x000fea0003800000 */
.L_x_6010:
[----:B---3-5:R-:W0:Y:S02]  /*8530*/  F2I.U32.F64.TRUNC R17, R16 ;  /* 0x0000001000117311 */ /* 0x028e24000030d000 */
[----:B0-----:R-:W-:Y:S01]  /*8540*/  STG.E [R2.64], R17 ;  /* 0x0000001102007986 */ /* 0x001fe2000c101924 */
[----:B------:R-:W-:Y:S05]  /*8550*/  EXIT ;  /* 0x000000000000794d */ /* 0x000fea0003800000 */
.L_x_6012:
        /* <DEDUP_REMOVED lines=10> */
.L_x_6136:


//--------------------- .text._ZN2at6native18elementwise_kernelILi128ELi2EZNS0_22gpu_kernel_impl_nocastIZZZNS0_66_GLOBAL__N__a0cfb035_28_ActivationHardswishKernel_cu_1520ed90_310016hardswish_kernelERNS_14TensorIteratorEENKUlvE_clEvENKUlvE_clEvEUldE_EEvRNS_18TensorIteratorBaseERKT_EUliE_EEviT1_ --------------------------
	.section	.text._ZN2at6native18elementwise_kernelILi128ELi2EZNS0_22gpu_kernel_impl_nocastIZZZNS0_66_GLOBAL__N__a0cfb035_28_ActivationHardswishKernel_cu_1520ed90_310016hardswish_kernelERNS_14TensorIteratorEENKUlvE_clEvENKUlvE_clEvEUldE_EEvRNS_18TensorIteratorBaseERKT_EUliE_EEviT1_,"ax",@progbits
	.sectioninfo	@"SHI_REGISTERS=12"
	.align	128
        .global         _ZN2at6native18elementwise_kernelILi128ELi2EZNS0_22gpu_kernel_impl_nocastIZZZNS0_66_GLOBAL__N__a0cfb035_28_ActivationHardswishKernel_cu_1520ed90_310016hardswish_kernelERNS_14TensorIteratorEENKUlvE_clEvENKUlvE_clEvEUldE_EEvRNS_18TensorIteratorBaseERKT_EUliE_EEviT1_
        .type           _ZN2at6native18elementwise_kernelILi128ELi2EZNS0_22gpu_kernel_impl_nocastIZZZNS0_66_GLOBAL__N__a0cfb035_28_ActivationHardswishKernel_cu_1520ed90_310016hardswish_kernelERNS_14TensorIteratorEENKUlvE_clEvENKUlvE_clEvEUldE_EEvRNS_18TensorIteratorBaseERKT_EUliE_EEviT1_,@function
        .size           _ZN2at6native18elementwise_kernelILi128ELi2EZNS0_22gpu_kernel_impl_nocastIZZZNS0_66_GLOBAL__N__a0cfb035_28_ActivationHardswishKernel_cu_1520ed90_310016hardswish_kernelERNS_14TensorIteratorEENKUlvE_clEvENKUlvE_clEvEUldE_EEvRNS_18TensorIteratorBaseERKT_EUliE_EEviT1_,(.L_x_6137 - _ZN2at6native18elementwise_kernelILi128ELi2EZNS0_22gpu_kernel_impl_nocastIZZZNS0_66_GLOBAL__N__a0cfb035_28_ActivationHardswishKernel_cu_1520ed90_310016hardswish_kernelERNS_14TensorIteratorEENKUlvE_clEvENKUlvE_clEvEUldE_EEvRNS_18TensorIteratorBaseERKT_EUliE_EEviT1_)
        .other          _ZN2at6native18elementwise_kernelILi128ELi2EZNS0_22gpu_kernel_impl_nocastIZZZNS0_66_GLOBAL__N__a0cfb035_28_ActivationHardswishKernel_cu_1520ed90_310016hardswish_kernelERNS_14TensorIteratorEENKUlvE_clEvENKUlvE_clEvEUldE_EEvRNS_18TensorIteratorBaseERKT_EUliE_EEviT1_,@"STO_CUDA_ENTRY STV_DEFAULT"
_ZN2at6native18elementwise_kernelILi128ELi2EZNS0_22gpu_kernel_impl_nocastIZZZNS0_66_GLOBAL__N__a0cfb035_28_ActivationHardswishKernel_cu_1520ed90_310016hardswish_kernelERNS_14TensorIteratorEENKUlvE_clEvENKUlvE_clEvEUldE_EEvRNS_18TensorIteratorBaseERKT_EUliE_EEviT1_:
.text._ZN2at6native18elementwise_kernelILi128ELi2EZNS0_22gpu_kernel_impl_nocastIZZZNS0_66_GLOBAL__N__a0cfb035_28_ActivationHardswishKernel_cu_1520ed90_310016hardswish_kernelERNS_14TensorIteratorEENKUlvE_clEvENKUlvE_clEvEUldE_EEvRNS_18TensorIteratorBaseERKT_EUliE_EEviT1_:
        /* <DEDUP_REMOVED lines=10> */
[----:B------:R-:W-:-:S12]  /*00a0*/  CS2R R2, SRZ ;  /* 0x0000000000027805 */ /* 0x000fd8000001ff00 */
[----:B------:R-:W-:Y:S05]  /*00b0*/  @!P0 BRA `(.L_x_6015) ;  /* 0x00000e0000008947 */ /* 0x000fea0003800000 */
[----:B------:R-:W-:Y:S01]  /*00c0*/  HFMA2.MMA R2, -RZ, RZ, 0, 0 ;  /* 0x00000000ff027435 */ /* 0x000fe200000001ff */
[----:B------:R-:W-:Y:S02]  /*00d0*/  MOV R3, R7 ;  /* 0x0000000700037202 */ /* 0x000fe40000000f00 */
[----:B------:R-:W-:-:S04]  /*00e0*/  MOV R8, c[0x0][0x168] ;  /* 0x00005a0000087a02 */ /* 0x000fc80000000f00 */
[----:B------:R-:W-:-:S03]  /*00f0*/  ISETP.NE.AND P0, PT, R8, 0x1, PT ;  /* 0x000000010800780c */ /* 0x000fc60003f05270 */
[----:B------:R-:W-:-:S05]  /*0100*/  IMAD.HI.U32 R4, R7, c[0x0][0x170], R2 ;  /* 0x00005c0007047a27 */ /* 0x000fca00078e0002 */
        /* <DEDUP_REMOVED lines=210> */
[----:B------:R-:W-:-:S05]  /*0e30*/  @P0 IMAD.HI.U32 R4, R7, c[0x0][0x290], R6 ;  /* 0x0000a40007040a27 */ /* 0x000fca00078e0006 */
[----:B------:R-:W-:Y:S01]  /*0e40*/  @P0 SHF.R.U32.HI R6, RZ, c[0x0][0x294], R4 ;  /* 0x0000a500ff060a19 */ /* 0x000fe20000011604 */
[----:B------:R-:W-:-:S03]  /*0e50*/  IMAD R4, R9, c[0x0][0x280], R5 ;  /* 0x0000a00009047a24 */ /* 0x000fc600078e0205 */
[----:B------:R-:W-:Y:S01]  /*0e60*/  @P0 IADD3 R6, -R6, RZ, RZ ;  /* 0x000000ff06060210 */ /* 0x000fe20007ffe1ff */
[C---:B------:R-:W-:Y:S02]  /*0e70*/  IMAD R2, R4.reuse, c[0x0][0x350], R2 ;  /* 0x0000d40004027a24 */ /* 0x040fe400078e0202 */
[----:B------:R-:W-:Y:S02]  /*0e80*/  IMAD R3, R4, c[0x0][0x354], R3 ;  /* 0x0000d50004037a24 */ /* 0x000fe400078e0203 */
[----:B------:R-:W-:-:S04]  /*0e90*/  @P0 IMAD R6, R6, c[0x0][0x28c], R7 ;  /* 0x0000a30006060a24 */ /* 0x000fc800078e0207 */
[C---:B------:R-:W-:Y:S02]  /*0ea0*/  @P0 IMAD R2, R6.reuse, c[0x0][0x358], R2 ;  /* 0x0000d60006020a24 */ /* 0x040fe400078e0202 */
[----:B------:R-:W-:-:S05]  /*0eb0*/  @P0 IMAD R3, R6, c[0x0][0x35c], R3 ;  /* 0x0000d70006030a24 */ /* 0x000fca00078e0203 */
.L_x_6015:
[----:B------:R-:W-:-:S04]  /*0ec0*/  IADD3 R8, P0, R3, c[0x0][0x368], RZ ;  /* 0x0000da0003087a10 */ /* 0x000fc80007f1e0ff */
[----:B------:R-:W-:-:S05]  /*0ed0*/  IADD3.X R9, RZ, c[0x0][0x36c], RZ, P0, !PT ;  /* 0x0000db00ff097a10 */ /* 0x000fca00007fe4ff */
[----:B------:R-:W2:Y:S02]  /*0ee0*/  LDG.E.64 R4, [R8.64] ;  /* 0x0000000408047981 */ /* 0x000ea4000c1e1b00 */
[----:B--2---:R-:W0:-:S06]  /*0ef0*/  DADD R6, R4, 3 ;  /* 0x4008000004067429 */ /* 0x004e0c0000000000 */
[----:B0-----:R-:W0:-:S06]  /*0f00*/  DSETP.GEU.AND P0, PT, R6, c[0x0][0x370], PT ;  /* 0x0000dc000600762a */ /* 0x001e0c0003f0e000 */
[----:B0-----:R-:W-:Y:S02]  /*0f10*/  FSEL R6, R6, c[0x0][0x370], P0 ;  /* 0x0000dc0006067a08 */ /* 0x001fe40000000000 */
[----:B------:R-:W-:-:S06]  /*0f20*/  FSEL R7, R7, c[0x0][0x374], P0 ;  /* 0x0000dd0007077a08 */ /* 0x000fcc0000000000 */
[----:B------:R-:W0:-:S06]  /*0f30*/  DSETP.GT.AND P0, PT, R6, c[0x0][0x388], PT ;  /* 0x0000e2000600762a */ /* 0x000e0c0003f04000 */
[----:B0-----:R-:W-:Y:S02]  /*0f40*/  FSEL R6, R6, c[0x0][0x388], !P0 ;  /* 0x0000e20006067a08 */ /* 0x001fe40004000000 */
[----:B------:R-:W-:Y:S02]  /*0f50*/  FSEL R7, R7, c[0x0][0x38c], !P0 ;  /* 0x0000e30007077a08 */ /* 0x000fe40004000000 */
[----:B------:R-:W-:-:S04]  /*0f60*/  IADD3 R2, P0, R2, c[0x0][0x360], RZ ;  /* 0x0000d80002027a10 */ /* 0x000fc80007f1e0ff */
[----:B------:R0:W1:Y:S01]  /*0f70*/  DMUL R4, R4, R6 ;  /* 0x0000000604047228 */ /* 0x0000620000000000 */
[----:B------:R-:W-:Y:S02]  /*0f80*/  IADD3.X R3, RZ, c[0x0][0x364], RZ, P0, !PT ;  /* 0x0000d900ff037a10 */ /* 0x000fe400007fe4ff */
[----:B0-----:R-:W-:-:S03]  /*0f90*/  IADD3 R7, R0, 0x80, RZ ;  /* 0x0000008000077810 */ /* 0x001fc60007ffe0ff */
[----:B-1----:R-:W0:-:S07]  /*0fa0*/  DMUL R4, R4, c[0x2][0x0] ;  /* 0x0080000004047a28 */ /* 0x002e0e0000000000 */
[----:B0-----:R0:W-:Y:S04]  /*0fb0*/  STG.E.64 [R2.64], R4 ;  /* 0x0000000402007986 */ /* 0x0011e8000c101b04 */
.L_x_6014:
[----:B------:R-:W-:Y:S05]  /*0fc0*/  BSYNC B0 ;  /* 0x0000000000007941 */ /* 0x000fea0003800000 */
.L_x_6013:
[----:B------:R-:W-:-:S13]  /*0fd0*/  ISETP.GE.AND P0, PT, R7, c[0x0][0x160], PT ;  /* 0x0000580007007a0c */ /* 0x000fda0003f06270 */
[----:B------:R-:W-:Y:S05]  /*0fe0*/  @P0 EXIT ;  /* 0x000000000000094d */ /* 0x000fea0003800000 */
[----:B------:R-:W-:Y:S01]  /*0ff0*/  ISETP.NE.AND P0, PT, RZ, c[0x0][0x168], PT ;  /* 0x00005a00ff007a0c */ /* 0x000fe20003f05270 */
[----:B0-----:R-:W-:Y:S01]  /*1000*/  IMAD.MOV.U32 R2, RZ, RZ, RZ ;  /* 0x000000ffff027224 */ /* 0x001fe200078e00ff */
[----:B------:R-:W-:-:S11]  /*1010*/  MOV R0, RZ ;  /* 0x000000ff00007202 */ /* 0x000fd60000000f00 */
[----:B------:R-:W-:Y:S05]  /*1020*/  @!P0 BRA `(.L_x_6016) ;  /* 0x00000e0000008947 */ /* 0x000fea0003800000 */
[----:B------:R-:W-:Y:S01]  /*1030*/  HFMA2.MMA R2, -RZ, RZ, 0, 0 ;  /* 0x00000000ff027435 */ /* 0x000fe200000001ff */
[----:B------:R-:W-:-:S09]  /*1040*/  MOV R3, R7 ;  /* 0x0000000700037202 */ /* 0x000fd20000000f00 */
[----:B------:R-:W-:Y:S01]  /*1050*/  IMAD.HI.U32 R4, R7, c[0x0][0x170], R2 ;  /* 0x00005c0007047a27 */ /* 0x000fe200078e0002 */
[----:B------:R-:W-:-:S04]  /*1060*/  MOV R3, c[0x0][0x168] ;  /* 0x00005a0000037a02 */ /* 0x000fc80000000f00 */
[----:B------:R-:W-:Y:S02]  /*1070*/  ISETP.NE.AND P0, PT, R3, 0x1, PT ;  /* 0x000000010300780c */ /* 0x000fe40003f05270 */
        /* <DEDUP_REMOVED lines=219> */
.L_x_6016:
        /* <DEDUP_REMOVED lines=9> */
[----:B------:R-:W-:-:S06]  /*1ec0*/  FSEL R5, R5, c[0x0][0x38c], !P0 ;  /* 0x0000e30005057a08 */ /* 0x000fcc0004000000 */
[----:B------:R0:W1:Y:S02]  /*1ed0*/  DMUL R2, R2, R4 ;  /* 0x0000000402027228 */ /* 0x0000640000000000 */
[----:B0-----:R-:W-:-:S04]  /*1ee0*/  IADD3 R4, P0, R0, c[0x0][0x360], RZ ;  /* 0x0000d80000047a10 */ /* 0x001fc80007f1e0ff */
[----:B-1----:R-:W0:Y:S01]  /*1ef0*/  DMUL R2, R2, c[0x2][0x0] ;  /* 0x0080000002027a28 */ /* 0x002e220000000000 */
[----:B------:R-:W-:-:S06]  /*1f00*/  IADD3.X R5, RZ, c[0x0][0x364], RZ, P0, !PT ;  /* 0x0000d900ff057a10 */ /* 0x000fcc00007fe4ff */
[----:B0-----:R-:W-:Y:S01]  /*1f10*/  STG.E.64 [R4.64], R2 ;  /* 0x0000000204007986 */ /* 0x001fe2000c101b04 */
[----:B------:R-:W-:Y:S05]  /*1f20*/  EXIT ;  /* 0x000000000000794d */ /* 0x000fea0003800000 */
.L_x_6017:
        /* <DEDUP_REMOVED lines=13> */
.L_x_6137:


//--------------------- .text._ZN2at6native27unrolled_elementwise_kernelIZZZNS0_66_GLOBAL__N__a0cfb035_28_ActivationHardswishKernel_cu_1520ed90_310016hardswish_kernelERNS_14TensorIteratorEENKUlvE_clEvENKUlvE_clEvEUldE_St5arrayIPcLm2EELi4E23TrivialOffsetCalculatorILi1EjESC_NS0_6memory15LoadWithoutCastENSD_16StoreWithoutCastEEEviT_T0_T2_T3_T4_T5_ --------------------------
	.section	.text._ZN2at6native27unrolled_elementwise_kernelIZZZNS0_66_GLOBAL__N__a0cfb035_28_ActivationHardswishKernel_cu_1520ed90_310016hardswish_kernelERNS_14TensorIteratorEENKUlvE_clEvENKUlvE_clEvEUldE_St5arrayIPcLm2EELi4E23TrivialOffsetCalculatorILi1EjESC_NS0_6memory15LoadWithoutCastENSD_16StoreWithoutCastEEEviT_T0_T2_T3_T4_T5_,"ax",@progbits
	.sectioninfo	@"SHI_REGISTERS=28"
	.align	128
        .global         _ZN2at6native27unrolled_elementwise_kernelIZZZNS0_66_GLOBAL__N__a0cfb035_28_ActivationHardswishKernel_cu_1520ed90_310016hardswish_kernelERNS_14TensorIteratorEENKUlvE_clEvENKUlvE_clEvEUldE_St5arrayIPcLm2EELi4E23TrivialOffsetCalculatorILi1EjESC_NS0_6memory15LoadWithoutCastENSD_16StoreWithoutCastEEEviT_T0_T2_T3_T4_T5_
        .type           _ZN2at6native27unrolled_elementwise_kernelIZZZNS0_66_GLOBAL__N__a0cfb035_28_ActivationHardswishKernel_cu_1520ed90_310016hardswish_kernelERNS_14TensorIteratorEENKUlvE_clEvENKUlvE_clEvEUldE_St5arrayIPcLm2EELi4E23TrivialOffsetCalculatorILi1EjESC_NS0_6memory15LoadWithoutCastENSD_16StoreWithoutCastEEEviT_T0_T2_T3_T4_T5_,@function
        .size           _ZN2at6native27unrolled_elementwise_kernelIZZZNS0_66_GLOBAL__N__a0cfb035_28_ActivationHardswishKernel_cu_1520ed90_310016hardswish_kernelERNS_14TensorIteratorEENKUlvE_clEvENKUlvE_clEvEUldE_St5arrayIPcLm2EELi4E23TrivialOffsetCalculatorILi1EjESC_NS0_6memory15LoadWithoutCastENSD_16StoreWithoutCastEEEviT_T0_T2_T3_T4_T5_,(.L_x_6138 - _ZN2at6native27unrolled_elementwise_kernelIZZZNS0_66_GLOBAL__N__a0cfb035_28_ActivationHardswishKernel_cu_1520ed90_310016hardswish_kernelERNS_14TensorIteratorEENKUlvE_clEvENKUlvE_clEvEUldE_St5arrayIPcLm2EELi4E23TrivialOffsetCalculatorILi1EjESC_NS0_6memory15LoadWithoutCastENSD_16StoreWithoutCastEEEviT_T0_T2_T3_T4_T5_)
        .other          _ZN2at6native27unrolled_elementwise_kernelIZZZNS0_66_GLOBAL__N__a0cfb035_28_ActivationHardswishKernel_cu_1520ed90_310016hardswish_kernelERNS_14TensorIteratorEENKUlvE_clEvENKUlvE_clEvEUldE_St5arrayIPcLm2EELi4E23TrivialOffsetCalculatorILi1EjESC_NS0_6memory15LoadWithoutCastENSD_16StoreWithoutCastEEEviT_T0_T2_T3_T4_T5_,@"STO_CUDA_ENTRY STV_DEFAULT"
_ZN2at6native27unrolled_elementwise_kernelIZZZNS0_66_GLOBAL__N__a0cfb035_28_ActivationHardswishKernel_cu_1520ed90_310016hardswish_kernelERNS_14TensorIteratorEENKUlvE_clEvENKUlvE_clEvEUldE_St5arrayIPcLm2EELi4E23TrivialOffsetCalculatorILi1EjESC_NS0_6memory15LoadWithoutCastENSD_16StoreWithoutCastEEEviT_T0_T2_T3_T4_T5_:
.text._ZN2at6native27unrolled_elementwise_kernelIZZZNS0_66_GLOBAL__N__a0cfb035_28_ActivationHardswishKernel_cu_1520ed90_310016hardswish_kernelERNS_14TensorIteratorEENKUlvE_clEvENKUlvE_clEvEUldE_St5arrayIPcLm2EELi4E23TrivialOffsetCalculatorILi1EjESC_NS0_6memory15LoadWithoutCastENSD_16StoreWithoutCastEEEviT_T0_T2_T3_T4_T5_:
[----:B------:R-:W-:Y:S02]  /*0000*/  IMAD.MOV.U32 R1, RZ, RZ, c[0x0][0x28] ;  /* 0x00000a00ff017624 */ /* 0x000fe400078e00ff */
[----:B------:R-:W0:Y:S01]  /*0010*/  S2R R0, SR_CTAID.X ;  /* 0x0000000000007919 */ /* 0x000e220000002500 */
[----:B------:R-:W-:Y:S01]  /*0020*/  IMAD.MOV.U32 R5, RZ, RZ, -0x200 ;  /* 0xfffffe00ff057424 */ /* 0x000fe200078e00ff */
[----:B------:R-:W-:Y:S01]  /*0030*/  CS2R R12, SRZ ;  /* 0x00000000000c7805 */ /* 0x000fe2000001ff00 */
[----:B------:R-:W-:Y:S01]  /*0040*/  ULDC.64 UR4, c[0x0][0x118] ;  /* 0x0000460000047ab9 */ /* 0x000fe20000000a00 */
[----:B------:R-:W1:Y:S01]  /*0050*/  S2R R3, SR_TID.X ;  /* 0x0000000000037919 */ /* 0x000e620000002100 */
[----:B------:R-:W-:Y:S01]  /*0060*/  CS2R R6, SRZ ;  /* 0x0000000000067805 */ /* 0x000fe2000001ff00 */
[----:B0-----:R-:W-:Y:S02]  /*0070*/  IMAD R4, R0, R5, c[0x0][0x160] ;  /* 0x0000580000047624 */ /* 0x001fe400078e0205 */
[----:B-1----:R-:W-:-:S03]  /*0080*/  IMAD.MOV.U32 R5, RZ, RZ, R3 ;  /* 0x000000ffff057224 */ /* 0x002fc600078e0003 */
[----:B------:R-:W-:-:S13]  /*0090*/  ISETP.GE.AND P0, PT, R3, R4, PT ;  /* 0x000000040300720c */ /* 0x000fda0003f06270 */
[----:B------:R-:W-:-:S04]  /*00a0*/  @!P0 IADD3 R3, R5, 0x80, RZ ;  /* 0x0000008005038810 */ /* 0x000fc80007ffe0ff */
[----:B------:R-:W-:-:S13]  /*00b0*/  ISETP.GE.AND P1, PT, R3, R4, PT ;  /* 0x000000040300720c */ /* 0x000fda0003f26270 */
[----:B------:R-:W-:Y:S01]  /*00c0*/  @!P1 IMAD R14, R0, 0x200, R3 ;  /* 0x00000200000e9824 */ /* 0x000fe200078e0203 */
[----:B------:R-:W-:Y:S01]  /*00d0*/  @!P1 IADD3 R3, R3, 0x80, RZ ;  /* 0x0000008003039810 */ /* 0x000fe20007ffe0ff */
[----:B------:R-:W-:-:S03]  /*00e0*/  @!P1 IMAD.MOV.U32 R15, RZ, RZ, 0x8 ;  /* 0x00000008ff0f9424 */ /* 0x000fc600078e00ff */
[----:B------:R-:W-:Y:S01]  /*00f0*/  ISETP.GE.AND P3, PT, R3, R4, PT ;  /* 0x000000040300720c */ /* 0x000fe20003f66270 */
[----:B------:R-:W-:Y:S01]  /*0100*/  @!P1 IMAD.WIDE.U32 R14, R14, R15, c[0x0][0x198] ;  /* 0x000066000e0e9625 */ /* 0x000fe200078e000f */
[----:B------:R-:W-:-:S03]  /*0110*/  IADD3 R25, R5, 0x80, RZ ;  /* 0x0000008005197810 */ /* 0x000fc60007ffe0ff */
[C---:B------:R-:W-:Y:S01]  /*0120*/  @!P0 IMAD R8, R0.reuse, 0x200, R5 ;  /* 0x0000020000088824 */ /* 0x040fe200078e0205 */
[----:B------:R0:W5:Y:S07]  /*0130*/  @!P1 LDG.E.64 R12, [R14.64] ;  /* 0x000000040e0c9981 */ /* 0x00016e000c1e1b00 */
[----:B------:R-:W-:Y:S01]  /*0140*/  @!P3 IMAD R18, R0, 0x200, R3 ;  /* 0x000002000012b824 */ /* 0x000fe200078e0203 */
[----:B------:R-:W-:Y:S01]  /*0150*/  @!P3 IADD3 R3, R3, 0x80, RZ ;  /* 0x000000800303b810 */ /* 0x000fe20007ffe0ff */
[----:B------:R-:W-:-:S03]  /*0160*/  @!P3 IMAD.MOV.U32 R19, RZ, RZ, 0x8 ;  /* 0x00000008ff13b424 */ /* 0x000fc600078e00ff */
[----:B------:R-:W-:Y:S01]  /*0170*/  ISETP.GE.AND P2, PT, R3, R4, PT ;  /* 0x000000040300720c */ /* 0x000fe20003f46270 */
[----:B------:R-:W-:Y:S01]  /*0180*/  @!P0 IMAD.MOV.U32 R9, RZ, RZ, 0x8 ;  /* 0x00000008ff098424 */ /* 0x000fe200078e00ff */
[----:B------:R-:W-:Y:S01]  /*0190*/  CS2R R10, SRZ ;  /* 0x00000000000a7805 */ /* 0x000fe2000001ff00 */
[----:B------:R-:W-:Y:S01]  /*01a0*/  @!P3 IMAD.WIDE.U32 R18, R18, R19, c[0x0][0x198] ;  /* 0x000066001212b625 */ /* 0x000fe200078e0013 */
[C---:B------:R-:W-:Y:S02]  /*01b0*/  IADD3 R21, R5.reuse, 0x100, RZ ;  /* 0x0000010005157810 */ /* 0x040fe40007ffe0ff */
[----:B------:R-:W-:Y:S01]  /*01c0*/  IADD3 R23, R5, 0x180, RZ ;  /* 0x0000018005177810 */ /* 0x000fe20007ffe0ff */
[----:B------:R-:W-:Y:S01]  /*01d0*/  @!P0 IMAD.WIDE.U32 R8, R8, R9, c[0x0][0x198] ;  /* 0x0000660008088625 */ /* 0x000fe200078e0009 */
[----:B------:R-:W-:Y:S01]  /*01e0*/  BSSY B0, `(.L_x_6018) ;  /* 0x000001a000007945 */ /* 0x000fe20003800000 */
[----:B------:R1:W5:Y:S04]  /*01f0*/  @!P3 LDG.E.64 R6, [R18.64] ;  /* 0x000000041206b981 */ /* 0x000368000c1e1b00 */
[C---:B------:R-:W-:Y:S01]  /*0200*/  @!P2 IMAD R16, R0.reuse, 0x200, R3 ;  /* 0x000002000010a824 */ /* 0x040fe200078e0203 */
[----:B------:R2:W5:Y:S01]  /*0210*/  @!P0 LDG.E.64 R10, [R8.64] ;  /* 0x00000004080a8981 */ /* 0x000562000c1e1b00 */
[----:B------:R-:W-:Y:S01]  /*0220*/  @!P2 IMAD.MOV.U32 R17, RZ, RZ, 0x8 ;  /* 0x00000008ff11a424 */ /* 0x000fe200078e00ff */
[----:B------:R-:W-:Y:S01]  /*0230*/  CS2R R2, SRZ ;  /* 0x0000000000027805 */ /* 0x000fe2000001ff00 */
[----:B0-----:R-:W-:-:S02]  /*0240*/  @!P0 IMAD R14, R0, 0x200, R5 ;  /* 0x00000200000e8824 */ /* 0x001fc400078e0205 */
[----:B------:R-:W-:-:S04]  /*0250*/  @!P2 IMAD.WIDE.U32 R16, R16, R17, c[0x0][0x198] ;  /* 0x000066001010a625 */ /* 0x000fc800078e0011 */
[----:B------:R-:W-:Y:S01]  /*0260*/  @!P0 IMAD.MOV.U32 R5, RZ, RZ, R25 ;  /* 0x000000ffff058224 */ /* 0x000fe200078e0019 */
[----:B------:R1:W5:Y:S01]  /*0270*/  @!P2 LDG.E.64 R2, [R16.64] ;  /* 0x000000041002a981 */ /* 0x000362000c1e1b00 */
[----:B------:R-:W-:Y:S01]  /*0280*/  @!P0 IMAD.MOV.U32 R15, RZ, RZ, 0x8 ;  /* 0x00000008ff0f8424 */ /* 0x000fe200078e00ff */
[-C--:B------:R-:W-:Y:S02]  /*0290*/  ISETP.GE.AND P4, PT, R25, R4.reuse, PT ;  /* 0x000000041900720c */ /* 0x080fe40003f86270 */
[-C--:B------:R-:W-:Y:S01]  /*02a0*/  ISETP.GE.AND P1, PT, R21, R4.reuse, PT ;  /* 0x000000041500720c */ /* 0x080fe20003f26270 */
[----:B--2---:R-:W-:Y:S01]  /*02b0*/  @!P0 IMAD.WIDE.U32 R8, R14, R15, c[0x0][0x190] ;  /* 0x000064000e088625 */ /* 0x004fe200078e000f */
[-C--:B------:R-:W-:Y:S02]  /*02c0*/  ISETP.GE.AND P2, PT, R23, R4.reuse, PT ;  /* 0x000000041700720c */ /* 0x080fe40003f46270 */
[----:B------:R-:W-:Y:S01]  /*02d0*/  ISETP.GE.AND P3, PT, R5, R4, PT ;  /* 0x000000040500720c */ /* 0x000fe20003f66270 */
[----:B------:R-:W-:Y:S07]  /*02e0*/  @P0 BRA `(.L_x_6019) ;  /* 0x0000009000000947 */ /* 0x000fee0003800000 */
[----:B-----5:R-:W0:-:S06]  /*02f0*/  DADD R14, R10, 3 ;  /* 0x400800000a0e7429 */ /* 0x020e0c0000000000 */
        /* <DEDUP_REMOVED lines=8> */
.L_x_6019:
[----:B------:R-:W-:Y:S05]  /*0380*/  BSYNC B0 ;  /* 0x0000000000007941 */ /* 0x000fea0003800000 */
.L_x_6018:
[----:B------:R-:W-:Y:S01]  /*0390*/  BSSY B0, `(.L_x_6020) ;  /* 0x000000b000007945 */ /* 0x000fe20003800000 */
[----:B------:R-:W-:Y:S05]  /*03a0*/  @P4 BRA `(.L_x_6021) ;  /* 0x0000009000004947 */ /* 0x000fea0003800000 */
[----:B-----5:R-:W2:-:S06]  /*03b0*/  DADD R14, R12, 3 ;  /* 0x400800000c0e7429 */ /* 0x020e8c0000000000 */
        /* <DEDUP_REMOVED lines=8> */
.L_x_6021:
[----:B------:R-:W-:Y:S05]  /*0440*/  BSYNC B0 ;  /* 0x0000000000007941 */ /* 0x000fea0003800000 */
.L_x_6020:
        /* <DEDUP_REMOVED lines=11> */
.L_x_6023:
[----:B------:R-:W-:Y:S05]  /*0500*/  BSYNC B0 ;  /* 0x0000000000007941 */ /* 0x000fea0003800000 */
.L_x_6022:
[----:B------:R-:W-:Y:S01]  /*0510*/  BSSY B0, `(.L_x_6024) ;  /* 0x000000b000007945 */ /* 0x000fe20003800000 */
[----:B------:R-:W-:Y:S05]  /*0520*/  @P2 BRA `(.L_x_6025) ;  /* 0x0000009000002947 */ /* 0x000fea0003800000 */
[----:B-----5:R-:W4:-:S06]  /*0530*/  DADD R14, R2, 3 ;  /* 0x40080000020e7429 */ /* 0x020f0c0000000000 */
[----:B----4-:R-:W4:-:S06]  /*0540*/  DSETP.GEU.AND P1, PT, R14, c[0x0][0x168], PT ;  /* 0x00005a000e00762a */ /* 0x010f0c0003f2e000 */
[----:B----4-:R-:W-:Y:S02]  /*0550*/  FSEL R14, R14, c[0x0][0x168], P1 ;  /* 0x00005a000e0e7a08 */ /* 0x010fe40000800000 */
[----:B------:R-:W-:-:S06]  /*0560*/  FSEL R15, R15, c[0x0][0x16c], P1 ;  /* 0x00005b000f0f7a08 */ /* 0x000fcc0000800000 */
[----:B------:R-:W4:-:S06]  /*0570*/  DSETP.GT.AND P1, PT, R14, c[0x0][0x180], PT ;  /* 0x000060000e00762a */ /* 0x000f0c0003f24000 */
[----:B----4-:R-:W-:Y:S02]  /*0580*/  FSEL R14, R14, c[0x0][0x180], !P1 ;  /* 0x000060000e0e7a08 */ /* 0x010fe40004800000 */
[----:B------:R-:W-:-:S06]  /*0590*/  FSEL R15, R15, c[0x0][0x184], !P1 ;  /* 0x000061000f0f7a08 */ /* 0x000fcc0004800000 */
[----:B------:R-:W4:-:S06]  /*05a0*/  DMUL R2, R2, R14 ;  /* 0x0000000e02027228 */ /* 0x000f0c0000000000 */
[----:B----4-:R-:W4:-:S06]  /*05b0*/  DMUL R2, R2, c[0x2][0x0] ;  /* 0x0080000002027a28 */ /* 0x010f0c0000000000 */
.L_x_6025:
[----:B------:R-:W-:Y:S05]  /*05c0*/  BSYNC B0 ;  /* 0x0000000000007941 */ /* 0x000fea0003800000 */
.L_x_6024:
[----:B0----5:R0:W-:Y:S01]  /*05d0*/  @!P0 STG.E.64 [R8.64], R10 ;  /* 0x0000000a08008986 */ /* 0x0211e2000c101b04 */
[----:B------:R-:W-:Y:S01]  /*05e0*/  BSSY B0, `(.L_x_6026) ;  /* 0x000000c000007945 */ /* 0x000fe20003800000 */
[----:B------:R-:W-:Y:S05]  /*05f0*/  @P3 BRA `(.L_x_6027) ;  /* 0x000000a000003947 */ /* 0x000fea0003800000 */
[----:B0-----:R-:W-:Y:S01]  /*0600*/  IMAD R8, R0, 0x200, R5 ;  /* 0x0000020000087824 */ /* 0x001fe200078e0205 */
[----:B------:R-:W-:Y:S01]  /*0610*/  IADD3 R5, R5, 0x80, RZ ;  /* 0x0000008005057810 */ /* 0x000fe20007ffe0ff */
[----:B------:R-:W-:-:S03]  /*0620*/  IMAD.MOV.U32 R11, RZ, RZ, 0x8 ;  /* 0x00000008ff0b7424 */ /* 0x000fc600078e00ff */
[----:B------:R-:W-:Y:S01]  /*0630*/  ISETP.GE.AND P0, PT, R5, R4, PT ;  /* 0x000000040500720c */ /* 0x000fe20003f06270 */
[----:B------:R-:W-:-:S05]  /*0640*/  IMAD.WIDE.U32 R8, R8, R11, c[0x0][0x190] ;  /* 0x0000640008087625 */ /* 0x000fca00078e000b */
[----:B--2---:R0:W-:Y:S07]  /*0650*/  STG.E.64 [R8.64], R12 ;  /* 0x0000000c08007986 */ /* 0x0041ee000c101b04 */
[----:B------:R-:W-:Y:S01]  /*0660*/  @!P0 IMAD R10, R0, 0x200, R5 ;  /* 0x00000200000a8824 */ /* 0x000fe200078e0205 */
[----:B------:R-:W-:-:S03]  /*0670*/  @!P0 IADD3 R5, R5, 0x80, RZ ;  /* 0x0000008005058810 */ /* 0x000fc60007ffe0ff */
[----:B------:R-:W-:-:S05]  /*0680*/  @!P0 IMAD.WIDE.U32 R10, R10, R11, c[0x0][0x190] ;  /* 0x000064000a0a8625 */ /* 0x000fca00078e000b */
[----:B---3--:R0:W-:Y:S02]  /*0690*/  @!P0 STG.E.64 [R10.64], R6 ;  /* 0x000000060a008986 */ /* 0x0081e4000c101b04 */
.L_x_6027:
[----:B------:R-:W-:Y:S05]  /*06a0*/  BSYNC B0 ;  /* 0x0000000000007941 */ /* 0x000fea0003800000 */
.L_x_6026:
[----:B------:R-:W-:-:S13]  /*06b0*/  ISETP.GE.AND P0, PT, R5, R4, PT ;  /* 0x000000040500720c */ /* 0x000fda0003f06270 */
[----:B------:R-:W-:Y:S05]  /*06c0*/  @P0 EXIT ;  /* 0x000000000000094d */ /* 0x000fea0003800000 */
[----:B------:R-:W-:Y:S02]  /*06d0*/  IMAD R5, R0, 0x200, R5 ;  /* 0x0000020000057824 */ /* 0x000fe400078e0205 */
[----:B------:R-:W-:-:S04]  /*06e0*/  IMAD.MOV.U32 R4, RZ, RZ, 0x8 ;  /* 0x00000008ff047424 */ /* 0x000fc800078e00ff */
[----:B------:R-:W-:-:S05]  /*06f0*/  IMAD.WIDE.U32 R4, R5, R4, c[0x0][0x190] ;  /* 0x0000640005047625 */ /* 0x000fca00078e0004 */
[----:B----4-:R-:W-:Y:S01]  /*0700*/  STG.E.64 [R4.64], R2 ;  /* 0x0000000204007986 */ /* 0x010fe2000c101b04 */
[----:B------:R-:W-:Y:S05]  /*0710*/  EXIT ;  /* 0x000000000000794d */ /* 0x000fea0003800000 */
.L_x_6028:
        /* <DEDUP_REMOVED lines=14> */
.L_x_6138:


//--------------------- .text._ZN2at6native29vectorized_elementwise_kernelILi2EZZZNS0_66_GLOBAL__N__a0cfb035_28_ActivationHardswishKernel_cu_1520ed90_310016hardswish_kernelERNS_14TensorIteratorEENKUlvE_clEvENKUlvE_clEvEUldE_St5arrayIPcLm2EEEEviT0_T1_ --------------------------
	.section	.text._ZN2at6native29vectorized_elementwise_kernelILi2EZZZNS0_66_GLOBAL__N__a0cfb035_28_ActivationHardswishKernel_cu_1520ed90_310016hardswish_kernelERNS_14TensorIteratorEENKUlvE_clEvENKUlvE_clEvEUldE_St5arrayIPcLm2EEEEviT0_T1_,"ax",@progbits
	.sectioninfo	@"SHI_REGISTERS=30"
	.align	128
        .global         _ZN2at6native29vectorized_elementwise_kernelILi2EZZZNS0_66_GLOBAL__N__a0cfb035_28_ActivationHardswishKernel_cu_1520ed90_310016hardswish_kernelERNS_14TensorIteratorEENKUlvE_clEvENKUlvE_clEvEUldE_St5arrayIPcLm2EEEEviT0_T1_
        .type           _ZN2at6native29vectorized_elementwise_kernelILi2EZZZNS0_66_GLOBAL__N__a0cfb035_28_ActivationHardswishKernel_cu_1520ed90_310016hardswish_kernelERNS_14TensorIteratorEENKUlvE_clEvENKUlvE_clEvEUldE_St5arrayIPcLm2EEEEviT0_T1_,@function
        .size           _ZN2at6native29vectorized_elementwise_kernelILi2EZZZNS0_66_GLOBAL__N__a0cfb035_28_ActivationHardswishKernel_cu_1520ed90_310016hardswish_kernelERNS_14TensorIteratorEENKUlvE_clEvENKUlvE_clEvEUldE_St5arrayIPcLm2EEEEviT0_T1_,(.L_x_6139 - _ZN2at6native29vectorized_elementwise_kernelILi2EZZZNS0_66_GLOBAL__N__a0cfb035_28_ActivationHardswishKernel_cu_1520ed90_310016hardswish_kernelERNS_14TensorIteratorEENKUlvE_clEvENKUlvE_clEvEUldE_St5arrayIPcLm2EEEEviT0_T1_)
        .other          _ZN2at6native29vectorized_elementwise_kernelILi2EZZZNS0_66_GLOBAL__N__a0cfb035_28_ActivationHardswishKernel_cu_1520ed90_310016hardswish_kernelERNS_14TensorIteratorEENKUlvE_clEvENKUlvE_clEvEUldE_St5arrayIPcLm2EEEEviT0_T1_,@"STO_CUDA_ENTRY STV_DEFAULT"
_ZN2at6native29vectorized_elementwise_kernelILi2EZZZNS0_66_GLOBAL__N__a0cfb035_28_ActivationHardswishKernel_cu_1520ed90_310016hardswish_kernelERNS_14TensorIteratorEENKUlvE_clEvENKUlvE_clEvEUldE_St5arrayIPcLm2EEEEviT0_T1_:
.text._ZN2at6native29vectorized_elementwise_kernelILi2EZZZNS0_66_GLOBAL__N__a0cfb035_28_ActivationHardswishKernel_cu_1520ed90_310016hardswish_kernelERNS_14TensorIteratorEENKUlvE_clEvENKUlvE_clEvEUldE_St5arrayIPcLm2EEEEviT0_T1_:
        /* <DEDUP_REMOVED lines=12> */
[----:B------:R-:W3:Y:S04]  /*00c0*/  LDG.E.128 R8, [R22.64+0x800] ;  /* 0x0008000416087981 */ /* 0x000ee8000c1e1d00 */
[----:B------:R3:W4:Y:S04]  /*00d0*/  LDG.E.128 R12, [R22.64+0x1000] ;  /* 0x00100004160c7981 */ /* 0x000728000c1e1d00 */
[----:B------:R3:W5:Y:S01]  /*00e0*/  LDG.E.128 R16, [R22.64+0x1800] ;  /* 0x0018000416107981 */ /* 0x000762000c1e1d00 */
[----:B------:R-:W-:-:S06]  /*00f0*/  IMAD.WIDE.U32 R2, R2, R3, c[0x0][0x190] ;  /* 0x0000640002027625 */ /* 0x000fcc00078e0003 */
[----:B------:R-:W-:Y:S01]  /*0100*/  IMAD.WIDE R2, R0, 0x10, R2 ;  /* 0x0000001000027825 */ /* 0x000fe200078e0202 */
[----:B--2---:R-:W0:-:S04]  /*0110*/  DADD R20, R4, 3 ;  /* 0x4008000004147429 */ /* 0x004e080000000000 */
[----:B------:R-:W1:-:S04]  /*0120*/  DADD R26, R6, 3 ;  /* 0x40080000061a7429 */ /* 0x000e480000000000 */
[----:B0-----:R-:W0:-:S04]  /*0130*/  DSETP.GEU.AND P0, PT, R20, c[0x0][0x168], PT ;  /* 0x00005a001400762a */ /* 0x001e080003f0e000 */
[----:B-1----:R-:W1:Y:S02]  /*0140*/  DSETP.GEU.AND P1, PT, R26, c[0x0][0x168], PT ;  /* 0x00005a001a00762a */ /* 0x002e640003f2e000 */
[----:B0-----:R-:W-:Y:S02]  /*0150*/  FSEL R24, R20, c[0x0][0x168], P0 ;  /* 0x00005a0014187a08 */ /* 0x001fe40000000000 */
[----:B------:R-:W-:Y:S01]  /*0160*/  FSEL R25, R21, c[0x0][0x16c], P0 ;  /* 0x00005b0015197a08 */ /* 0x000fe20000000000 */
[----:B---3--:R-:W-:Y:S01]  /*0170*/  DADD R22, R8, 3 ;  /* 0x4008000008167429 */ /* 0x008fe20000000000 */
[----:B-1----:R-:W-:Y:S02]  /*0180*/  FSEL R20, R26, c[0x0][0x168], P1 ;  /* 0x00005a001a147a08 */ /* 0x002fe40000800000 */
[----:B------:R-:W-:Y:S01]  /*0190*/  FSEL R21, R27, c[0x0][0x16c], P1 ;  /* 0x00005b001b157a08 */ /* 0x000fe20000800000 */
[----:B------:R-:W-:-:S04]  /*01a0*/  DADD R26, R10, 3 ;  /* 0x400800000a1a7429 */ /* 0x000fc80000000000 */
[----:B------:R-:W0:-:S04]  /*01b0*/  DSETP.GT.AND P0, PT, R24, c[0x0][0x180], PT ;  /* 0x000060001800762a */ /* 0x000e080003f04000 */
[----:B------:R-:W1:Y:S02]  /*01c0*/  DSETP.GT.AND P1, PT, R20, c[0x0][0x180], PT ;  /* 0x000060001400762a */ /* 0x000e640003f24000 */
[----:B0-----:R-:W-:Y:S02]  /*01d0*/  FSEL R24, R24, c[0x0][0x180], !P0 ;  /* 0x0000600018187a08 */ /* 0x001fe40004000000 */
[----:B------:R-:W-:Y:S01]  /*01e0*/  FSEL R25, R25, c[0x0][0x184], !P0 ;  /* 0x0000610019197a08 */ /* 0x000fe20004000000 */
[----:B------:R-:W0:Y:S01]  /*01f0*/  DSETP.GEU.AND P0, PT, R22, c[0x0][0x168], PT ;  /* 0x00005a001600762a */ /* 0x000e220003f0e000 */
[----:B-1----:R-:W-:Y:S02]  /*0200*/  FSEL R20, R20, c[0x0][0x180], !P1 ;  /* 0x0000600014147a08 */ /* 0x002fe40004800000 */
[----:B------:R-:W-:Y:S01]  /*0210*/  FSEL R21, R21, c[0x0][0x184], !P1 ;  /* 0x0000610015157a08 */ /* 0x000fe20004800000 */
[----:B------:R-:W-:Y:S02]  /*0220*/  DSETP.GEU.AND P1, PT, R26, c[0x0][0x168], PT ;  /* 0x00005a001a00762a */ /* 0x000fe40003f2e000 */
[----:B0-----:R-:W-:-:S02]  /*0230*/  FSEL R22, R22, c[0x0][0x168], P0 ;  /* 0x00005a0016167a08 */ /* 0x001fc40000000000 */
[----:B------:R-:W-:Y:S01]  /*0240*/  FSEL R23, R23, c[0x0][0x16c], P0 ;  /* 0x00005b0017177a08 */ /* 0x000fe20000000000 */
[----:B------:R-:W-:-:S04]  /*0250*/  DMUL R6, R6, R20 ;  /* 0x0000001406067228 */ /* 0x000fc80000000000 */
[----:B----4-:R-:W-:-:S04]  /*0260*/  DADD R20, R12, 3 ;  /* 0x400800000c147429 */ /* 0x010fc80000000000 */
[----:B------:R-:W0:-:S04]  /*0270*/  DSETP.GT.AND P0, PT, R22, c[0x0][0x180], PT ;  /* 0x000060001600762a */ /* 0x000e080003f04000 */
[----:B------:R0:W1:Y:S02]  /*0280*/  DMUL R4, R4, R24 ;  /* 0x0000001804047228 */ /* 0x0000640000000000 */
[----:B0-----:R-:W-:Y:S02]  /*0290*/  FSEL R24, R22, c[0x0][0x180], !P0 ;  /* 0x0000600016187a08 */ /* 0x001fe40004000000 */
[----:B------:R-:W-:Y:S01]  /*02a0*/  FSEL R25, R23, c[0x0][0x184], !P0 ;  /* 0x0000610017197a08 */ /* 0x000fe20004000000 */
[----:B------:R-:W0:Y:S01]  /*02b0*/  DSETP.GEU.AND P0, PT, R20, c[0x0][0x168], PT ;  /* 0x00005a001400762a */ /* 0x000e220003f0e000 */
[----:B------:R-:W-:Y:S02]  /*02c0*/  FSEL R22, R26, c[0x0][0x168], P1 ;  /* 0x00005a001a167a08 */ /* 0x000fe40000800000 */
[----:B------:R-:W-:Y:S01]  /*02d0*/  FSEL R23, R27, c[0x0][0x16c], P1 ;  /* 0x00005b001b177a08 */ /* 0x000fe20000800000 */
[----:B-1----:R-:W-:Y:S02]  /*02e0*/  DMUL R4, R4, c[0x2][0x0] ;  /* 0x0080000004047a28 */ /* 0x002fe40000000000 */
[----:B0-----:R-:W-:-:S02]  /*02f0*/  FSEL R20, R20, c[0x0][0x168], P0 ;  /* 0x00005a0014147a08 */ /* 0x001fc40000000000 */
[----:B------:R-:W-:Y:S01]  /*0300*/  FSEL R21, R21, c[0x0][0x16c], P0 ;  /* 0x00005b0015157a08 */ /* 0x000fe20000000000 */
[----:B------:R-:W0:-:S04]  /*0310*/  DSETP.GT.AND P0, PT, R22, c[0x0][0x180], PT ;  /* 0x000060001600762a */ /* 0x000e080003f04000 */
[----:B------:R-:W-:Y:S02]  /*0320*/  DMUL R8, R8, R24 ;  /* 0x0000001808087228 */ /* 0x000fe40000000000 */
[----:B0-----:R-:W-:Y:S02]  /*0330*/  FSEL R22, R22, c[0x0][0x180], !P0 ;  /* 0x0000600016167a08 */ /* 0x001fe40004000000 */
[----:B------:R-:W0:Y:S01]  /*0340*/  DADD R24, R14, 3 ;  /* 0x400800000e187429 */ /* 0x000e220000000000 */
[----:B------:R-:W-:-:S03]  /*0350*/  FSEL R23, R23, c[0x0][0x184], !P0 ;  /* 0x0000610017177a08 */ /* 0x000fc60004000000 */
[----:B------:R-:W1:-:S04]  /*0360*/  DSETP.GT.AND P1, PT, R20, c[0x0][0x180], PT ;  /* 0x000060001400762a */ /* 0x000e480003f24000 */
[----:B0-----:R-:W0:-:S04]  /*0370*/  DSETP.GEU.AND P0, PT, R24, c[0x0][0x168], PT ;  /* 0x00005a001800762a */ /* 0x001e080003f0e000 */
[----:B------:R1:W-:Y:S02]  /*0380*/  DMUL R10, R10, R22 ;  /* 0x000000160a0a7228 */ /* 0x0003e40000000000 */
[----:B-1----:R-:W-:Y:S02]  /*0390*/  FSEL R22, R20, c[0x0][0x180], !P1 ;  /* 0x0000600014167a08 */ /* 0x002fe40004800000 */
[----:B------:R-:W-:Y:S01]  /*03a0*/  FSEL R23, R21, c[0x0][0x184], !P1 ;  /* 0x0000610015177a08 */ /* 0x000fe20004800000 */
[----:B------:R-:W1:Y:S01]  /*03b0*/  DMUL R6, R6, c[0x2][0x0] ;  /* 0x0080000006067a28 */ /* 0x000e620000000000 */
[----:B0-----:R-:W-:Y:S02]  /*03c0*/  FSEL R20, R24, c[0x0][0x168], P0 ;  /* 0x00005a0018147a08 */ /* 0x001fe40000000000 */
[----:B------:R-:W-:Y:S01]  /*03d0*/  FSEL R21, R25, c[0x0][0x16c], P0 ;  /* 0x00005b0019157a08 */ /* 0x000fe20000000000 */
[----:B-----5:R-:W-:-:S03]  /*03e0*/  DADD R24, R16, 3 ;  /* 0x4008000010187429 */ /* 0x020fc60000000000 */
[----:B-1----:R-:W-:Y:S01]  /*03f0*/  STG.E.128 [R2.64], R4 ;  /* 0x0000000402007986 */ /* 0x002fe2000c101d04 */
[----:B------:R-:W-:-:S04]  /*0400*/  DMUL R12, R12, R22 ;  /* 0x000000160c0c7228 */ /* 0x000fc80000000000 */
[----:B------:R-:W0:-:S04]  /*0410*/  DSETP.GT.AND P0, PT, R20, c[0x0][0x180], PT ;  /* 0x000060001400762a */ /* 0x000e080003f04000 */
[----:B------:R-:W1:Y:S02]  /*0420*/  DADD R22, R18, 3 ;  /* 0x4008000012167429 */ /* 0x000e640000000000 */
[----:B0-----:R-:W-:Y:S02]  /*0430*/  FSEL R20, R20, c[0x0][0x180], !P0 ;  /* 0x0000600014147a08 */ /* 0x001fe40004000000 */
[----:B------:R-:W-:Y:S01]  /*0440*/  FSEL R21, R21, c[0x0][0x184], !P0 ;  /* 0x0000610015157a08 */ /* 0x000fe20004000000 */
[----:B------:R-:W0:-:S04]  /*0450*/  DSETP.GEU.AND P1, PT, R24, c[0x0][0x168], PT ;  /* 0x00005a001800762a */ /* 0x000e080003f2e000 */
[----:B-1----:R-:W1:-:S04]  /*0460*/  DSETP.GEU.AND P0, PT, R22, c[0x0][0x168], PT ;  /* 0x00005a001600762a */ /* 0x002e480003f0e000 */
[----:B------:R0:W-:Y:S02]  /*0470*/  DMUL R14, R14, R20 ;  /* 0x000000140e0e7228 */ /* 0x0001e40000000000 */
[----:B0-----:R-:W-:Y:S02]  /*0480*/  FSEL R20, R24, c[0x0][0x168], P1 ;  /* 0x00005a0018147a08 */ /* 0x001fe40000800000 */
[----:B------:R-:W-:Y:S01]  /*0490*/  FSEL R21, R25, c[0x0][0x16c], P1 ;  /* 0x00005b0019157a08 */ /* 0x000fe20000800000 */
[----:B------:R-:W-:Y:S01]  /*04a0*/  DMUL R8, R8, c[0x2][0x0] ;  /* 0x0080000008087a28 */ /* 0x000fe20000000000 */
[----:B-1----:R-:W-:Y:S02]  /*04b0*/  FSEL R22, R22, c[0x0][0x168], P0 ;  /* 0x00005a0016167a08 */ /* 0x002fe40000000000 */
[----:B------:R-:W-:Y:S01]  /*04c0*/  FSEL R23, R23, c[0x0][0x16c], P0 ;  /* 0x00005b0017177a08 */ /* 0x000fe20000000000 */
[----:B------:R-:W0:-:S04]  /*04d0*/  DMUL R10, R10, c[0x2][0x0] ;  /* 0x008000000a0a7a28 */ /* 0x000e080000000000 */
[----:B------:R-:W1:-:S03]  /*04e0*/  DSETP.GT.AND P0, PT, R20, c[0x0][0x180], PT ;  /* 0x000060001400762a */ /* 0x000e460003f04000 */
[----:B0-----:R-:W-:Y:S01]  /*04f0*/  STG.E.128 [R2.64+0x800], R8 ;  /* 0x0008000802007986 */ /* 0x001fe2000c101d04 */
[----:B------:R-:W0:Y:S02]  /*0500*/  DSETP.GT.AND P1, PT, R22, c[0x0][0x180], PT ;  /* 0x000060001600762a */ /* 0x000e240003f24000 */
[----:B-1----:R-:W-:Y:S02]  /*0510*/  FSEL R20, R20, c[0x0][0x180], !P0 ;  /* 0x0000600014147a08 */ /* 0x002fe40004000000 */
[----:B------:R-:W-:Y:S01]  /*0520*/  FSEL R21, R21, c[0x0][0x184], !P0 ;  /* 0x0000610015157a08 */ /* 0x000fe20004000000 */
[----:B------:R-:W-:Y:S01]  /*0530*/  DMUL R12, R12, c[0x2][0x0] ;  /* 0x008000000c0c7a28 */ /* 0x000fe20000000000 */
[----:B0-----:R-:W-:Y:S02]  /*0540*/  FSEL R22, R22, c[0x0][0x180], !P1 ;  /* 0x0000600016167a08 */ /* 0x001fe40004800000 */
[----:B------:R-:W-:Y:S01]  /*0550*/  FSEL R23, R23, c[0x0][0x184], !P1 ;  /* 0x0000610017177a08 */ /* 0x000fe20004800000 */
[----:B------:R-:W0:-:S04]  /*0560*/  DMUL R14, R14, c[0x2][0x0] ;  /* 0x008000000e0e7a28 */ /* 0x000e080000000000 */
[----:B------:R-:W1:-:S03]  /*0570*/  DMUL R16, R16, R20 ;  /* 0x0000001410107228 */ /* 0x000e460000000000 */
[----:B0-----:R-:W-:Y:S01]  /*0580*/  STG.E.128 [R2.64+0x1000], R12 ;  /* 0x0010000c02007986 */ /* 0x001fe2000c101d04 */
[----:B------:R-:W0:-:S04]  /*0590*/  DMUL R18, R18, R22 ;  /* 0x0000001612127228 */ /* 0x000e080000000000 */
[----:B-1----:R-:W-:-:S04]  /*05a0*/  DMUL R16, R16, c[0x2][0x0] ;  /* 0x0080000010107a28 */ /* 0x002fc80000000000 */
[----:B0-----:R-:W0:-:S07]  /*05b0*/  DMUL R18, R18, c[0x2][0x0] ;  /* 0x0080000012127a28 */ /* 0x001e0e0000000000 */
[----:B0-----:R-:W-:Y:S01]  /*05c0*/  STG.E.128 [R2.64+0x1800], R16 ;  /* 0x0018001002007986 */ /* 0x001fe2000c101d04 */
[----:B------:R-:W-:Y:S05]  /*05d0*/  EXIT ;  /* 0x000000000000794d */ /* 0x000fea0003800000 */
.L_x_6029:
[----:B------:R-:W0:Y:S01]  /*05e0*/  S2R R3, SR_TID.X ;  /* 0x0000000000037919 */ /* 0x000e220000002100 */
[----:B------:R-:W-:Y:S01]  /*05f0*/  CS2R R10, SRZ ;  /* 0x00000000000a7805 */ /* 0x000fe2000001ff00 */
        /* <DEDUP_REMOVED lines=9> */
[----:B------:R-:W-:-:S05]  /*0690*/  @!P1 IMAD.WIDE.U32 R4, R4, R5, c[0x0][0x198] ;  /* 0x0000660004049625 */ /* 0x000fca00078e0005 */
[----:B------:R0:W5:Y:S01]  /*06a0*/  @!P1 LDG.E.64 R10, [R4.64] ;  /* 0x00000004040a9981 */ /* 0x000162000c1e1b00 */
[----:B------:R-:W-:-:S06]  /*06b0*/  CS2R R12, SRZ ;  /* 0x00000000000c7805 */ /* 0x000fcc000001ff00 */
[----:B------:R-:W-:Y:S01]  /*06c0*/  @!P2 IMAD.IADD R14, R2, 0x1, R7 ;  /* 0x00000001020ea824 */ /* 0x000fe200078e0207 */
[----:B------:R-:W-:Y:S01]  /*06d0*/  @!P2 IADD3 R7, R7, 0x80, RZ ;  /* 0x000000800707a810 */ /* 0x000fe20007ffe0ff */
[----:B------:R-:W-:Y:S01]  /*06e0*/  CS2R R18, SRZ ;  /* 0x0000000000127805 */ /* 0x000fe2000001ff00 */
[----:B------:R-:W-:Y:S01]  /*06f0*/  CS2R R16, SRZ ;  /* 0x0000000000107805 */ /* 0x000fe2000001ff00 */
[----:B------:R-:W-:Y:S01]  /*0700*/  @!P2 IMAD.MOV.U32 R15, RZ, RZ, 0x8 ;  /* 0x00000008ff0fa424 */ /* 0x000fe200078e00ff */
[----:B------:R-:W-:-:S03]  /*0710*/  ISETP.GE.AND P1, PT, R7, R0, PT ;  /* 0x000000000700720c */ /* 0x000fc60003f26270 */
[----:B------:R-:W-:-:S05]  /*0720*/  @!P2 IMAD.WIDE.U32 R14, R14, R15, c[0x0][0x198] ;  /* 0x000066000e0ea625 */ /* 0x000fca00078e000f */
[----:B------:R1:W5:Y:S05]  /*0730*/  @!P2 LDG.E.64 R12, [R14.64] ;  /* 0x000000040e0ca981 */ /* 0x00036a000c1e1b00 */
[----:B------:R-:W-:Y:S02]  /*0740*/  @!P1 IMAD.IADD R20, R2, 0x1, R7 ;  /* 0x0000000102149824 */ /* 0x000fe400078e0207 */
[----:B------:R-:W-:Y:S01]  /*0750*/  @!P1 IMAD.MOV.U32 R21, RZ, RZ, 0x8 ;  /* 0x00000008ff159424 */ /* 0x000fe200078e00ff */
[----:B------:R-:W-:-:S03]  /*0760*/  @!P1 IADD3 R7, R7, 0x80, RZ ;  /* 0x0000008007079810 */ /* 0x000fc60007ffe0ff */
[----:B------:R-:W-:-:S05]  /*0770*/  @!P1 IMAD.WIDE.U32 R20, R20, R21, c[0x0][0x198] ;  /* 0x0000660014149625 */ /* 0x000fca00078e0015 */
[----:B------:R2:W5:Y:S01]  /*0780*/  @!P1 LDG.E.64 R18, [R20.64] ;  /* 0x0000000414129981 */ /* 0x000562000c1e1b00 */
[----:B------:R-:W-:-:S13]  /*0790*/  ISETP.GE.AND P1, PT, R7, R0, PT ;  /* 0x000000000700720c */ /* 0x000fda0003f26270 */
[----:B0-----:R-:W-:Y:S02]  /*07a0*/  @!P1 IMAD.IADD R4, R2, 0x1, R7 ;  /* 0x0000000102049824 */ /* 0x001fe400078e0207 */
[----:B------:R-:W-:Y:S01]  /*07b0*/  @!P1 IMAD.MOV.U32 R5, RZ, RZ, 0x8 ;  /* 0x00000008ff059424 */ /* 0x000fe200078e00ff */
[----:B------:R-:W-:-:S03]  /*07c0*/  @!P1 IADD3 R7, R7, 0x80, RZ ;  /* 0x0000008007079810 */ /* 0x000fc60007ffe0ff */
[----:B------:R-:W-:-:S05]  /*07d0*/  @!P1 IMAD.WIDE.U32 R4, R4, R5, c[0x0][0x198] ;  /* 0x0000660004049625 */ /* 0x000fca00078e0005 */
[----:B------:R0:W5:Y:S01]  /*07e0*/  @!P1 LDG.E.64 R16, [R4.64] ;  /* 0x0000000404109981 */ /* 0x000162000c1e1b00 */
[----:B------:R-:W-:Y:S01]  /*07f0*/  ISETP.GE.AND P1, PT, R7, R0, PT ;  /* 0x000000000700720c */ /* 0x000fe20003f26270 */
[----:B-1----:R-:W-:-:S12]  /*0800*/  CS2R R14, SRZ ;  /* 0x00000000000e7805 */ /* 0x002fd8000001ff00 */
[----:B------:R-:W-:Y:S02]  /*0810*/  @!P1 IMAD.IADD R6, R2, 0x1, R7 ;  /* 0x0000000102069824 */ /* 0x000fe400078e0207 */
[----:B--2---:R-:W-:Y:S01]  /*0820*/  @!P1 IMAD.MOV.U32 R21, RZ, RZ, 0x8 ;  /* 0x00000008ff159424 */ /* 0x004fe200078e00ff */
[----:B------:R-:W-:-:S03]  /*0830*/  @!P1 IADD3 R7, R7, 0x80, RZ ;  /* 0x0000008007079810 */ /* 0x000fc60007ffe0ff */
[----:B------:R-:W-:-:S05]  /*0840*/  @!P1 IMAD.WIDE.U32 R20, R6, R21, c[0x0][0x198] ;  /* 0x0000660006149625 */ /* 0x000fca00078e0015 */
[----:B------:R1:W5:Y:S01]  /*0850*/  @!P1 LDG.E.64 R14, [R20.64] ;  /* 0x00000004140e9981 */ /* 0x000362000c1e1b00 */
[----:B------:R-:W-:Y:S01]  /*0860*/  ISETP.GE.AND P1, PT, R7, R0, PT ;  /* 0x000000000700720c */ /* 0x000fe20003f26270 */
[----:B0-----:R-:W-:-:S12]  /*0870*/  CS2R R4, SRZ ;  /* 0x0000000000047805 */ /* 0x001fd8000001ff00 */
[----:B------:R-:W-:Y:S02]  /*0880*/  @!P1 IMAD.IADD R24, R2, 0x1, R7 ;  /* 0x0000000102189824 */ /* 0x000fe400078e0207 */
[----:B------:R-:W-:Y:S01]  /*0890*/  @!P1 IMAD.MOV.U32 R25, RZ, RZ, 0x8 ;  /* 0x00000008ff199424 */ /* 0x000fe200078e00ff */
[----:B------:R-:W-:-:S03]  /*08a0*/  @!P1 IADD3 R7, R7, 0x80, RZ ;  /* 0x0000008007079810 */ /* 0x000fc60007ffe0ff */
[----:B------:R-:W-:-:S05]  /*08b0*/  @!P1 IMAD.WIDE.U32 R24, R24, R25, c[0x0][0x198] ;  /* 0x0000660018189625 */ /* 0x000fca00078e0019 */
[----:B------:R0:W5:Y:S01]  /*08c0*/  @!P1 LDG.E.64 R4, [R24.64] ;  /* 0x0000000418049981 */ /* 0x000162000c1e1b00 */
[----:B------:R-:W-:Y:S01]  /*08d0*/  ISETP.GE.AND P1, PT, R7, R0, PT ;  /* 0x000000000700720c */ /* 0x000fe20003f26270 */
[----:B-1----:R-:W-:-:S04]  /*08e0*/  @!P0 IMAD.MOV.U32 R21, RZ, RZ, 0x8 ;  /* 0x00000008ff158424 */ /* 0x002fc800078e00ff */
[----:B------:R-:W-:Y:S02]  /*08f0*/  @!P0 IMAD.WIDE.U32 R20, R8, R21, c[0x0][0x198] ;  /* 0x0000660008148625 */ /* 0x000fe400078e0015 */
[----:B------:R-:W-:-:S06]  /*0900*/  CS2R R8, SRZ ;  /* 0x0000000000087805 */ /* 0x000fcc000001ff00 */
[----:B------:R-:W-:Y:S01]  /*0910*/  @!P1 IMAD.IADD R22, R2, 0x1, R7 ;  /* 0x0000000102169824 */ /* 0x000fe200078e0207 */
[----:B------:R0:W5:Y:S01]  /*0920*/  @!P0 LDG.E.64 R8, [R20.64] ;  /* 0x0000000414088981 */ /* 0x000162000c1e1b00 */
[----:B------:R-:W-:Y:S01]  /*0930*/  @!P1 IMAD.MOV.U32 R23, RZ, RZ, 0x8 ;  /* 0x00000008ff179424 */ /* 0x000fe200078e00ff */
[----:B------:R-:W-:-:S03]  /*0940*/  CS2R R6, SRZ ;  /* 0x0000000000067805 */ /* 0x000fc6000001ff00 */
[----:B------:R-:W-:-:S05]  /*0950*/  @!P1 IMAD.WIDE.U32 R22, R22, R23, c[0x0][0x198] ;  /* 0x0000660016169625 */ /* 0x000fca00078e0017 */
[----:B------:R0:W5:Y:S01]  /*0960*/  @!P1 LDG.E.64 R6, [R22.64] ;  /* 0x0000000416069981 */ /* 0x000162000c1e1b00 */
[----:B------:R-:W-:Y:S01]  /*0970*/  BSSY B0, `(.L_x_6030) ;  /* 0x000000b000007945 */ /* 0x000fe20003800000 */
[----:B------:R-:W-:Y:S05]  /*0980*/  @P0 BRA `(.L_x_6031) ;  /* 0x0000009000000947 */ /* 0x000fea0003800000 */
[----:B0----5:R-:W0:-:S06]  /*0990*/  DADD R20, R8, 3 ;  /* 0x4008000008147429 */ /* 0x021e0c0000000000 */
        /* <DEDUP_REMOVED lines=8> */
.L_x_6031:
[----:B------:R-:W-:Y:S05]  /*0a20*/  BSYNC B0 ;  /* 0x0000000000007941 */ /* 0x000fea0003800000 */
.L_x_6030:
[----:B0-----:R-:W-:Y:S01]  /*0a30*/  IADD3 R21, R3, 0x80, RZ ;  /* 0x0000008003157810 */ /* 0x001fe20007ffe0ff */
[----:B------:R-:W-:Y:S03]  /*0a40*/  BSSY B0, `(.L_x_6032) ;  /* 0x000000c000007945 */ /* 0x000fe60003800000 */
[----:B------:R-:W-:-:S13]  /*0a50*/  ISETP.GE.AND P1, PT, R21, R0, PT ;  /* 0x000000001500720c */ /* 0x000fda0003f26270 */
[----:B------:R-:W-:Y:S05]  /*0a60*/  @P1 BRA `(.L_x_6033) ;  /* 0x0000009000001947 */ /* 0x000fea0003800000 */
        /* <DEDUP_REMOVED lines=9> */
.L_x_6033:
[----:B------:R-:W-:Y:S05]  /*0b00*/  BSYNC B0 ;  /* 0x0000000000007941 */ /* 0x000fea0003800000 */
.L_x_6032:
[----:B------:R-:W-:Y:S01]  /*0b10*/  IADD3 R21, R3, 0x100, RZ ;  /* 0x0000010003157810 */ /* 0x000fe20007ffe0ff */
[----:B------:R-:W-:Y:S03]  /*0b20*/  BSSY B0, `(.L_x_6034) ;  /* 0x000000c000007945 */ /* 0x000fe60003800000 */
[----:B------:R-:W-:-:S13]  /*0b30*/  ISETP.GE.AND P1, PT, R21, R0, PT ;  /* 0x000000001500720c */ /* 0x000fda0003f26270 */
[----:B------:R-:W-:Y:S05]  /*0b40*/  @P1 BRA `(.L_x_6035) ;  /* 0x0000009000001947 */ /* 0x000fea0003800000 */
[----:B-----5:R-:W1:-:S06]  /*0b50*/  DADD R20, R12, 3 ;  /* 0x400800000c147429 */ /* 0x020e4c0000000000 */
        /* <DEDUP_REMOVED lines=8> */
.L_x_6035:
[----:B------:R-:W-:Y:S05]  /*0be0*/  BSYNC B0 ;  /* 0x0000000000007941 */ /* 0x000fea0003800000 */
.L_x_6034:
[----:B------:R-:W-:Y:S01]  /*0bf0*/  IADD3 R21, R3, 0x180, RZ ;  /* 0x0000018003157810 */ /* 0x000fe20007ffe0ff */
[----:B------:R-:W-:Y:S03]  /*0c00*/  BSSY B0, `(.L_x_6036) ;  /* 0x000000c000007945 */ /* 0x000fe60003800000 */
[----:B------:R-:W-:-:S13]  /*0c10*/  ISETP.GE.AND P1, PT, R21, R0, PT ;  /* 0x000000001500720c */ /* 0x000fda0003f26270 */
        /* <DEDUP_REMOVED lines=10> */
.L_x_6037:
[----:B------:R-:W-:Y:S05]  /*0cc0*/  BSYNC B0 ;  /* 0x0000000000007941 */ /* 0x000fea0003800000 */
.L_x_6036:
[----:B------:R-:W-:Y:S01]  /*0cd0*/  IADD3 R21, R3, 0x200, RZ ;  /* 0x0000020003157810 */ /* 0x000fe20007ffe0ff */
[----:B------:R-:W-:Y:S03]  /*0ce0*/  BSSY B0, `(.L_x_6038) ;  /* 0x000000c000007945 */ /* 0x000fe60003800000 */
[----:B------:R-:W-:-:S13]  /*0cf0*/  ISETP.GE.AND P1, PT, R21, R0, PT ;  /* 0x000000001500720c */ /* 0x000fda0003f26270 */
        /* <DEDUP_REMOVED lines=10> */
.L_x_6039:
[----:B------:R-:W-:Y:S05]  /*0da0*/  BSYNC B0 ;  /* 0x0000000000007941 */ /* 0x000fea0003800000 */
.L_x_6038:
[----:B------:R-:W-:Y:S01]  /*0db0*/  IADD3 R21, R3, 0x280, RZ ;  /* 0x0000028003157810 */ /* 0x000fe20007ffe0ff */
[----:B------:R-:W-:Y:S03]  /*0dc0*/  BSSY B0, `(.L_x_6040) ;  /* 0x000000c000007945 */ /* 0x000fe60003800000 */
[----:B------:R-:W-:-:S13]  /*0dd0*/  ISETP.GE.AND P1, PT, R21, R0, PT ;  /* 0x000000001500720c */ /* 0x000fda0003f26270 */
        /* <DEDUP_REMOVED lines=10> */
.L_x_6041:
[----:B------:R-:W-:Y:S05]  /*0e80*/  BSYNC B0 ;  /* 0x0000000000007941 */ /* 0x000fea0003800000 */
.L_x_6040:
[C---:B------:R-:W-:Y:S01]  /*0e90*/  IADD3 R21, R3.reuse, 0x300, RZ ;  /* 0x0000030003157810 */ /* 0x040fe20007ffe0ff */
[----:B------:R-:W-:Y:S01]  /*0ea0*/  BSSY B0, `(.L_x_6042) ;  /* 0x000000e000007945 */ /* 0x000fe20003800000 */
[----:B------:R-:W-:Y:S02]  /*0eb0*/  IADD3 R23, R3, 0x380, RZ ;  /* 0x0000038003177810 */ /* 0x000fe40007ffe0ff */
[-C--:B------:R-:W-:Y:S02]  /*0ec0*/  ISETP.GE.AND P2, PT, R21, R0.reuse, PT ;  /* 0x000000001500720c */ /* 0x080fe40003f46270 */
[----:B------:R-:W-:-:S11]  /*0ed0*/  ISETP.GE.AND P1, PT, R23, R0, PT ;  /* 0x000000001700720c */ /* 0x000fd60003f26270 */
        /* <DEDUP_REMOVED lines=10> */
.L_x_6043:
[----:B------:R-:W-:Y:S05]  /*0f80*/  BSYNC B0 ;  /* 0x0000000000007941 */ /* 0x000fea0003800000 */
.L_x_6042:
[----:B------:R-:W-:Y:S01]  /*0f90*/  @!P0 IMAD.IADD R20, R2, 0x1, R3 ;  /* 0x0000000102148824 */ /* 0x000fe200078e0203 */
[----:B------:R-:W-:Y:S01]  /*0fa0*/  BSSY B0, `(.L_x_6044) ;  /* 0x000000d000007945 */ /* 0x000fe20003800000 */
[----:B------:R-:W-:-:S04]  /*0fb0*/  @!P0 IMAD.MOV.U32 R21, RZ, RZ, 0x8 ;  /* 0x00000008ff158424 */ /* 0x000fc800078e00ff */
[----:B------:R-:W-:Y:S01]  /*0fc0*/  @!P0 IMAD.WIDE.U32 R20, R20, R21, c[0x0][0x190] ;  /* 0x0000640014148625 */ /* 0x000fe200078e0015 */
        /* <DEDUP_REMOVED lines=10> */
.L_x_6045:
[----:B------:R-:W-:Y:S05]  /*1070*/  BSYNC B0 ;  /* 0x0000000000007941 */ /* 0x000fea0003800000 */
.L_x_6044:
[----:B------:R-:W-:Y:S01]  /*1080*/  @!P0 IADD3 R3, R3, 0x80, RZ ;  /* 0x0000008003038810 */ /* 0x000fe20007ffe0ff */
[----:B-----5:R4:W-:Y:S01]  /*1090*/  @!P0 STG.E.64 [R20.64], R8 ;  /* 0x0000000814008986 */ /* 0x0209e2000c101b04 */
[----:B------:R-:W-:Y:S01]  /*10a0*/  BSSY B0, `(.L_x_6046) ;  /* 0x000002d000007945 */ /* 0x000fe20003800000 */
[----:B------:R-:W-:Y:S01]  /*10b0*/  BSSY B1, `(.L_x_6047) ;  /* 0x0000025000017945 */ /* 0x000fe20003800000 */
[----:B------:R-:W-:-:S13]  /*10c0*/  ISETP.GE.AND P0, PT, R3, R0, PT ;  /* 0x000000000300720c */ /* 0x000fda0003f06270 */
[----:B------:R-:W-:Y:S05]  /*10d0*/  @P0 BRA `(.L_x_6048) ;  /* 0x000000c000000947 */ /* 0x000fea0003800000 */
[----:B----4-:R-:W-:Y:S01]  /*10e0*/  IMAD.IADD R8, R2, 0x1, R3 ;  /* 0x0000000102087824 */ /* 0x010fe200078e0203 */
[----:B------:R-:W-:Y:S01]  /*10f0*/  IADD3 R3, R3, 0x80, RZ ;  /* 0x0000008003037810 */ /* 0x000fe20007ffe0ff */
[----:B------:R-:W-:-:S03]  /*1100*/  IMAD.MOV.U32 R9, RZ, RZ, 0x8 ;  /* 0x00000008ff097424 */ /* 0x000fc600078e00ff */
[----:B------:R-:W-:Y:S01]  /*1110*/  ISETP.GE.AND P0, PT, R3, R0, PT ;  /* 0x000000000300720c */ /* 0x000fe20003f06270 */
[----:B------:R-:W-:-:S05]  /*1120*/  IMAD.WIDE.U32 R8, R8, R9, c[0x0][0x190] ;  /* 0x0000640008087625 */ /* 0x000fca00078e0009 */
[----:B0-----:R0:W-:Y:S07]  /*1130*/  STG.E.64 [R8.64], R10 ;  /* 0x0000000a08007986 */ /* 0x0011ee000c101b04 */
[----:B------:R-:W-:Y:S05]  /*1140*/  @P0 BRA `(.L_x_6049) ;  /* 0x000000c000000947 */ /* 0x000fea0003800000 */
[----:B0-----:R-:W-:Y:S01]  /*1150*/  IMAD.IADD R8, R2, 0x1, R3 ;  /* 0x0000000102087824 */ /* 0x001fe200078e0203 */
[----:B------:R-:W-:Y:S01]  /*1160*/  IADD3 R3, R3, 0x80, RZ ;  /* 0x0000008003037810 */ /* 0x000fe20007ffe0ff */
[----:B------:R-:W-:-:S04]  /*1170*/  IMAD.MOV.U32 R9, RZ, RZ, 0x8 ;  /* 0x00000008ff097424 */ /* 0x000fc800078e00ff */
[----:B------:R-:W-:-:S05]  /*1180*/  IMAD.WIDE.U32 R8, R8, R9, c[0x0][0x190] ;  /* 0x0000640008087625 */ /* 0x000fca00078e0009 */
[----:B-1----:R0:W-:Y:S02]  /*1190*/  STG.E.64 [R8.64], R12 ;  /* 0x0000000c08007986 */ /* 0x0021e4000c101b04 */
.L_x_6048:
[----:B----4-:R-:W-:-:S13]  /*11a0*/  ISETP.GE.AND P0, PT, R3, R0, PT ;  /* 0x000000000300720c */ /* 0x010fda0003f06270 */
[----:B------:R-:W-:Y:S05]  /*11b0*/  @P0 BRA `(.L_x_6050) ;  /* 0x000000c000000947 */ /* 0x000fea0003800000 */
[----:B0-----:R-:W-:Y:S01]  /*11c0*/  IMAD.IADD R8, R2, 0x1, R3 ;  /* 0x0000000102087824 */ /* 0x001fe200078e0203 */
[----:B------:R-:W-:Y:S01]  /*11d0*/  IADD3 R3, R3, 0x80, RZ ;  /* 0x0000008003037810 */ /* 0x000fe20007ffe0ff */
[----:B------:R-:W-:-:S04]  /*11e0*/  IMAD.MOV.U32 R9, RZ, RZ, 0x8 ;  /* 0x00000008ff097424 */ /* 0x000fc800078e00ff */
[----:B------:R-:W-:-:S05]  /*11f0*/  IMAD.WIDE.U32 R8, R8, R9, c[0x0][0x190] ;  /* 0x0000640008087625 */ /* 0x000fca00078e0009 */
[----:B--2---:R0:W-:Y:S02]  /*1200*/  STG.E.64 [R8.64], R18 ;  /* 0x0000001208007986 */ /* 0x0041e4000c101b04 */
.L_x_6049:
[----:B------:R-:W-:-:S13]  /*1210*/  ISETP.GE.AND P0, PT, R3, R0, PT ;  /* 0x000000000300720c */ /* 0x000fda0003f06270 */
[----:B------:R-:W-:Y:S05]  /*1220*/  @P0 BRA `(.L_x_6051) ;  /* 0x000000d000000947 */ /* 0x000fea0003800000 */
[----:B0-----:R-:W-:Y:S01]  /*1230*/  IMAD.IADD R8, R2, 0x1, R3 ;  /* 0x0000000102087824 */ /* 0x001fe200078e0203 */
[----:B------:R-:W-:Y:S01]  /*1240*/  IADD3 R3, R3, 0x80, RZ ;  /* 0x0000008003037810 */ /* 0x000fe20007ffe0ff */
[----:B------:R-:W-:-:S04]  /*1250*/  IMAD.MOV.U32 R9, RZ, RZ, 0x8 ;  /* 0x00000008ff097424 */ /* 0x000fc800078e00ff */
[----:B------:R-:W-:-:S05]  /*1260*/  IMAD.WIDE.U32 R8, R8, R9, c[0x0][0x190] ;  /* 0x0000640008087625 */ /* 0x000fca00078e0009 */
[----:B---3--:R0:W-:Y:S02]  /*1270*/  STG.E.64 [R8.64], R16 ;  /* 0x0000001008007986 */ /* 0x0081e4000c101b04 */
.L_x_6050:
[----:B------:R-:W-:-:S13]  /*1280*/  ISETP.GE.AND P0, PT, R3, R0, PT ;  /* 0x000000000300720c */ /* 0x000fda0003f06270 */
[----:B------:R-:W-:Y:S01]  /*1290*/  @P0 BREAK B1 ;  /* 0x0000000000010942 */ /* 0x000fe20003800000 */
[----:B------:R-:W-:Y:S05]  /*12a0*/  @P0 BRA `(.L_x_6052) ;  /* 0x000000c000000947 */ /* 0x000fea0003800000 */
[----:B0-----:R-:W-:Y:S01]  /*12b0*/  IMAD.IADD R8, R2, 0x1, R3 ;  /* 0x0000000102087824 */ /* 0x001fe200078e0203 */
[----:B------:R-:W-:Y:S01]  /*12c0*/  IADD3 R3, R3, 0x80, RZ ;  /* 0x0000008003037810 */ /* 0x000fe20007ffe0ff */
[----:B------:R-:W-:-:S04]  /*12d0*/  IMAD.MOV.U32 R9, RZ, RZ, 0x8 ;  /* 0x00000008ff097424 */ /* 0x000fc800078e00ff */
[----:B------:R-:W-:-:S05]  /*12e0*/  IMAD.WIDE.U32 R8, R8, R9, c[0x0][0x190] ;  /* 0x0000640008087625 */ /* 0x000fca00078e0009 */
[----:B------:R0:W-:Y:S02]  /*12f0*/  STG.E.64 [R8.64], R14 ;  /* 0x0000000e08007986 */ /* 0x0001e4000c101b04 */
.L_x_6051:
[----:B------:R-:W-:Y:S05]  /*1300*/  BSYNC B1 ;  /* 0x0000000000017941 */ /* 0x000fea0003800000 */
.L_x_6047:
[----:B------:R-:W-:-:S13]  /*1310*/  ISETP.GE.AND P0, PT, R3, R0, PT ;  /* 0x000000000300720c */ /* 0x000fda0003f06270 */
[----:B0-----:R-:W-:Y:S01]  /*1320*/  @!P0 IMAD.IADD R8, R2, 0x1, R3 ;  /* 0x0000000102088824 */ /* 0x001fe200078e0203 */
[----:B------:R-:W-:Y:S01]  /*1330*/  @!P0 IADD3 R3, R3, 0x80, RZ ;  /* 0x0000008003038810 */ /* 0x000fe20007ffe0ff */
[----:B------:R-:W-:-:S04]  /*1340*/  @!P0 IMAD.MOV.U32 R9, RZ, RZ, 0x8 ;  /* 0x00000008ff098424 */ /* 0x000fc800078e00ff */
[----:B------:R-:W-:-:S05]  /*1350*/  @!P0 IMAD.WIDE.U32 R8, R8, R9, c[0x0][0x190] ;  /* 0x0000640008088625 */ /* 0x000fca00078e0009 */
[----:B------:R0:W-:Y:S02]  /*1360*/  @!P0 STG.E.64 [R8.64], R4 ;  /* 0x0000000408008986 */ /* 0x0001e4000c101b04 */
.L_x_6052:
[----:B------:R-:W-:Y:S05]  /*1370*/  BSYNC B0 ;  /* 0x0000000000007941 */ /* 0x000fea0003800000 */
.L_x_6046:
[----:B------:R-:W-:Y:S01]  /*1380*/  WARPSYNC 0xffffffff ;  /* 0xffffffff00007948 */ /* 0x000fe20003800000 */
[----:B------:R-:W-:-:S13]  /*1390*/  ISETP.GE.AND P0, PT, R3, R0, PT ;  /* 0x000000000300720c */ /* 0x000fda0003f06270 */
[----:B------:R-:W-:Y:S05]  /*13a0*/  @P0 EXIT ;  /* 0x000000000000094d */ /* 0x000fea0003800000 */
[----:B------:R-:W-:Y:S02]  /*13b0*/  IMAD.IADD R2, R2, 0x1, R3 ;  /* 0x0000000102027824 */ /* 0x000fe400078e0203 */
[----:B------:R-:W-:-:S04]  /*13c0*/  IMAD.MOV.U32 R3, RZ, RZ, 0x8 ;  /* 0x00000008ff037424 */ /* 0x000fc800078e00ff */
[----:B------:R-:W-:-:S05]  /*13d0*/  IMAD.WIDE.U32 R2, R2, R3, c[0x0][0x190] ;  /* 0x0000640002027625 */ /* 0x000fca00078e0003 */
[----:B------:R-:W-:Y:S01]  /*13e0*/  STG.E.64 [R2.64], R6 ;  /* 0x0000000602007986 */ /* 0x000fe2000c101b04 */
[----:B------:R-:W-:Y:S05]  /*13f0*/  EXIT ;  /* 0x000000000000794d */ /* 0x000fea0003800000 */
.L_x_6053:
        /* <DEDUP_REMOVED lines=16> */
.L_x_6139:


//--------------------- .text._ZN2at6native29vectorized_elementwise_kernelILi4EZZZNS0_66_GLOBAL__N__a0cfb035_28_ActivationHardswishKernel_cu_1520ed90_310016hardswish_kernelERNS_14TensorIteratorEENKUlvE_clEvENKUlvE_clEvEUldE_St5arrayIPcLm2EEEEviT0_T1_ --------------------------
	.section	.text._ZN2at6native29vectorized_elementwise_kernelILi4EZZZNS0_66_GLOBAL__N__a0cfb035_28_ActivationHardswishKernel_cu_1520ed90_310016hardswish_kernelERNS_14TensorIteratorEENKUlvE_clEvENKUlvE_clEvEUldE_St5arrayIPcLm2EEEEviT0_T1_,"ax",@progbits
	.sectioninfo	@"SHI_REGISTERS=30"
	.align	128
        .global         _ZN2at6native29vectorized_elementwise_kernelILi4EZZZNS0_66_GLOBAL__N__a0cfb035_28_ActivationHardswishKernel_cu_1520ed90_310016hardswish_kernelERNS_14TensorIteratorEENKUlvE_clEvENKUlvE_clEvEUldE_St5arrayIPcLm2EEEEviT0_T1_
        .type           _ZN2at6native29vectorized_elementwise_kernelILi4EZZZNS0_66_GLOBAL__N__a0cfb035_28_ActivationHardswishKernel_cu_1520ed90_310016hardswish_kernelERNS_14TensorIteratorEENKUlvE_clEvENKUlvE_clEvEUldE_St5arrayIPcLm2EEEEviT0_T1_,@function
        .size           _ZN2at6native29vectorized_elementwise_kernelILi4EZZZNS0_66_GLOBAL__N__a0cfb035_28_ActivationHardswishKernel_cu_1520ed90_310016hardswish_kernelERNS_14TensorIteratorEENKUlvE_clEvENKUlvE_clEvEUldE_St5arrayIPcLm2EEEEviT0_T1_,(.L_x_6140 - _ZN2at6native29vectorized_elementwise_kernelILi4EZZZNS0_66_GLOBAL__N__a0cfb035_28_ActivationHardswishKernel_cu_1520ed90_310016hardswish_kernelERNS_14TensorIteratorEENKUlvE_clEvENKUlvE_clEvEUldE_St5arrayIPcLm2EEEEviT0_T1_)
        .other          _ZN2at6native29vectorized_elementwise_kernelILi4EZZZNS0_66_GLOBAL__N__a0cfb035_28_ActivationHardswishKernel_cu_1520ed90_310016hardswish_kernelERNS_14TensorIteratorEENKUlvE_clEvENKUlvE_clEvEUldE_St5arrayIPcLm2EEEEviT0_T1_,@"STO_CUDA_ENTRY STV_DEFAULT"
_ZN2at6native29vectorized_elementwise_kernelILi4EZZZNS0_66_GLOBAL__N__a0cfb035_28_ActivationHardswishKernel_cu_1520ed90_310016hardswish_kernelERNS_14TensorIteratorEENKUlvE_clEvENKUlvE_clEvEUldE_St5arrayIPcLm2EEEEviT0_T1_:
.text._ZN2at6native29vectorized_elementwise_kernelILi4EZZZNS0_66_GLOBAL__N__a0cfb035_28_ActivationHardswishKernel_cu_1520ed90_310016hardswish_kernelERNS_14TensorIteratorEENKUlvE_clEvENKUlvE_clEvEUldE_St5arrayIPcLm2EEEEviT0_T1_:
        /* <DEDUP_REMOVED lines=94> */
.L_x_6054:
        /* <DEDUP_REMOVED lines=68> */
.L_x_6056:
[----:B------:R-:W-:Y:S05]  /*0a20*/  BSYNC B0 ;  /* 0x0000000000007941 */ /* 0x000fea0003800000 */
.L_x_6055:
        /* <DEDUP_REMOVED lines=13> */
.L_x_6058:
[----:B------:R-:W-:Y:S05]  /*0b00*/  BSYNC B0 ;  /* 0x0000000000007941 */ /* 0x000fea0003800000 */
.L_x_6057:
        /* <DEDUP_REMOVED lines=13> */
.L_x_6060:
[----:B------:R-:W-:Y:S05]  /*0be0*/  BSYNC B0 ;  /* 0x0000000000007941 */ /* 0x000fea0003800000 */
.L_x_6059:
        /* <DEDUP_REMOVED lines=13> */
.L_x_6062:
[----:B------:R-:W-:Y:S05]  /*0cc0*/  BSYNC B0 ;  /* 0x0000000000007941 */ /* 0x000fea0003800000 */
.L_x_6061:
        /* <DEDUP_REMOVED lines=13> */
.L_x_6064:
[----:B------:R-:W-:Y:S05]  /*0da0*/  BSYNC B0 ;  /* 0x0000000000007941 */ /* 0x000fea0003800000 */
.L_x_6063:
        /* <DEDUP_REMOVED lines=13> */
.L_x_6066:
[----:B------:R-:W-:Y:S05]  /*0e80*/  BSYNC B0 ;  /* 0x0000000000007941 */ /* 0x000fea0003800000 */
.L_x_6065:
        /* <DEDUP_REMOVED lines=15> */
.L_x_6068:
[----:B------:R-:W-:Y:S05]  /*0f80*/  BSYNC B0 ;  /* 0x0000000000007941 */ /* 0x000fea0003800000 */
.L_x_6067:
        /* <DEDUP_REMOVED lines=14> */
.L_x_6070:
[----:B------:R-:W-:Y:S05]  /*1070*/  BSYNC B0 ;  /* 0x0000000000007941 */ /* 0x000fea0003800000 */
.L_x_6069:
        /* <DEDUP_REMOVED lines=18> */
.L_x_6073:
[----:B----4-:R-:W-:-:S13]  /*11a0*/  ISETP.GE.AND P0, PT, R3, R0, PT ;  /* 0x000000000300720c */ /* 0x010fda0003f06270 */
[----:B------:R-:W-:Y:S05]  /*11b0*/  @P0 BRA `(.L_x_6075) ;  /* 0x000000c000000947 */ /* 0x000fea0003800000 */
[----:B0-----:R-:W-:Y:S01]  /*11c0*/  IMAD.IADD R8, R2, 0x1, R3 ;  /* 0x0000000102087824 */ /* 0x001fe200078e0203 */
[----:B------:R-:W-:Y:S01]  /*11d0*/  IADD3 R3, R3, 0x80, RZ ;  /* 0x0000008003037810 */ /* 0x000fe20007ffe0ff */
[----:B------:R-:W-:-:S04]  /*11e0*/  IMAD.MOV.U32 R9, RZ, RZ, 0x8 ;  /* 0x00000008ff097424 */ /* 0x000fc800078e00ff */
[----:B------:R-:W-:-:S05]  /*11f0*/  IMAD.WIDE.U32 R8, R8, R9, c[0x0][0x190] ;  /* 0x0000640008087625 */ /* 0x000fca00078e0009 */
[----:B--2---:R0:W-:Y:S02]  /*1200*/  STG.E.64 [R8.64], R18 ;  /* 0x0000001208007986 */ /* 0x0041e4000c101b04 */
.L_x_6074:
[----:B------:R-:W-:-:S13]  /*1210*/  ISETP.GE.AND P0, PT, R3, R0, PT ;  /* 0x000000000300720c */ /* 0x000fda0003f06270 */
[----:B------:R-:W-:Y:S05]  /*1220*/  @P0 BRA `(.L_x_6076) ;  /* 0x000000d000000947 */ /* 0x000fea0003800000 */
[----:B0-----:R-:W-:Y:S01]  /*1230*/  IMAD.IADD R8, R2, 0x1, R3 ;  /* 0x0000000102087824 */ /* 0x001fe200078e0203 */
[----:B------:R-:W-:Y:S01]  /*1240*/  IADD3 R3, R3, 0x80, RZ ;  /* 0x0000008003037810 */ /* 0x000fe20007ffe0ff */
[----:B------:R-:W-:-:S04]  /*1250*/  IMAD.MOV.U32 R9, RZ, RZ, 0x8 ;  /* 0x00000008ff097424 */ /* 0x000fc800078e00ff */
[----:B------:R-:W-:-:S05]  /*1260*/  IMAD.WIDE.U32 R8, R8, R9, c[0x0][0x190] ;  /* 0x0000640008087625 */ /* 0x000fca00078e0009 */
[----:B---3--:R0:W-:Y:S02]  /*1270*/  STG.E.64 [R8.64], R16 ;  /* 0x0000001008007986 */ /* 0x0081e4000c101b04 */
.L_x_6075:
        /* <DEDUP_REMOVED lines=8> */
.L_x_6076:
[----:B------:R-:W-:Y:S05]  /*1300*/  BSYNC B1 ;  /* 0x0000000000017941 */ /* 0x000fea0003800000 */
.L_x_6072:
[----:B------:R-:W-:-:S13]  /*1310*/  ISETP.GE.AND P0, PT, R3, R0, PT ;  /* 0x000000000300720c */ /* 0x000fda0003f06270 */
[----:B0-----:R-:W-:Y:S01]  /*1320*/  @!P0 IMAD.IADD R8, R2, 0x1, R3 ;  /* 0x0000000102088824 */ /* 0x001fe200078e0203 */
[----:B------:R-:W-:Y:S01]  /*1330*/  @!P0 IADD3 R3, R3, 0x80, RZ ;  /* 0x0000008003038810 */ /* 0x000fe20007ffe0ff */
[----:B------:R-:W-:-:S04]  /*1340*/  @!P0 IMAD.MOV.U32 R9, RZ, RZ, 0x8 ;  /* 0x00000008ff098424 */ /* 0x000fc800078e00ff */
[----:B------:R-:W-:-:S05]  /*1350*/  @!P0 IMAD.WIDE.U32 R8, R8, R9, c[0x0][0x190] ;  /* 0x0000640008088625 */ /* 0x000fca00078e0009 */
[----:B------:R0:W-:Y:S02]  /*1360*/  @!P0 STG.E.64 [R8.64], R4 ;  /* 0x0000000408008986 */ /* 0x0001e4000c101b04 */
.L_x_6077:
[----:B------:R-:W-:Y:S05]  /*1370*/  BSYNC B0 ;  /* 0x0000000000007941 */ /* 0x000fea0003800000 */
.L_x_6071:
        /* <DEDUP_REMOVED lines=8> */
.L_x_6078:
        /* <DEDUP_REMOVED lines=16> */
.L_x_6140:


//--------------------- .text._ZN2at6native29vectorized_elementwise_kernelILi8EZZZNS0_66_GLOBAL__N__a0cfb035_28_ActivationHardswishKernel_cu_1520ed90_310016hardswish_kernelERNS_14TensorIteratorEENKUlvE_clEvENKUlvE_clEvEUldE_St5arrayIPcLm2EEEEviT0_T1_ --------------------------
	.section	.text._ZN2at6native29vectorized_elementwise_kernelILi8EZZZNS0_66_GLOBAL__N__a0cfb035_28_ActivationHardswishKernel_cu_1520ed90_310016hardswish_kernelERNS_14TensorIteratorEENKUlvE_clEvENKUlvE_clEvEUldE_St5arrayIPcLm2EEEEviT0_T1_,"ax",@progbits
	.sectioninfo	@"SHI_REGISTERS=4"
	.align	128
        .global         _ZN2at6native29vectorized_elementwise_kernelILi8EZZZNS0_66_GLOBAL__N__a0cfb035_28_ActivationHardswishKernel_cu_1520ed90_310016hardswish_kernelERNS_14TensorIteratorEENKUlvE_clEvENKUlvE_clEvEUldE_St5arrayIPcLm2EEEEviT0_T1_
        .type           _ZN2at6native29vectorized_elementwise_kernelILi8EZZZNS0_66_GLOBAL__N__a0cfb035_28_ActivationHardswishKernel_cu_1520ed90_310016hardswish_kernelERNS_14TensorIteratorEENKUlvE_clEvENKUlvE_clEvEUldE_St5arrayIPcLm2EEEEviT0_T1_,@function
        .size           _ZN2at6native29vectorized_elementwise_kernelILi8EZZZNS0_66_GLOBAL__N__a0cfb035_28_ActivationHardswishKernel_cu_1520ed90_310016hardswish_kernelERNS_14TensorIteratorEENKUlvE_clEvENKUlvE_clEvEUldE_St5arrayIPcLm2EEEEviT0_T1_,(.L_x_6141 - _ZN2at6native29vectorized_elementwise_kernelILi8EZZZNS0_66_GLOBAL__N__a0cfb035_28_ActivationHardswishKernel_cu_1520ed90_310016hardswish_kernelERNS_14TensorIteratorEENKUlvE_clEvENKUlvE_clEvEUldE_St5arrayIPcLm2EEEEviT0_T1_)
        .other          _ZN2at6native29vectorized_elementwise_kernelILi8EZZZNS0_66_GLOBAL__N__a0cfb035_28_ActivationHardswishKernel_cu_1520ed90_310016hardswish_kernelERNS_14TensorIteratorEENKUlvE_clEvENKUlvE_clEvEUldE_St5arrayIPcLm2EEEEviT0_T1_,@"STO_CUDA_ENTRY STV_DEFAULT"
_ZN2at6native29vectorized_elementwise_kernelILi8EZZZNS0_66_GLOBAL__N__a0cfb035_28_ActivationHardswishKernel_cu_1520ed90_310016hardswish_kernelERNS_14TensorIteratorEENKUlvE_clEvENKUlvE_clEvEUldE_St5arrayIPcLm2EEEEviT0_T1_:
.text._ZN2at6native29vectorized_elementwise_kernelILi8EZZZNS0_66_GLOBAL__N__a0cfb035_28_ActivationHardswishKernel_cu_1520ed90_310016hardswish_kernelERNS_14TensorIteratorEENKUlvE_clEvENKUlvE_clEvEUldE_St5arrayIPcLm2EEEEviT0_T1_:
[----:B------:R-:W-:Y:S02]  /*0000*/  MOV R1, c[0x0][0x28] ;  /* 0x00000a0000017a02 */ /* 0x000fe40000000f00 */
[----:B------:R-:W-:Y:S05]  /*0010*/  EXIT ;  /* 0x000000000000794d */ /* 0x000fea0003800000 */
.L_x_6079:
        /* <DEDUP_REMOVED lines=14> */
.L_x_6141:


//--------------------- .nv.global.init           --------------------------
	.section	.nv.global.init,"aw",@progbits
.nv.global.init:
	.type		$str$6,@object
	.size		$str$6,(__unnamed_1 - $str$6)
$str$6:
        /*0000*/ 	.byte	0x66, 0x61, 0x6c, 0x73, 0x65, 0x00
	.type		__unnamed_1,@object
	.size		__unnamed_1,(__unnamed_5 - __unnamed_1)
__unnamed_1:
        /*0006*/ 	.byte	0x66, 0x65, 0x74, 0x63, 0x68, 0x5f, 0x61, 0x6e, 0x64, 0x5f, 0x63, 0x61, 0x73, 0x74, 0x00
	.type		__unnamed_5,@object
	.size		__unnamed_5,(__unnamed_3 - __unnamed_5)
__unnamed_5:
        /*0015*/ 	.byte	0x66, 0x65, 0x74, 0x63, 0x68, 0x5f, 0x61, 0x6e, 0x64, 0x5f, 0x63, 0x61, 0x73, 0x74, 0x00
	.type		__unnamed_3,@object
	.size		__unnamed_3,(__unnamed_7 - __unnamed_3)
__unnamed_3:
        /*0024*/ 	.byte	0x66, 0x65, 0x74, 0x63, 0x68, 0x5f, 0x61, 0x6e, 0x64, 0x5f, 0x63, 0x61, 0x73, 0x74, 0x00
	.type		__unnamed_7,@object
	.size		__unnamed_7,(__unnamed_2 - __unnamed_7)
__unnamed_7:
        /*0033*/ 	.byte	0x66, 0x65, 0x74, 0x63, 0x68, 0x5f, 0x61, 0x6e, 0x64, 0x5f, 0x63, 0x61, 0x73, 0x74, 0x00
	.type		__unnamed_2,@object
	.size		__unnamed_2,(__unnamed_6 - __unnamed_2)
__unnamed_2:
        /*0042*/ 	.byte	0x63, 0x61, 0x73, 0x74, 0x5f, 0x61, 0x6e, 0x64, 0x5f, 0x73, 0x74, 0x6f, 0x72, 0x65, 0x00
	.type		__unnamed_6,@object
	.size		__unnamed_6,(__unnamed_4 - __unnamed_6)
__unnamed_6:
        /*0051*/ 	.byte	0x63, 0x61, 0x73, 0x74, 0x5f, 0x61, 0x6e, 0x64, 0x5f, 0x73, 0x74, 0x6f, 0x72, 0x65, 0x00
	.type		__unnamed_4,@object
	.size		__unnamed_4,(__unnamed_8 - __unnamed_4)
__unnamed_4:
        /*0060*/ 	.byte	0x63, 0x61, 0x73, 0x74, 0x5f, 0x61, 0x6e, 0x64, 0x5f, 0x73, 0x74, 0x6f, 0x72, 0x65, 0x00
	.type		__unnamed_8,@object
	.size		__unnamed_8,($str$7 - __unnamed_8)
__unnamed_8:
        /*006f*/ 	.byte	0x63, 0x61, 0x73, 0x74, 0x5f, 0x61, 0x6e, 0x64, 0x5f, 0x73, 0x74, 0x6f, 0x72, 0x65, 0x00
	.type		$str$7,@object
	.size		$str$7,(.L_37 - $str$7)
$str$7:
        /*007e*/ 	.byte	0x2f, 0x72, 0x6f, 0x6f, 0x74, 0x2f, 0x2e, 0x70, 0x79, 0x65, 0x6e, 0x76, 0x2f, 0x76, 0x65, 0x72
        /*008e*/ 	.byte	0x73, 0x69, 0x6f, 0x6e, 0x73, 0x2f, 0x33, 0x2e, 0x31, 0x33, 0x2e, 0x31, 0x32, 0x2f, 0x6c, 0x69
        /*009e*/ 	.byte	0x62, 0x2f, 0x70, 0x79, 0x74, 0x68, 0x6f, 0x6e, 0x33, 0x2e, 0x31, 0x33, 0x2f, 0x73, 0x69, 0x74
        /*00ae*/ 	.byte	0x65, 0x2d, 0x70, 0x61, 0x63, 0x6b, 0x61, 0x67, 0x65, 0x73, 0x2f, 0x74, 0x6f, 0x72, 0x63, 0x68
        /*00be*/ 	.byte	0x2f, 0x69, 0x6e, 0x63, 0x6c, 0x75, 0x64, 0x65, 0x2f, 0x63, 0x31, 0x30, 0x2f, 0x63, 0x6f, 0x72
        /*00ce*/ 	.byte	0x65, 0x2f, 0x44, 0x79, 0x6e, 0x61, 0x6d, 0x69, 0x63, 0x43, 0x61, 0x73, 0x74, 0x2e, 0x68, 0x00
.L_37:


//--------------------- .nv.global                --------------------------
	.section	.nv.global,"aw",@nobits
.nv.global:
	.type		_ZN64_INTERNAL_a0cfb035_28_ActivationHardswishKernel_cu_1520ed90_31004cuda3std3__48in_placeE,@object
	.size		_ZN64_INTERNAL_a0cfb035_28_ActivationHardswishKernel_cu_1520ed90_31004cuda3std3__48in_placeE,(_ZN64_INTERNAL_a0cfb035_28_ActivationHardswishKernel_cu_1520ed90_31004cuda3std6ranges3__45__cpo8distanceE - _ZN64_INTERNAL_a0cfb035_28_ActivationHardswishKernel_cu_1520ed90_31004cuda3std3__48in_placeE)
_ZN64_INTERNAL_a0cfb035_28_ActivationHardswishKernel_cu_1520ed90_31004cuda3std3__48in_placeE:
	.zero		1
	.type		_ZN64_INTERNAL_a0cfb035_28_ActivationHardswishKernel_cu_1520ed90_31004cuda3std6ranges3__45__cpo8distanceE,@object
	.size		_ZN64_INTERNAL_a0cfb035_28_ActivationHardswishKernel_cu_1520ed90_31004cuda3std6ranges3__45__cpo8distanceE,(_ZN64_INTERNAL_a0cfb035_28_ActivationHardswishKernel_cu_1520ed90_31004cuda3std3__45__cpo3endE - _ZN64_INTERNAL_a0cfb035_28_ActivationHardswishKernel_cu_1520ed90_31004cuda3std6ranges3__45__cpo8distanceE)
_ZN64_INTERNAL_a0cfb035_28_ActivationHardswishKernel_cu_1520ed90_31004cuda3std6ranges3__45__cpo8distanceE:
	.zero		1
	.type		_ZN64_INTERNAL_a0cfb035_28_ActivationHardswishKernel_cu_1520ed90_31004cuda3std3__45__cpo3endE,@object
	.size		_ZN64_INTERNAL_a0cfb035_28_ActivationHardswishKernel_cu_1520ed90_31004cuda3std3__45__cpo3endE,(_ZN64_INTERNAL_a0cfb035_28_ActivationHardswishKernel_cu_1520ed90_31004cuda3std6ranges3__45__cpo7advanceE - _ZN64_INTERNAL_a0cfb035_28_ActivationHardswishKernel_cu_1520ed90_31004cuda3std3__45__cpo3endE)
_ZN64_INTERNAL_a0cfb035_28_ActivationHardswishKernel_cu_1520ed90_31004cuda3std3__45__cpo3endE:
	.zero		1
	.type		_ZN64_INTERNAL_a0cfb035_28_ActivationHardswishKernel_cu_1520ed90_31004cuda3std6ranges3__45__cpo7advanceE,@object
	.size		_ZN64_INTERNAL_a0cfb035_28_ActivationHardswishKernel_cu_1520ed90_31004cuda3std6ranges3__45__cpo7advanceE,(_ZN64_INTERNAL_a0cfb035_28_ActivationHardswishKernel_cu_1520ed90_31004cuda3std3__45__cpo4rendE - _ZN64_INTERNAL_a0cfb035_28_ActivationHardswishKernel_cu_1520ed90_31004cuda3std6ranges3__45__cpo7advanceE)
_ZN64_INTERNAL_a0cfb035_28_ActivationHardswishKernel_cu_1520ed90_31004cuda3std6ranges3__45__cpo7advanceE:
	.zero		1
	.type		_ZN64_INTERNAL_a0cfb035_28_ActivationHardswishKernel_cu_1520ed90_31004cuda3std3__45__cpo4rendE,@object
	.size		_ZN64_INTERNAL_a0cfb035_28_ActivationHardswishKernel_cu_1520ed90_31004cuda3std3__45__cpo4rendE,(_ZN64_INTERNAL_a0cfb035_28_ActivationHardswishKernel_cu_1520ed90_31004cuda3std6ranges3__45__cpo4dataE - _ZN64_INTERNAL_a0cfb035_28_ActivationHardswishKernel_cu_1520ed90_31004cuda3std3__45__cpo4rendE)
_ZN64_INTERNAL_a0cfb035_28_ActivationHardswishKernel_cu_1520ed90_31004cuda3std3__45__cpo4rendE:
	.zero		1
	.type		_ZN64_INTERNAL_a0cfb035_28_ActivationHardswishKernel_cu_1520ed90_31004cuda3std6ranges3__45__cpo4dataE,@object
	.size		_ZN64_INTERNAL_a0cfb035_28_ActivationHardswishKernel_cu_1520ed90_31004cuda3std6ranges3__45__cpo4dataE,(_ZN64_INTERNAL_a0cfb035_28_ActivationHardswishKernel_cu_1520ed90_31004cuda3std6ranges3__45__cpo5beginE - _ZN64_INTERNAL_a0cfb035_28_ActivationHardswishKernel_cu_1520ed90_31004cuda3std6ranges3__45__cpo4dataE)
_ZN64_INTERNAL_a0cfb035_28_ActivationHardswishKernel_cu_1520ed90_31004cuda3std6ranges3__45__cpo4dataE:
	.zero		1
	.type		_ZN64_INTERNAL_a0cfb035_28_ActivationHardswishKernel_cu_1520ed90_31004cuda3std6ranges3__45__cpo5beginE,@object
	.size		_ZN64_INTERNAL_a0cfb035_28_ActivationHardswishKernel_cu_1520ed90_31004cuda3std6ranges3__45__cpo5beginE,(_ZN64_INTERNAL_a0cfb035_28_ActivationHardswishKernel_cu_1520ed90_31004cuda3std3__45__cpo5crendE - _ZN64_INTERNAL_a0cfb035_28_ActivationHardswishKernel_cu_1520ed90_31004cuda3std6ranges3__45__cpo5beginE)
_ZN64_INTERNAL_a0cfb035_28_ActivationHardswishKernel_cu_1520ed90_31004cuda3std6ranges3__45__cpo5beginE:
	.zero		1
	.type		_ZN64_INTERNAL_a0cfb035_28_ActivationHardswishKernel_cu_1520ed90_31004cuda3std3__45__cpo5crendE,@object
	.size		_ZN64_INTERNAL_a0cfb035_28_ActivationHardswishKernel_cu_1520ed90_31004cuda3std3__45__cpo5crendE,(_ZN64_INTERNAL_a0cfb035_28_ActivationHardswishKernel_cu_1520ed90_31004cuda3std6ranges3__45__cpo4sizeE - _ZN64_INTERNAL_a0cfb035_28_ActivationHardswishKernel_cu_1520ed90_31004cuda3std3__45__cpo5crendE)
_ZN64_INTERNAL_a0cfb035_28_ActivationHardswishKernel_cu_1520ed90_31004cuda3std3__45__cpo5crendE:
	.zero		1
	.type		_ZN64_INTERNAL_a0cfb035_28_ActivationHardswishKernel_cu_1520ed90_31004cuda3std6ranges3__45__cpo4sizeE,@object
	.size		_ZN64_INTERNAL_a0cfb035_28_ActivationHardswishKernel_cu_1520ed90_31004cuda3std6ranges3__45__cpo4sizeE,(_ZN64_INTERNAL_a0cfb035_28_ActivationHardswishKernel_cu_1520ed90_31004cuda3std3__466_GLOBAL__N__a0cfb035_28_ActivationHardswishKernel_cu_1520ed90_31006ignoreE - _ZN64_INTERNAL_a0cfb035_28_ActivationHardswishKernel_cu_1520ed90_31004cuda3std6ranges3__45__cpo4sizeE)
_ZN64_INTERNAL_a0cfb035_28_ActivationHardswishKernel_cu_1520ed90_31004cuda3std6ranges3__45__cpo4sizeE:
	.zero		1
	.type		_ZN64_INTERNAL_a0cfb035_28_ActivationHardswishKernel_cu_1520ed90_31004cuda3std3__466_GLOBAL__N__a0cfb035_28_ActivationHardswishKernel_cu_1520ed90_31006ignoreE,@object
	.size		_ZN64_INTERNAL_a0cfb035_28_ActivationHardswishKernel_cu_1520ed90_31004cuda3std3__466_GLOBAL__N__a0cfb035_28_ActivationHardswishKernel_cu_1520ed90_31006ignoreE,(_ZN64_INTERNAL_a0cfb035_28_ActivationHardswishKernel_cu_1520ed90_31004cuda3std6ranges3__45__cpo6cbeginE - _ZN64_INTERNAL_a0cfb035_28_ActivationHardswishKernel_cu_1520ed90_31004cuda3std3__466_GLOBAL__N__a0cfb035_28_ActivationHardswishKernel_cu_1520ed90_31006ignoreE)
_ZN64_INTERNAL_a0cfb035_28_ActivationHardswishKernel_cu_1520ed90_31004cuda3std3__466_GLOBAL__N__a0cfb035_28_ActivationHardswishKernel_cu_1520ed90_31006ignoreE:
	.zero		1
	.type		_ZN64_INTERNAL_a0cfb035_28_ActivationHardswishKernel_cu_1520ed90_31004cuda3std6ranges3__45__cpo6cbeginE,@object
	.size		_ZN64_INTERNAL_a0cfb035_28_ActivationHardswishKernel_cu_1520ed90_31004cuda3std6ranges3__45__cpo6cbeginE,(_ZN64_INTERNAL_a0cfb035_28_ActivationHardswishKernel_cu_1520ed90_31004cuda3std3__45__cpo4cendE - _ZN64_INTERNAL_a0cfb035_28_ActivationHardswishKernel_cu_1520ed90_31004cuda3std6ranges3__45__cpo6cbeginE)
_ZN64_INTERNAL_a0cfb035_28_ActivationHardswishKernel_cu_1520ed90_31004cuda3std6ranges3__45__cpo6cbeginE:
	.zero		1
	.type		_ZN64_INTERNAL_a0cfb035_28_ActivationHardswishKernel_cu_1520ed90_31004cuda3std3__45__cpo4cendE,@object
	.size		_ZN64_INTERNAL_a0cfb035_28_ActivationHardswishKernel_cu_1520ed90_31004cuda3std3__45__cpo4cendE,(_ZN64_INTERNAL_a0cfb035_28_ActivationHardswishKernel_cu_1520ed90_31004cuda3std6ranges3__45__cpo4nextE - _ZN64_INTERNAL_a0cfb035_28_ActivationHardswishKernel_cu_1520ed90_31004cuda3std3__45__cpo4cendE)
_ZN64_INTERNAL_a0cfb035_28_ActivationHardswishKernel_cu_1520ed90_31004cuda3std3__45__cpo4cendE:
	.zero		1
	.type		_ZN64_INTERNAL_a0cfb035_28_ActivationHardswishKernel_cu_1520ed90_31004cuda3std6ranges3__45__cpo4nextE,@object
	.size		_ZN64_INTERNAL_a0cfb035_28_ActivationHardswishKernel_cu_1520ed90_31004cuda3std6ranges3__45__cpo4nextE,(_ZN64_INTERNAL_a0cfb035_28_ActivationHardswishKernel_cu_1520ed90_31004cuda3std6ranges3__45__cpo4swapE - _ZN64_INTERNAL_a0cfb035_28_ActivationHardswishKernel_cu_1520ed90_31004cuda3std6ranges3__45__cpo4nextE)
_ZN64_INTERNAL_a0cfb035_28_ActivationHardswishKernel_cu_1520ed90_31004cuda3std6ranges3__45__cpo4nextE:
	.zero		1
	.type		_ZN64_INTERNAL_a0cfb035_28_ActivationHardswishKernel_cu_1520ed90_31004cuda3std6ranges3__45__cpo4swapE,@object
	.size		_ZN64_INTERNAL_a0cfb035_28_ActivationHardswishKernel_cu_1520ed90_31004cuda3std6ranges3__45__cpo4swapE,(_ZN64_INTERNAL_a0cfb035_28_ActivationHardswishKernel_cu_1520ed90_31004cuda3std3__420unreachable_sentinelE - _ZN64_INTERNAL_a0cfb035_28_ActivationHardswishKernel_cu_1520ed90_31004cuda3std6ranges3__45__cpo4swapE)
_ZN64_INTERNAL_a0cfb035_28_ActivationHardswishKernel_cu_1520ed90_31004cuda3std6ranges3__45__cpo4swapE:
	.zero		1
	.type		_ZN64_INTERNAL_a0cfb035_28_ActivationHardswishKernel_cu_1520ed90_31004cuda3std3__420unreachable_sentinelE,@object
	.size		_ZN64_INTERNAL_a0cfb035_28_ActivationHardswishKernel_cu_1520ed90_31004cuda3std3__420unreachable_sentinelE,(_ZN64_INTERNAL_a0cfb035_28_ActivationHardswishKernel_cu_1520ed90_31006thrust23THRUST_300001_SM_800_NS6system6detail10sequential3seqE - _ZN64_INTERNAL_a0cfb035_28_ActivationHardswishKernel_cu_1520ed90_31004cuda3std3__420unreachable_sentinelE)
_ZN64_INTERNAL_a0cfb035_28_ActivationHardswishKernel_cu_1520ed90_31004cuda3std3__420unreachable_sentinelE:
	.zero		1
	.type		_ZN64_INTERNAL_a0cfb035_28_ActivationHardswishKernel_cu_1520ed90_31006thrust23THRUST_300001_SM_800_NS6system6detail10sequential3seqE,@object
	.size		_ZN64_INTERNAL_a0cfb035_28_ActivationHardswishKernel_cu_1520ed90_31006thrust23THRUST_300001_SM_800_NS6system6detail10sequential3seqE,(_ZN64_INTERNAL_a0cfb035_28_ActivationHardswishKernel_cu_1520ed90_31004cuda3std3__45__cpo6cbeginE - _ZN64_INTERNAL_a0cfb035_28_ActivationHardswishKernel_cu_1520ed90_31006thrust23THRUST_300001_SM_800_NS6system6detail10sequential3seqE)
_ZN64_INTERNAL_a0cfb035_28_ActivationHardswishKernel_cu_1520ed90_31006thrust23THRUST_300001_SM_800_NS6system6detail10sequential3seqE:
	.zero		1
	.type		_ZN64_INTERNAL_a0cfb035_28_ActivationHardswishKernel_cu_1520ed90_31004cuda3std3__45__cpo6cbeginE,@object
	.size		_ZN64_INTERNAL_a0cfb035_28_ActivationHardswishKernel_cu_1520ed90_31004cuda3std3__45__cpo6cbeginE,(_ZN64_INTERNAL_a0cfb035_28_ActivationHardswishKernel_cu_1520ed90_31004cuda3std6ranges3__45__cpo9iter_swapE - _ZN64_INTERNAL_a0cfb035_28_ActivationHardswishKernel_cu_1520ed90_31004cuda3std3__45__cpo6cbeginE)
_ZN64_INTERNAL_a0cfb035_28_ActivationHardswishKernel_cu_1520ed90_31004cuda3std3__45__cpo6cbeginE:
	.zero		1
	.type		_ZN64_INTERNAL_a0cfb035_28_ActivationHardswishKernel_cu_1520ed90_31004cuda3std6ranges3__45__cpo9iter_swapE,@object
	.size		_ZN64_INTERNAL_a0cfb035_28_ActivationHardswishKernel_cu_1520ed90_31004cuda3std6ranges3__45__cpo9iter_swapE,(_ZN64_INTERNAL_a0cfb035_28_ActivationHardswishKernel_cu_1520ed90_31004cuda3std3__45__cpo7crbeginE - _ZN64_INTERNAL_a0cfb035_28_ActivationHardswishKernel_cu_1520ed90_31004cuda3std6ranges3__45__cpo9iter_swapE)
_ZN64_INTERNAL_a0cfb035_28_ActivationHardswishKernel_cu_1520ed90_31004cuda3std6ranges3__45__cpo9iter_swapE:
	.zero		1
	.type		_ZN64_INTERNAL_a0cfb035_28_ActivationHardswishKernel_cu_1520ed90_31004cuda3std3__45__cpo7crbeginE,@object
	.size		_ZN64_INTERNAL_a0cfb035_28_ActivationHardswishKernel_cu_1520ed90_31004cuda3std3__45__cpo7crbeginE,(_ZN64_INTERNAL_a0cfb035_28_ActivationHardswishKernel_cu_1520ed90_31004cuda3std6ranges3__45__cpo5cdataE - _ZN64_INTERNAL_a0cfb035_28_ActivationHardswishKernel_cu_1520ed90_31004cuda3std3__45__cpo7crbeginE)
_ZN64_INTERNAL_a0cfb035_28_ActivationHardswishKernel_cu_1520ed90_31004cuda3std3__45__cpo7crbeginE:
	.zero		1
	.type		_ZN64_INTERNAL_a0cfb035_28_ActivationHardswishKernel_cu_1520ed90_31004cuda3std6ranges3__45__cpo5cdataE,@object
	.size		_ZN64_INTERNAL_a0cfb035_28_ActivationHardswishKernel_cu_1520ed90_31004cuda3std6ranges3__45__cpo5cdataE,(_ZN64_INTERNAL_a0cfb035_28_ActivationHardswishKernel_cu_1520ed90_31004cuda3std6ranges3__45__cpo3endE - _ZN64_INTERNAL_a0cfb035_28_ActivationHardswishKernel_cu_1520ed90_31004cuda3std6ranges3__45__cpo5cdataE)
_ZN64_INTERNAL_a0cfb035_28_ActivationHardswishKernel_cu_1520ed90_31004cuda3std6ranges3__45__cpo5cdataE:
	.zero		1
	.type		_ZN64_INTERNAL_a0cfb035_28_ActivationHardswishKernel_cu_1520ed90_31004cuda3std6ranges3__45__cpo3endE,@object
	.size		_ZN64_INTERNAL_a0cfb035_28_ActivationHardswishKernel_cu_1520ed90_31004cuda3std6ranges3__45__cpo3endE,(_ZN64_INTERNAL_a0cfb035_28_ActivationHardswishKernel_cu_1520ed90_31004cuda3std3__419piecewise_constructE - _ZN64_INTERNAL_a0cfb035_28_ActivationHardswishKernel_cu_1520ed90_31004cuda3std6ranges3__45__cpo3endE)
_ZN64_INTERNAL_a0cfb035_28_ActivationHardswishKernel_cu_1520ed90_31004cuda3std6ranges3__45__cpo3endE:
	.zero		1
	.type		_ZN64_INTERNAL_a0cfb035_28_ActivationHardswishKernel_cu_1520ed90_31004cuda3std3__419piecewise_constructE,@object
	.size		_ZN64_INTERNAL_a0cfb035_28_ActivationHardswishKernel_cu_1520ed90_31004cuda3std3__419piecewise_constructE,(_ZN64_INTERNAL_a0cfb035_28_ActivationHardswishKernel_cu_1520ed90_31004cuda3std6ranges3__45__cpo5ssizeE - _ZN64_INTERNAL_a0cfb035_28_ActivationHardswishKernel_cu_1520ed90_31004cuda3std3__419piecewise_constructE)
_ZN64_INTERNAL_a0cfb035_28_ActivationHardswishKernel_cu_1520ed90_31004cuda3std3__419piecewise_constructE:
	.zero		1
	.type		_ZN64_INTERNAL_a0cfb035_28_ActivationHardswishKernel_cu_1520ed90_31004cuda3std6ranges3__45__cpo5ssizeE,@object
	.size		_ZN64_INTERNAL_a0cfb035_28_ActivationHardswishKernel_cu_1520ed90_31004cuda3std6ranges3__45__cpo5ssizeE,(_ZN64_INTERNAL_a0cfb035_28_ActivationHardswishKernel_cu_1520ed90_31004cuda3std3__45__cpo5beginE - _ZN64_INTERNAL_a0cfb035_28_ActivationHardswishKernel_cu_1520ed90_31004cuda3std6ranges3__45__cpo5ssizeE)
_ZN64_INTERNAL_a0cfb035_28_ActivationHardswishKernel_cu_1520ed90_31004cuda3std6ranges3__45__cpo5ssizeE:
	.zero		1
	.type		_ZN64_INTERNAL_a0cfb035_28_ActivationHardswishKernel_cu_1520ed90_31004cuda3std3__45__cpo5beginE,@object
	.size		_ZN64_INTERNAL_a0cfb035_28_ActivationHardswishKernel_cu_1520ed90_31004cuda3std3__45__cpo5beginE,(_ZN64_INTERNAL_a0cfb035_28_ActivationHardswishKernel_cu_1520ed90_31004cuda3std6ranges3__45__cpo4cendE - _ZN64_INTERNAL_a0cfb035_28_ActivationHardswishKernel_cu_1520ed90_31004cuda3std3__45__cpo5beginE)
_ZN64_INTERNAL_a0cfb035_28_ActivationHardswishKernel_cu_1520ed90_31004cuda3std3__45__cpo5beginE:
	.zero		1
	.type		_ZN64_INTERNAL_a0cfb035_28_ActivationHardswishKernel_cu_1520ed90_31004cuda3std6ranges3__45__cpo4cendE,@object
	.size		_ZN64_INTERNAL_a0cfb035_28_ActivationHardswishKernel_cu_1520ed90_31004cuda3std6ranges3__45__cpo4cendE,(_ZN64_INTERNAL_a0cfb035_28_ActivationHardswishKernel_cu_1520ed90_31004cuda3std3__45__cpo6rbeginE - _ZN64_INTERNAL_a0cfb035_28_ActivationHardswishKernel_cu_1520ed90_31004cuda3std6ranges3__45__cpo4cendE)
_ZN64_INTERNAL_a0cfb035_28_ActivationHardswishKernel_cu_1520ed90_31004cuda3std6ranges3__45__cpo4cendE:
	.zero		1
	.type		_ZN64_INTERNAL_a0cfb035_28_ActivationHardswishKernel_cu_1520ed90_31004cuda3std3__45__cpo6rbeginE,@object
	.size		_ZN64_INTERNAL_a0cfb035_28_ActivationHardswishKernel_cu_1520ed90_31004cuda3std3__45__cpo6rbeginE,(_ZN64_INTERNAL_a0cfb035_28_ActivationHardswishKernel_cu_1520ed90_31004cuda3std6ranges3__45__cpo4prevE - _ZN64_INTERNAL_a0cfb035_28_ActivationHardswishKernel_cu_1520ed90_31004cuda3std3__45__cpo6rbeginE)
_ZN64_INTERNAL_a0cfb035_28_ActivationHardswishKernel_cu_1520ed90_31004cuda3std3__45__cpo6rbeginE:
	.zero		1
	.type		_ZN64_INTERNAL_a0cfb035_28_ActivationHardswishKernel_cu_1520ed90_31004cuda3std6ranges3__45__cpo4prevE,@object
	.size		_ZN64_INTERNAL_a0cfb035_28_ActivationHardswishKernel_cu_1520ed90_31004cuda3std6ranges3__45__cpo4prevE,(_ZN64_INTERNAL_a0cfb035_28_ActivationHardswishKernel_cu_1520ed90_31004cuda3std6ranges3__45__cpo9iter_moveE - _ZN64_INTERNAL_a0cfb035_28_ActivationHardswishKernel_cu_1520ed90_31004cuda3std6ranges3__45__cpo4prevE)
_ZN64_INTERNAL_a0cfb035_28_ActivationHardswishKernel_cu_1520ed90_31004cuda3std6ranges3__45__cpo4prevE:
	.zero		1
	.type		_ZN64_INTERNAL_a0cfb035_28_ActivationHardswishKernel_cu_1520ed90_31004cuda3std6ranges3__45__cpo9iter_moveE,@object
	.size		_ZN64_INTERNAL_a0cfb035_28_ActivationHardswishKernel_cu_1520ed90_31004cuda3std6ranges3__45__cpo9iter_moveE,(.L_21 - _ZN64_INTERNAL_a0cfb035_28_ActivationHardswishKernel_cu_1520ed90_31004cuda3std6ranges3__45__cpo9iter_moveE)
_ZN64_INTERNAL_a0cfb035_28_ActivationHardswishKernel_cu_1520ed90_31004cuda3std6ranges3__45__cpo9iter_moveE:
	.zero		1
.L_21:


//--------------------- SYMBOLS --------------------------

	.type		__assertfail,@function
